	.target	sm_90a

	.elftype	@"ET_EXEC"


//--------------------- .note.nv.tkinfo           --------------------------
	.section	.note.nv.tkinfo,"",@"SHT_NOTE"
	.sectionflags	@"SHF_NOTE_NV_TKINFO"
	.tkinfo
        /*0018*/ 	.word	0x00000002
        /*0030*/ 	.string	""
        /*0030*/ 	.string	"ptxas"
        /*0030*/ 	.string	"Cuda compilation tools, release 13.0, V13.0.88"
        /*0030*/ 	.string	"Build cuda_13.0.r13.0/compiler.36424714_0"
        /*0030*/ 	.string	"-v  -suppress-debug-info  -lineinfo  -arch sm_90a "



//--------------------- .note.nv.cuinfo           --------------------------
	.section	.note.nv.cuinfo,"",@"SHT_NOTE"
	.sectionflags	@"SHF_NOTE_NV_CUINFO"
        /*0018*/ 	.short	0x0002
        /*001a*/ 	.short	0x005a
        /*001c*/ 	.short	0x0082
	.zero		2


//--------------------- .nv.info                  --------------------------
	.section	.nv.info,"",@"SHT_CUDA_INFO"
	.align	4


	//----- nvinfo : EIATTR_REGCOUNT
	.align		4
        /*0000*/ 	.byte	0x04, 0x2f
        /*0002*/ 	.short	(.L_1 - .L_0)
	.align		4
.L_0:
        /*0004*/ 	.word	index@(matmul_kernel)
        /*0008*/ 	.word	0x00000020


	//----- nvinfo : EIATTR_FRAME_SIZE
	.align		4
.L_1:
        /*000c*/ 	.byte	0x04, 0x11
        /*000e*/ 	.short	(.L_3 - .L_2)
	.align		4
.L_2:
        /*0010*/ 	.word	index@(matmul_kernel)
        /*0014*/ 	.word	0x00000a80


	//----- nvinfo : EIATTR_MIN_STACK_SIZE
	.align		4
.L_3:
        /*0018*/ 	.byte	0x04, 0x12
        /*001a*/ 	.short	(.L_5 - .L_4)
	.align		4
.L_4:
        /*001c*/ 	.word	index@(matmul_kernel)
        /*0020*/ 	.word	0x00000a80
.L_5:


//--------------------- .nv.compat                --------------------------
	.section	.nv.compat,"",@"SHT_CUDA_COMPAT_INFO"
	.align	4
        /*0000*/ 	.byte	0x02, 0x09, 0x01, 0x00, 0x02, 0x02, 0x01, 0x00, 0x02, 0x05, 0x05, 0x00, 0x03, 0x07, 0x01, 0x01
        /*0010*/ 	.byte	0x02, 0x03, 0x00, 0x00, 0x02, 0x06, 0x01, 0x00, 0x04, 0x0b, 0x08, 0x00, 0x00, 0x00, 0x00, 0x00
        /*0020*/ 	.byte	0x00, 0x00, 0x00, 0x00


//--------------------- .nv.info.matmul_kernel    --------------------------
	.section	.nv.info.matmul_kernel,"",@"SHT_CUDA_INFO"
	.sectionflags	@""
	.align	4


	//----- nvinfo : EIATTR_CUDA_API_VERSION
	.align		4
        /*0000*/ 	.byte	0x04, 0x37
        /*0002*/ 	.short	(.L_7 - .L_6)
.L_6:
        /*0004*/ 	.word	0x00000082


	//----- nvinfo : EIATTR_KPARAM_INFO
	.align		4
.L_7:
        /*0008*/ 	.byte	0x04, 0x17
        /*000a*/ 	.short	(.L_9 - .L_8)
.L_8:
        /*000c*/ 	.word	0x00000000
        /*0010*/ 	.short	0x000d
        /*0012*/ 	.short	0x0048
        /*0014*/ 	.byte	0x00, 0xf4, 0x21, 0x00


	//----- nvinfo : EIATTR_KPARAM_INFO
	.align		4
.L_9:
        /*0018*/ 	.byte	0x04, 0x17
        /*001a*/ 	.short	(.L_11 - .L_10)
.L_10:
        /*001c*/ 	.word	0x00000000
        /*0020*/ 	.short	0x000c
        /*0022*/ 	.short	0x0040
        /*0024*/ 	.byte	0x00, 0xf4, 0x21, 0x00


	//----- nvinfo : EIATTR_KPARAM_INFO
	.align		4
.L_11:
        /*0028*/ 	.byte	0x04, 0x17
        /*002a*/ 	.short	(.L_13 - .L_12)
.L_12:
        /*002c*/ 	.word	0x00000000
        /*0030*/ 	.short	0x000b
        /*0032*/ 	.short	0x0038
        /*0034*/ 	.byte	0x00, 0xf0, 0x11, 0x00


	//----- nvinfo : EIATTR_KPARAM_INFO
	.align		4
.L_13:
        /*0038*/ 	.byte	0x04, 0x17
        /*003a*/ 	.short	(.L_15 - .L_14)
.L_14:
        /*003c*/ 	.word	0x00000000
        /*0040*/ 	.short	0x000a
        /*0042*/ 	.short	0x0034
        /*0044*/ 	.byte	0x00, 0xf0, 0x11, 0x00


	//----- nvinfo : EIATTR_KPARAM_INFO
	.align		4
.L_15:
        /*0048*/ 	.byte	0x04, 0x17
        /*004a*/ 	.short	(.L_17 - .L_16)
.L_16:
        /*004c*/ 	.word	0x00000000
        /*0050*/ 	.short	0x0009
        /*0052*/ 	.short	0x0030
        /*0054*/ 	.byte	0x00, 0xf0, 0x11, 0x00


	//----- nvinfo : EIATTR_KPARAM_INFO
	.align		4
.L_17:
        /*0058*/ 	.byte	0x04, 0x17
        /*005a*/ 	.short	(.L_19 - .L_18)
.L_18:
        /*005c*/ 	.word	0x00000000
        /*0060*/ 	.short	0x0008
        /*0062*/ 	.short	0x002c
        /*0064*/ 	.byte	0x00, 0xf0, 0x11, 0x00


	//----- nvinfo : EIATTR_KPARAM_INFO
	.align		4
.L_19:
        /*0068*/ 	.byte	0x04, 0x17
        /*006a*/ 	.short	(.L_21 - .L_20)
.L_20:
        /*006c*/ 	.word	0x00000000
        /*0070*/ 	.short	0x0007
        /*0072*/ 	.short	0x0028
        /*0074*/ 	.byte	0x00, 0xf0, 0x11, 0x00


	//----- nvinfo : EIATTR_KPARAM_INFO
	.align		4
.L_21:
        /*0078*/ 	.byte	0x04, 0x17
        /*007a*/ 	.short	(.L_23 - .L_22)
.L_22:
        /*007c*/ 	.word	0x00000000
        /*0080*/ 	.short	0x0006
        /*0082*/ 	.short	0x0024
        /*0084*/ 	.byte	0x00, 0xf0, 0x11, 0x00


	//----- nvinfo : EIATTR_KPARAM_INFO
	.align		4
.L_23:
        /*0088*/ 	.byte	0x04, 0x17
        /*008a*/ 	.short	(.L_25 - .L_24)
.L_24:
        /*008c*/ 	.word	0x00000000
        /*0090*/ 	.short	0x0005
        /*0092*/ 	.short	0x0020
        /*0094*/ 	.byte	0x00, 0xf0, 0x11, 0x00


	//----- nvinfo : EIATTR_KPARAM_INFO
	.align		4
.L_25:
        /*0098*/ 	.byte	0x04, 0x17
        /*009a*/ 	.short	(.L_27 - .L_26)
.L_26:
        /*009c*/ 	.word	0x00000000
        /*00a0*/ 	.short	0x0004
        /*00a2*/ 	.short	0x001c
        /*00a4*/ 	.byte	0x00, 0xf0, 0x11, 0x00


	//----- nvinfo : EIATTR_KPARAM_INFO
	.align		4
.L_27:
        /*00a8*/ 	.byte	0x04, 0x17
        /*00aa*/ 	.short	(.L_29 - .L_28)
.L_28:
        /*00ac*/ 	.word	0x00000000
        /*00b0*/ 	.short	0x0003
        /*00b2*/ 	.short	0x0018
        /*00b4*/ 	.byte	0x00, 0xf0, 0x11, 0x00


	//----- nvinfo : EIATTR_KPARAM_INFO
	.align		4
.L_29:
        /*00b8*/ 	.byte	0x04, 0x17
        /*00ba*/ 	.short	(.L_31 - .L_30)
.L_30:
        /*00bc*/ 	.word	0x00000000
        /*00c0*/ 	.short	0x0002
        /*00c2*/ 	.short	0x0010
        /*00c4*/ 	.byte	0x00, 0xf4, 0x21, 0x00


	//----- nvinfo : EIATTR_KPARAM_INFO
	.align		4
.L_31:
        /*00c8*/ 	.byte	0x04, 0x17
        /*00ca*/ 	.short	(.L_33 - .L_32)
.L_32:
        /*00cc*/ 	.word	0x00000000
        /*00d0*/ 	.short	0x0001
        /*00d2*/ 	.short	0x0008
        /*00d4*/ 	.byte	0x00, 0xf4, 0x21, 0x00


	//----- nvinfo : EIATTR_KPARAM_INFO
	.align		4
.L_33:
        /*00d8*/ 	.byte	0x04, 0x17
        /*00da*/ 	.short	(.L_35 - .L_34)
.L_34:
        /*00dc*/ 	.word	0x00000000
        /*00e0*/ 	.short	0x0000
        /*00e2*/ 	.short	0x0000
        /*00e4*/ 	.byte	0x00, 0xf4, 0x21, 0x00


	//----- nvinfo : EIATTR_SPARSE_MMA_MASK
	.align		4
.L_35:
        /*00e8*/ 	.byte	0x03, 0x50
        /*00ea*/ 	.short	0x0000


	//----- nvinfo : EIATTR_MAXREG_COUNT
	.align		4
        /*00ec*/ 	.byte	0x03, 0x1b
        /*00ee*/ 	.short	0x00ff


	//----- nvinfo : EIATTR_NUM_BARRIERS
	.align		4
        /*00f0*/ 	.byte	0x02, 0x4c
        /*00f2*/ 	.byte	0x01
	.zero		1


	//----- nvinfo : EIATTR_ANNOTATIONS
	.align		4
        /*00f4*/ 	.byte	0x04, 0x55
        /*00f6*/ 	.short	(.L_37 - .L_36)


	//   ....[0]....
.L_36:
        /*00f8*/ 	.word	0x00000001
        /*00fc*/ 	.byte	0x40, 0x05, 0x00, 0x00, 0x01, 0x00, 0x00, 0x00, 0x50, 0x05, 0x00, 0x00, 0x01, 0x00, 0x00, 0x00
        /* <DEDUP_REMOVED lines=1366> */
        /*566c*/ 	.byte	0xd0, 0x95, 0x01, 0x00, 0x01, 0x00, 0x00, 0x00, 0xe0, 0x95, 0x01, 0x00


	//----- nvinfo : EIATTR_MERCURY_ISA_VERSION
	.align		4
.L_37:
        /*5678*/ 	.byte	0x03, 0x5f
        /*567a*/ 	.short	0x0101


	//----- nvinfo : EIATTR_EXIT_INSTR_OFFSETS
	.align		4
        /*567c*/ 	.byte	0x04, 0x1c
        /*567e*/ 	.short	(.L_39 - .L_38)


	//   ....[0]....
.L_38:
        /*5680*/ 	.word	0x00019930


	//   ....[1]....
        /*5684*/ 	.word	0x00019960


	//----- nvinfo : EIATTR_REQNTID
	.align		4
.L_39:
        /*5688*/ 	.byte	0x04, 0x10
        /*568a*/ 	.short	(.L_41 - .L_40)
.L_40:
        /*568c*/ 	.word	0x00000100
        /*5690*/ 	.word	0x00000001
        /*5694*/ 	.word	0x00000001


	//----- nvinfo : EIATTR_CBANK_PARAM_SIZE
	.align		4
.L_41:
        /*5698*/ 	.byte	0x03, 0x19
        /*569a*/ 	.short	0x0050


	//----- nvinfo : EIATTR_PARAM_CBANK
	.align		4
        /*569c*/ 	.byte	0x04, 0x0a
        /*569e*/ 	.short	(.L_43 - .L_42)
	.align		4
.L_42:
        /*56a0*/ 	.word	index@(.nv.constant0.matmul_kernel)
        /*56a4*/ 	.short	0x0210
        /*56a6*/ 	.short	0x0050


	//----- nvinfo : EIATTR_SW_WAR
	.align		4
.L_43:
        /*56a8*/ 	.byte	0x04, 0x36
        /*56aa*/ 	.short	(.L_45 - .L_44)
.L_44:
        /*56ac*/ 	.word	0x00000008
.L_45:


//--------------------- .nv.callgraph             --------------------------
	.section	.nv.callgraph,"",@"SHT_CUDA_CALLGRAPH"
	.align	4
	.sectionentsize	8
	.align		4
        /*0000*/ 	.word	0x00000000
	.align		4
        /*0004*/ 	.word	0xffffffff
	.align		4
        /*0008*/ 	.word	0x00000000
	.align		4
        /*000c*/ 	.word	0xfffffffe
	.align		4
        /*0010*/ 	.word	0x00000000
	.align		4
        /*0014*/ 	.word	0xfffffffd
	.align		4
        /*0018*/ 	.word	0x00000000
	.align		4
        /*001c*/ 	.word	0xfffffffc


//--------------------- .text.matmul_kernel       --------------------------
	.section	.text.matmul_kernel,"ax",@progbits
	.align	128
        .global         matmul_kernel
        .type           matmul_kernel,@function
        .size           matmul_kernel,(.L_x_4 - matmul_kernel)
        .other          matmul_kernel,@"STO_CUDA_ENTRY STV_DEFAULT"
matmul_kernel:
.text.matmul_kernel:
[----:B------:R-:W0:Y:S08]  /*0000*/  LDC R1, c[0x0][0x28] ;  /* 0x00000a00ff017b82 */ /* 0x000e300000000800 */
[----:B------:R-:W1:Y:S01]  /*0010*/  LDC.64 R2, c[0x0][0x228] ;  /* 0x00008a00ff027b82 */ /* 0x000e620000000a00 */
[----:B------:R-:W2:Y:S01]  /*0020*/  S2R R22, SR_TID.X ;  /* 0x0000000000167919 */ /* 0x000ea20000002100 */
[----:B0-----:R-:W-:Y:S01]  /*0030*/  VIADD R1, R1, 0xfffff580 ;  /* 0xfffff58001017836 */ /* 0x001fe20000000000 */
[----:B------:R-:W-:Y:S01]  /*0040*/  ULDC.64 UR8, c[0x0][0x208] ;  /* 0x0000820000087ab9 */ /* 0x000fe20000000a00 */
[----:B------:R-:W-:Y:S01]  /*0050*/  ULDC UR6, c[0x0][0x230] ;  /* 0x00008c0000067ab9 */ /* 0x000fe20000000800 */
[----:B-1----:R-:W-:-:S05]  /*0060*/  VIADD R0, R3, 0x1ff ;  /* 0x000001ff03007836 */ /* 0x002fca0000000000 */
[----:B------:R-:W-:-:S04]  /*0070*/  SHF.R.S32.HI R5, RZ, 0x1f, R0 ;  /* 0x0000001fff057819 */ /* 0x000fc80000011400 */
[----:B------:R-:W-:-:S04]  /*0080*/  LEA.HI R5, R5, R0, RZ, 0x9 ;  /* 0x0000000005057211 */ /* 0x000fc800078f48ff */
[----:B------:R-:W-:Y:S02]  /*0090*/  SHF.R.S32.HI R0, RZ, 0x9, R5 ;  /* 0x00000009ff007819 */ /* 0x000fe40000011405 */
[----:B------:R-:W0:Y:S03]  /*00a0*/  S2R R5, SR_CTAID.X ;  /* 0x0000000000057919 */ /* 0x000e260000002500 */
[----:B------:R-:W-:-:S05]  /*00b0*/  IMAD.SHL.U32 R0, R0, 0x8, RZ ;  /* 0x0000000800007824 */ /* 0x000fca00078e00ff */
[-C--:B------:R-:W-:Y:S02]  /*00c0*/  IABS R9, R0.reuse ;  /* 0x0000000000097213 */ /* 0x080fe40000000000 */
[----:B------:R-:W-:Y:S02]  /*00d0*/  IABS R12, R0 ;  /* 0x00000000000c7213 */ /* 0x000fe40000000000 */
[----:B------:R-:W1:Y:S08]  /*00e0*/  I2F.RP R4, R9 ;  /* 0x0000000900047306 */ /* 0x000e700000209400 */
[----:B-1----:R-:W1:Y:S01]  /*00f0*/  MUFU.RCP R4, R4 ;  /* 0x0000000400047308 */ /* 0x002e620000001000 */
[----:B0-----:R-:W-:Y:S01]  /*0100*/  IABS R10, R5 ;  /* 0x00000005000a7213 */ /* 0x001fe20000000000 */
[----:B-1----:R-:W-:-:S02]  /*0110*/  VIADD R6, R4, 0xffffffe ;  /* 0x0ffffffe04067836 */ /* 0x002fc40000000000 */
[----:B------:R-:W-:-:S04]  /*0120*/  IMAD.MOV R4, RZ, RZ, -R12 ;  /* 0x000000ffff047224 */ /* 0x000fc800078e0a0c */
[----:B------:R0:W1:Y:S02]  /*0130*/  F2I.FTZ.U32.TRUNC.NTZ R7, R6 ;  /* 0x0000000600077305 */ /* 0x000064000021f000 */
[----:B0-----:R-:W-:Y:S02]  /*0140*/  IMAD.MOV.U32 R6, RZ, RZ, RZ ;  /* 0x000000ffff067224 */ /* 0x001fe400078e00ff */
[----:B-1----:R-:W-:-:S04]  /*0150*/  IMAD.MOV R8, RZ, RZ, -R7 ;  /* 0x000000ffff087224 */ /* 0x002fc800078e0a07 */
[----:B------:R-:W-:Y:S02]  /*0160*/  IMAD R11, R8, R9, RZ ;  /* 0x00000009080b7224 */ /* 0x000fe400078e02ff */
[----:B------:R-:W-:Y:S02]  /*0170*/  IMAD.MOV.U32 R8, RZ, RZ, R10 ;  /* 0x000000ffff087224 */ /* 0x000fe400078e000a */
[----:B------:R-:W-:-:S06]  /*0180*/  IMAD.HI.U32 R7, R7, R11, R6 ;  /* 0x0000000b07077227 */ /* 0x000fcc00078e0006 */
[----:B------:R-:W-:-:S04]  /*0190*/  IMAD.HI.U32 R7, R7, R8, RZ ;  /* 0x0000000807077227 */ /* 0x000fc800078e00ff */
[----:B------:R-:W-:-:S05]  /*01a0*/  IMAD R4, R7, R4, R8 ;  /* 0x0000000407047224 */ /* 0x000fca00078e0208 */
[----:B------:R-:W-:-:S13]  /*01b0*/  ISETP.GT.U32.AND P1, PT, R9, R4, PT ;  /* 0x000000040900720c */ /* 0x000fda0003f24070 */
[----:B------:R-:W-:Y:S02]  /*01c0*/  @!P1 IMAD.IADD R4, R4, 0x1, -R9 ;  /* 0x0000000104049824 */ /* 0x000fe400078e0a09 */
[----:B------:R-:W-:Y:S01]  /*01d0*/  @!P1 VIADD R7, R7, 0x1 ;  /* 0x0000000107079836 */ /* 0x000fe20000000000 */
[----:B------:R-:W-:Y:S02]  /*01e0*/  ISETP.NE.AND P1, PT, R0, RZ, PT ;  /* 0x000000ff0000720c */ /* 0x000fe40003f25270 */
[----:B------:R-:W-:Y:S02]  /*01f0*/  ISETP.GE.U32.AND P0, PT, R4, R9, PT ;  /* 0x000000090400720c */ /* 0x000fe40003f06070 */
[----:B------:R-:W-:-:S04]  /*0200*/  LOP3.LUT R4, R5, R0, RZ, 0x3c, !PT ;  /* 0x0000000005047212 */ /* 0x000fc800078e3cff */
[----:B------:R-:W-:Y:S01]  /*0210*/  ISETP.GE.AND P2, PT, R4, RZ, PT ;  /* 0x000000ff0400720c */ /* 0x000fe20003f46270 */
[----:B------:R-:W-:-:S06]  /*0220*/  VIADD R4, R2, 0xf ;  /* 0x0000000f02047836 */ /* 0x000fcc0000000000 */
[----:B------:R-:W-:-:S04]  /*0230*/  @P0 VIADD R7, R7, 0x1 ;  /* 0x0000000107070836 */ /* 0x000fc80000000000 */
[----:B------:R-:W-:Y:S01]  /*0240*/  IMAD.MOV.U32 R6, RZ, RZ, R7 ;  /* 0x000000ffff067224 */ /* 0x000fe200078e0007 */
[----:B------:R-:W-:-:S03]  /*0250*/  SHF.R.S32.HI R7, RZ, 0x1f, R4 ;  /* 0x0000001fff077819 */ /* 0x000fc60000011404 */
[----:B------:R-:W-:Y:S01]  /*0260*/  @!P2 IMAD.MOV R6, RZ, RZ, -R6 ;  /* 0x000000ffff06a224 */ /* 0x000fe200078e0a06 */
[----:B------:R-:W-:Y:S02]  /*0270*/  @!P1 LOP3.LUT R6, RZ, R0, RZ, 0x33, !PT ;  /* 0x00000000ff069212 */ /* 0x000fe400078e33ff */
[----:B------:R-:W-:-:S03]  /*0280*/  LEA.HI R7, R7, R4, RZ, 0x4 ;  /* 0x0000000407077211 */ /* 0x000fc600078f20ff */
[----:B------:R-:W-:Y:S02]  /*0290*/  IMAD.SHL.U32 R4, R6, 0x8, RZ ;  /* 0x0000000806047824 */ /* 0x000fe400078e00ff */
[----:B------:R-:W-:-:S03]  /*02a0*/  IMAD.MOV R6, RZ, RZ, -R6 ;  /* 0x000000ffff067224 */ /* 0x000fc600078e0a06 */
[----:B------:R-:W-:Y:S01]  /*02b0*/  LEA.HI.SX32 R7, R7, -R4, 0x1c ;  /* 0x8000000407077211 */ /* 0x000fe200078fe2ff */
[----:B------:R-:W-:Y:S02]  /*02c0*/  IMAD R15, R0, R6, R5 ;  /* 0x00000006000f7224 */ /* 0x000fe400078e0205 */
[----:B------:R-:W-:Y:S01]  /*02d0*/  IMAD.MOV.U32 R6, RZ, RZ, RZ ;  /* 0x000000ffff067224 */ /* 0x000fe200078e00ff */
[----:B------:R-:W-:Y:S02]  /*02e0*/  VIMNMX R8, R7, 0x8, PT ;  /* 0x0000000807087848 */ /* 0x000fe40003fe0100 */
[----:B------:R-:W-:Y:S02]  /*02f0*/  IABS R13, R15 ;  /* 0x0000000f000d7213 */ /* 0x000fe40000000000 */
[----:B------:R-:W-:-:S04]  /*0300*/  IABS R11, R8 ;  /* 0x00000008000b7213 */ /* 0x000fc80000000000 */
[----:B------:R-:W0:Y:S08]  /*0310*/  I2F.RP R9, R11 ;  /* 0x0000000b00097306 */ /* 0x000e300000209400 */
[----:B0-----:R-:W0:Y:S02]  /*0320*/  MUFU.RCP R9, R9 ;  /* 0x0000000900097308 */ /* 0x001e240000001000 */
[----:B0-----:R-:W-:-:S06]  /*0330*/  VIADD R7, R9, 0xffffffe ;  /* 0x0ffffffe09077836 */ /* 0x001fcc0000000000 */
[----:B------:R-:W0:Y:S02]  /*0340*/  F2I.FTZ.U32.TRUNC.NTZ R7, R7 ;  /* 0x0000000700077305 */ /* 0x000e24000021f000 */
[----:B0-----:R-:W-:-:S04]  /*0350*/  IMAD.MOV R10, RZ, RZ, -R7 ;  /* 0x000000ffff0a7224 */ /* 0x001fc800078e0a07 */
[----:B------:R-:W-:-:S04]  /*0360*/  IMAD.MOV.U32 R0, RZ, RZ, R10 ;  /* 0x000000ffff007224 */ /* 0x000fc800078e000a */
[----:B------:R-:W-:Y:S01]  /*0370*/  IMAD R5, R0, R11, RZ ;  /* 0x0000000b00057224 */ /* 0x000fe200078e02ff */
[----:B------:R-:W-:-:S03]  /*0380*/  IABS R0, R8 ;  /* 0x0000000800007213 */ /* 0x000fc60000000000 */
[----:B------:R-:W-:Y:S01]  /*0390*/  IMAD.HI.U32 R6, R7, R5, R6 ;  /* 0x0000000507067227 */ /* 0x000fe200078e0006 */
[----:B--2---:R-:W-:-:S03]  /*03a0*/  SHF.R.U32.HI R7, RZ, 0x4, R22 ;  /* 0x00000004ff077819 */ /* 0x004fc60000011616 */
[----:B------:R-:W-:Y:S01]  /*03b0*/  IMAD.MOV R0, RZ, RZ, -R0 ;  /* 0x000000ffff007224 */ /* 0x000fe200078e0a00 */
[----:B------:R-:W-:Y:S01]  /*03c0*/  SGXT.U32 R14, R7, 0x4 ;  /* 0x00000004070e781a */ /* 0x000fe20000000000 */
        /* <DEDUP_REMOVED lines=8> */
[----:B------:R-:W-:Y:S02]  /*0450*/  ISETP.GE.AND P2, PT, R0, RZ, PT ;  /* 0x000000ff0000720c */ /* 0x000fe40003f46270 */
[----:B------:R-:W0:Y:S05]  /*0460*/  LDC R0, c[0x0][0x230] ;  /* 0x00008c00ff007b82 */ /* 0x000e2a0000000800 */
[----:B------:R-:W-:-:S06]  /*0470*/  @P0 VIADD R6, R6, 0x1 ;  /* 0x0000000106060836 */ /* 0x000fcc0000000000 */
[----:B------:R-:W-:Y:S01]  /*0480*/  @!P2 IMAD.MOV R6, RZ, RZ, -R6 ;  /* 0x000000ffff06a224 */ /* 0x000fe200078e0a06 */
[----:B------:R-:W-:-:S05]  /*0490*/  @!P1 LOP3.LUT R6, RZ, R8, RZ, 0x33, !PT ;  /* 0x00000008ff069212 */ /* 0x000fca00078e33ff */
[----:B------:R-:W-:Y:S02]  /*04a0*/  IMAD.MOV R5, RZ, RZ, -R6 ;  /* 0x000000ffff057224 */ /* 0x000fe400078e0a06 */
[----:B------:R-:W-:Y:S02]  /*04b0*/  IMAD.SHL.U32 R21, R6, 0x200, RZ ;  /* 0x0000020006157824 */ /* 0x000fe400078e00ff */
[----:B------:R-:W-:Y:S02]  /*04c0*/  IMAD R5, R8, R5, R15 ;  /* 0x0000000508057224 */ /* 0x000fe400078e020f */
[----:B0-----:R-:W-:Y:S01]  /*04d0*/  VIADD R16, R0, 0x3f ;  /* 0x0000003f00107836 */ /* 0x001fe20000000000 */
[----:B------:R-:W-:Y:S01]  /*04e0*/  LOP3.LUT R0, R22, 0xf, RZ, 0xc0, !PT ;  /* 0x0000000f16007812 */ /* 0x000fe200078ec0ff */
[----:B------:R-:W-:Y:S01]  /*04f0*/  IMAD.IADD R5, R4, 0x1, R5 ;  /* 0x0000000104057824 */ /* 0x000fe200078e0205 */
[----:B------:R-:W-:Y:S02]  /*0500*/  LOP3.LUT R4, R14, 0x10, RZ, 0xfc, !PT ;  /* 0x000000100e047812 */ /* 0x000fe400078efcff */
[----:B------:R-:W-:Y:S01]  /*0510*/  ISETP.GT.AND P0, PT, R16, 0x3f, PT ;  /* 0x0000003f1000780c */ /* 0x000fe20003f04270 */
[----:B------:R-:W-:Y:S01]  /*0520*/  IMAD R20, R5, 0x10, R0 ;  /* 0x0000001005147824 */ /* 0x000fe200078e0200 */
[----:B------:R-:W-:-:S04]  /*0530*/  LOP3.LUT R0, R14, 0x20, RZ, 0xfc, !PT ;  /* 0x000000200e007812 */ /* 0x000fc800078efcff */
[----:B------:R0:W-:Y:S04]  /*0540*/  STL [R1+0x648], R20 ;  /* 0x0006481401007387 */ /* 0x0001e80000100800 */
[----:B------:R0:W-:Y:S03]  /*0550*/  STL [R1+0x61c], R21 ;  /* 0x00061c1501007387 */ /* 0x0001e60000100800 */
[----:B------:R-:W-:Y:S05]  /*0560*/  @P0 BRA `(.L_x_0) ;  /* 0x0000000000380947 */ /* 0x000fea0003800000 */
[C---:B------:R-:W-:Y:S01]  /*0570*/  IMAD.SHL.U32 R0, R22.reuse, 0x20, RZ ;  /* 0x0000002016007824 */ /* 0x040fe200078e00ff */
[----:B------:R-:W-:Y:S01]  /*0580*/  CS2R R16, SRZ ;  /* 0x0000000000107805 */ /* 0x000fe2000001ff00 */
[----:B------:R-:W-:Y:S01]  /*0590*/  IMAD.SHL.U32 R2, R22, 0x10, RZ ;  /* 0x0000001016027824 */ /* 0x000fe200078e00ff */
[----:B------:R-:W-:Y:S02]  /*05a0*/  CS2R R18, SRZ ;  /* 0x0000000000127805 */ /* 0x000fe4000001ff00 */
[----:B------:R-:W-:Y:S02]  /*05b0*/  CS2R R12, SRZ ;  /* 0x00000000000c7805 */ /* 0x000fe4000001ff00 */
[----:B------:R-:W-:Y:S02]  /*05c0*/  LOP3.LUT R0, R0, 0x60, RZ, 0xc0, !PT ;  /* 0x0000006000007812 */ /* 0x000fe400078ec0ff */
[----:B------:R-:W-:Y:S01]  /*05d0*/  CS2R R14, SRZ ;  /* 0x00000000000e7805 */ /* 0x000fe2000001ff00 */
[----:B------:R1:W-:Y:S01]  /*05e0*/  STL [R1+0x640], R2 ;  /* 0x0006400201007387 */ /* 0x0003e20000100800 */
[----:B------:R-:W-:-:S02]  /*05f0*/  CS2R R8, SRZ ;  /* 0x0000000000087805 */ /* 0x000fc4000001ff00 */
[----:B------:R-:W-:Y:S02]  /*0600*/  CS2R R10, SRZ ;  /* 0x00000000000a7805 */ /* 0x000fe4000001ff00 */
[----:B------:R-:W-:Y:S01]  /*0610*/  CS2R R4, SRZ ;  /* 0x0000000000047805 */ /* 0x000fe2000001ff00 */
[----:B------:R1:W-:Y:S01]  /*0620*/  STL [R1+0x644], R0 ;  /* 0x0006440001007387 */ /* 0x0003e20000100800 */
[----:B------:R-:W-:Y:S01]  /*0630*/  CS2R R6, SRZ ;  /* 0x0000000000067805 */ /* 0x000fe2000001ff00 */
[----:B------:R-:W-:Y:S06]  /*0640*/  BRA `(.L_x_1) ;  /* 0x0000018000347947 */ /* 0x000fec0003800000 */
.L_x_0:
[----:B------:R-:W-:Y:S01]  /*0650*/  IABS R6, R2 ;  /* 0x0000000200067213 */ /* 0x000fe20000000000 */
[----:B------:R1:W-:Y:S01]  /*0660*/  STL [R1+0x76c], R3 ;  /* 0x00076c0301007387 */ /* 0x0003e20000100800 */
[----:B------:R-:W-:Y:S01]  /*0670*/  IABS R0, R3 ;  /* 0x0000000300007213 */ /* 0x000fe20000000000 */
[----:B------:R-:W-:Y:S01]  /*0680*/  ULDC UR4, c[0x0][0x238] ;  /* 0x00008e0000047ab9 */ /* 0x000fe20000000800 */
[----:B------:R-:W2:Y:S01]  /*0690*/  I2F.RP R10, R6 ;  /* 0x00000006000a7306 */ /* 0x000ea20000209400 */
[----:B------:R-:W-:Y:S01]  /*06a0*/  ISETP.GE.AND P3, PT, R20, RZ, PT ;  /* 0x000000ff1400720c */ /* 0x000fe20003f66270 */
[----:B------:R-:W-:Y:S01]  /*06b0*/  ULDC.64 UR10, c[0x0][0x210] ;  /* 0x00008400000a7ab9 */ /* 0x000fe20000000a00 */
[----:B------:R-:W-:Y:S01]  /*06c0*/  ULDC.64 UR12, c[0x0][0x210] ;  /* 0x00008400000c7ab9 */ /* 0x000fe20000000a00 */
[----:B------:R-:W-:-:S04]  /*06d0*/  ULDC UR7, c[0x0][0x238] ;  /* 0x00008e0000077ab9 */ /* 0x000fc80000000800 */
[----:B------:R-:W3:Y:S08]  /*06e0*/  I2F.RP R7, R0 ;  /* 0x0000000000077306 */ /* 0x000ef00000209400 */
[----:B--2---:R-:W2:Y:S08]  /*06f0*/  MUFU.RCP R10, R10 ;  /* 0x0000000a000a7308 */ /* 0x004eb00000001000 */
[----:B---3--:R-:W3:Y:S01]  /*0700*/  MUFU.RCP R7, R7 ;  /* 0x0000000700077308 */ /* 0x008ee20000001000 */
[----:B--2---:R-:W-:Y:S01]  /*0710*/  VIADD R4, R10, 0xffffffe ;  /* 0x0ffffffe0a047836 */ /* 0x004fe20000000000 */
[----:B------:R-:W-:-:S06]  /*0720*/  IABS R10, R20 ;  /* 0x00000014000a7213 */ /* 0x000fcc0000000000 */
[----:B------:R2:W4:Y:S01]  /*0730*/  F2I.FTZ.U32.TRUNC.NTZ R5, R4 ;  /* 0x0000000400057305 */ /* 0x000522000021f000 */
[----:B---3--:R-:W-:Y:S01]  /*0740*/  VIADD R8, R7, 0xffffffe ;  /* 0x0ffffffe07087836 */ /* 0x008fe20000000000 */
[----:B------:R-:W-:-:S06]  /*0750*/  SHF.R.U32.HI R7, RZ, 0x6, R22 ;  /* 0x00000006ff077819 */ /* 0x000fcc0000011616 */
[----:B------:R3:W5:Y:S01]  /*0760*/  F2I.FTZ.U32.TRUNC.NTZ R9, R8 ;  /* 0x0000000800097305 */ /* 0x000762000021f000 */
[----:B--2---:R-:W-:Y:S01]  /*0770*/  IMAD.MOV.U32 R4, RZ, RZ, RZ ;  /* 0x000000ffff047224 */ /* 0x004fe200078e00ff */
[----:B------:R-:W-:-:S04]  /*0780*/  SGXT.U32 R7, R7, 0x2 ;  /* 0x000000020707781a */ /* 0x000fc80000000000 */
[----:B------:R-:W-:Y:S01]  /*0790*/  LOP3.LUT R7, R21, R7, RZ, 0xfc, !PT ;  /* 0x0000000715077212 */ /* 0x000fe200078efcff */
[--C-:B----4-:R-:W-:Y:S02]  /*07a0*/  IMAD.MOV R11, RZ, RZ, -R5.reuse ;  /* 0x000000ffff0b7224 */ /* 0x110fe400078e0a05 */
[----:B---3--:R-:W-:Y:S01]  /*07b0*/  IMAD.MOV.U32 R8, RZ, RZ, RZ ;  /* 0x000000ffff087224 */ /* 0x008fe200078e00ff */
[----:B------:R-:W-:Y:S01]  /*07c0*/  LOP3.LUT R14, R7, 0x1f4, RZ, 0xfc, !PT ;  /* 0x000001f4070e7812 */ /* 0x000fe200078efcff */
[----:B------:R-:W-:Y:S01]  /*07d0*/  IMAD R11, R11, R6, RZ ;  /* 0x000000060b0b7224 */ /* 0x000fe200078e02ff */
[C---:B------:R-:W-:Y:S02]  /*07e0*/  LOP3.LUT R15, R7.reuse, 0x1f8, RZ, 0xfc, !PT ;  /* 0x000001f8070f7812 */ /* 0x040fe400078efcff */
[----:B------:R-:W-:Y:S01]  /*07f0*/  LOP3.LUT R16, R7, 0x1e8, RZ, 0xfc, !PT ;  /* 0x000001e807107812 */ /* 0x000fe200078efcff */
[----:B------:R-:W-:Y:S01]  /*0800*/  IMAD.HI.U32 R5, R5, R11, R4 ;  /* 0x0000000b05057227 */ /* 0x000fe200078e0004 */
[----:B------:R-:W-:-:S02]  /*0810*/  ISETP.GE.AND P4, PT, R15, RZ, PT ;  /* 0x000000ff0f00720c */ /* 0x000fc40003f86270 */
[----:B------:R-:W-:Y:S01]  /*0820*/  IABS R17, R16 ;  /* 0x0000001000117213 */ /* 0x000fe20000000000 */
[----:B------:R-:W-:Y:S01]  /*0830*/  IMAD.MOV.U32 R11, RZ, RZ, R10 ;  /* 0x000000ffff0b7224 */ /* 0x000fe200078e000a */
[----:B------:R-:W-:Y:S01]  /*0840*/  IABS R10, R7 ;  /* 0x00000007000a7213 */ /* 0x000fe20000000000 */
[----:B-----5:R-:W-:Y:S01]  /*0850*/  IMAD.MOV R13, RZ, RZ, -R9 ;  /* 0x000000ffff0d7224 */ /* 0x020fe200078e0a09 */
[----:B0-----:R-:W-:Y:S01]  /*0860*/  LOP3.LUT R20, R7, 0x1d4, RZ, 0xfc, !PT ;  /* 0x000001d407147812 */ /* 0x001fe200078efcff */
[----:B------:R-:W-:Y:S01]  /*0870*/  IMAD.HI.U32 R5, R5, R11, RZ ;  /* 0x0000000b05057227 */ /* 0x000fe200078e00ff */
[----:B------:R-:W-:-:S03]  /*0880*/  LOP3.LUT R21, R7, 0x1d0, RZ, 0xfc, !PT ;  /* 0x000001d007157812 */ /* 0x000fc600078efcff */
[----:B------:R-:W-:Y:S02]  /*0890*/  IMAD.MOV R4, RZ, RZ, -R5 ;  /* 0x000000ffff047224 */ /* 0x000fe400078e0a05 */
[----:B------:R-:W-:Y:S01]  /*08a0*/  IMAD R5, R13, R0, RZ ;  /* 0x000000000d057224 */ /* 0x000fe200078e02ff */
[----:B------:R-:W-:Y:S01]  /*08b0*/  IABS R13, R15 ;  /* 0x0000000f000d7213 */ /* 0x000fe20000000000 */
[----:B------:R-:W-:Y:S02]  /*08c0*/  IMAD R11, R6, R4, R11 ;  /* 0x00000004060b7224 */ /* 0x000fe400078e020b */
[----:B------:R-:W-:-:S03]  /*08d0*/  IMAD.HI.U32 R8, R9, R5, R8 ;  /* 0x0000000509087227 */ /* 0x000fc600078e0008 */
[----:B------:R-:W-:Y:S01]  /*08e0*/  ISETP.GT.U32.AND P0, PT, R6, R11, PT ;  /* 0x0000000b0600720c */ /* 0x000fe20003f04070 */
[----:B------:R-:W-:Y:S01]  /*08f0*/  IMAD.MOV.U32 R9, RZ, RZ, R10 ;  /* 0x000000ffff097224 */ /* 0x000fe200078e000a */
[----:B------:R-:W-:-:S03]  /*0900*/  LOP3.LUT R10, R7, 0x1fc, RZ, 0xfc, !PT ;  /* 0x000001fc070a7812 */ /* 0x000fc600078efcff */
[----:B------:R-:W-:Y:S01]  /*0910*/  IMAD.HI.U32 R4, R8, R9, RZ ;  /* 0x0000000908047227 */ /* 0x000fe200078e00ff */
[----:B------:R-:W-:Y:S02]  /*0920*/  IABS R5, R10 ;  /* 0x0000000a00057213 */ /* 0x000fe40000000000 */
[----:B------:R-:W-:Y:S01]  /*0930*/  ISETP.GE.AND P5, PT, R10, RZ, PT ;  /* 0x000000ff0a00720c */ /* 0x000fe20003fa6270 */
[----:B------:R-:W-:Y:S01]  /*0940*/  IMAD.MOV R4, RZ, RZ, -R4 ;  /* 0x000000ffff047224 */ /* 0x000fe200078e0a04 */
[----:B------:R-:W-:-:S03]  /*0950*/  LOP3.LUT R10, R7, 0x1f0, RZ, 0xfc, !PT ;  /* 0x000001f0070a7812 */ /* 0x000fc600078efcff */
[----:B------:R-:W-:Y:S01]  /*0960*/  @!P0 IMAD.IADD R11, R11, 0x1, -R6 ;  /* 0x000000010b0b8824 */ /* 0x000fe200078e0a06 */
[----:B------:R-:W-:Y:S01]  /*0970*/  IABS R15, R10 ;  /* 0x0000000a000f7213 */ /* 0x000fe20000000000 */
[----:B------:R-:W-:Y:S01]  /*0980*/  IMAD R12, R0, R4, R9 ;  /* 0x00000004000c7224 */ /* 0x000fe200078e0209 */
[----:B------:R-:W-:Y:S01]  /*0990*/  IABS R9, R14 ;  /* 0x0000000e00097213 */ /* 0x000fe20000000000 */
[----:B------:R-:W-:Y:S01]  /*09a0*/  IMAD.HI.U32 R4, R8, R5, RZ ;  /* 0x0000000508047227 */ /* 0x000fe200078e00ff */
[----:B------:R-:W-:Y:S02]  /*09b0*/  ISETP.GT.U32.AND P1, PT, R6, R11, PT ;  /* 0x0000000b0600720c */ /* 0x000fe40003f24070 */
[----:B------:R-:W-:Y:S01]  /*09c0*/  ISETP.GT.U32.AND P0, PT, R0, R12, PT ;  /* 0x0000000c0000720c */ /* 0x000fe20003f04070 */
[----:B------:R-:W-:-:S04]  /*09d0*/  IMAD.MOV R4, RZ, RZ, -R4 ;  /* 0x000000ffff047224 */ /* 0x000fc800078e0a04 */
[----:B------:R-:W-:Y:S02]  /*09e0*/  IMAD R5, R0, R4, R5 ;  /* 0x0000000400057224 */ /* 0x000fe400078e0205 */
[----:B------:R-:W-:-:S03]  /*09f0*/  IMAD.HI.U32 R4, R8, R13, RZ ;  /* 0x0000000d08047227 */ /* 0x000fc600078e00ff */
[----:B------:R-:W-:Y:S01]  /*0a00*/  ISETP.GT.U32.AND P2, PT, R0, R5, PT ;  /* 0x000000050000720c */ /* 0x000fe20003f44070 */
[----:B------:R-:W-:Y:S01]  /*0a10*/  @!P1 IMAD.IADD R11, R11, 0x1, -R6 ;  /* 0x000000010b0b9824 */ /* 0x000fe200078e0a06 */
[----:B------:R-:W-:Y:S01]  /*0a20*/  ISETP.NE.AND P1, PT, R2, RZ, PT ;  /* 0x000000ff0200720c */ /* 0x000fe20003f25270 */
[----:B------:R-:W-:-:S04]  /*0a30*/  IMAD.HI.U32 R6, R8, R9, RZ ;  /* 0x0000000908067227 */ /* 0x000fc800078e00ff */
[----:B------:R-:W-:Y:S02]  /*0a40*/  IMAD.MOV R6, RZ, RZ, -R6 ;  /* 0x000000ffff067224 */ /* 0x000fe400078e0a06 */
[--C-:B------:R-:W-:Y:S02]  /*0a50*/  @!P0 IMAD.IADD R12, R12, 0x1, -R0.reuse ;  /* 0x000000010c0c8824 */ /* 0x100fe400078e0a00 */
[C---:B------:R-:W-:Y:S01]  /*0a60*/  IMAD R9, R0.reuse, R6, R9 ;  /* 0x0000000600097224 */ /* 0x040fe200078e0209 */
[----:B------:R-:W-:Y:S01]  /*0a70*/  LOP3.LUT R6, R7, 0x1ec, RZ, 0xfc, !PT ;  /* 0x000001ec07067812 */ /* 0x000fe200078efcff */
[----:B-1----:R-:W-:Y:S01]  /*0a80*/  IMAD.MOV.U32 R3, RZ, RZ, R11 ;  /* 0x000000ffff037224 */ /* 0x002fe200078e000b */
[C---:B------:R-:W-:Y:S01]  /*0a90*/  ISETP.GT.U32.AND P0, PT, R0.reuse, R12, PT ;  /* 0x0000000c0000720c */ /* 0x040fe20003f04070 */
[----:B------:R-:W-:Y:S01]  /*0aa0*/  @!P2 IMAD.IADD R5, R5, 0x1, -R0 ;  /* 0x000000010505a824 */ /* 0x000fe200078e0a00 */
[----:B------:R-:W-:Y:S01]  /*0ab0*/  ISETP.GT.U32.AND P6, PT, R0, R9, PT ;  /* 0x000000090000720c */ /* 0x000fe20003fc4070 */
[----:B------:R-:W-:Y:S01]  /*0ac0*/  @!P3 IMAD.MOV R3, RZ, RZ, -R3 ;  /* 0x000000ffff03b224 */ /* 0x000fe200078e0a03 */
[----:B------:R-:W-:Y:S01]  /*0ad0*/  ISETP.GE.AND P3, PT, R7, RZ, PT ;  /* 0x000000ff0700720c */ /* 0x000fe20003f66270 */
[----:B------:R-:W-:Y:S01]  /*0ae0*/  IMAD.MOV R4, RZ, RZ, -R4 ;  /* 0x000000ffff047224 */ /* 0x000fe200078e0a04 */
[----:B------:R-:W-:Y:S01]  /*0af0*/  @!P1 LOP3.LUT R3, RZ, R2, RZ, 0x33, !PT ;  /* 0x00000002ff039212 */ /* 0x000fe200078e33ff */
[----:B------:R-:W-:Y:S01]  /*0b00*/  IMAD.HI.U32 R2, R8, R15, RZ ;  /* 0x0000000f08027227 */ /* 0x000fe200078e00ff */
[----:B------:R-:W-:-:S02]  /*0b10*/  ISETP.GT.U32.AND P2, PT, R0, R5, PT ;  /* 0x000000050000720c */ /* 0x000fc40003f44070 */
[----:B------:R-:W-:Y:S01]  /*0b20*/  IABS R11, R6 ;  /* 0x00000006000b7213 */ /* 0x000fe20000000000 */
[----:B------:R-:W-:Y:S01]  /*0b30*/  IMAD.MOV R2, RZ, RZ, -R2 ;  /* 0x000000ffff027224 */ /* 0x000fe200078e0a02 */
[----:B------:R0:W-:Y:S01]  /*0b40*/  STL [R1+0x2b4], R3 ;  /* 0x0002b40301007387 */ /* 0x0001e20000100800 */
[--C-:B------:R-:W-:Y:S01]  /*0b50*/  @!P0 IMAD.IADD R12, R12, 0x1, -R0.reuse ;  /* 0x000000010c0c8824 */ /* 0x100fe200078e0a00 */
[----:B------:R-:W-:Y:S01]  /*0b60*/  ISETP.GE.AND P0, PT, R14, RZ, PT ;  /* 0x000000ff0e00720c */ /* 0x000fe20003f06270 */
[----:B------:R-:W-:Y:S01]  /*0b70*/  @!P6 IMAD.IADD R9, R9, 0x1, -R0 ;  /* 0x000000010909e824 */ /* 0x000fe200078e0a00 */
[----:B------:R-:W-:Y:S01]  /*0b80*/  ISETP.GE.AND P6, PT, R10, RZ, PT ;  /* 0x000000ff0a00720c */ /* 0x000fe20003fc6270 */
[----:B------:R-:W-:Y:S01]  /*0b90*/  @!P3 IMAD.MOV R12, RZ, RZ, -R12 ;  /* 0x000000ffff0cb224 */ /* 0x000fe200078e0a0c */
[----:B------:R-:W-:Y:S01]  /*0ba0*/  LOP3.LUT R14, R7, 0x1c4, RZ, 0xfc, !PT ;  /* 0x000001c4070e7812 */ /* 0x000fe200078efcff */
[C---:B------:R-:W-:Y:S01]  /*0bb0*/  IMAD R15, R0.reuse, R2, R15 ;  /* 0x00000002000f7224 */ /* 0x040fe200078e020f */
[----:B------:R-:W-:Y:S01]  /*0bc0*/  ISETP.GT.U32.AND P3, PT, R0, R9, PT ;  /* 0x000000090000720c */ /* 0x000fe20003f64070 */
[----:B------:R-:W-:Y:S01]  /*0bd0*/  IMAD.HI.U32 R2, R8, R11, RZ ;  /* 0x0000000b08027227 */ /* 0x000fe200078e00ff */
[----:B------:R-:W-:Y:S03]  /*0be0*/  STL [R1+0x770], R12 ;  /* 0x0007700c01007387 */ /* 0x000fe60000100800 */
[----:B------:R-:W-:Y:S01]  /*0bf0*/  @!P2 IMAD.IADD R5, R5, 0x1, -R0 ;  /* 0x000000010505a824 */ /* 0x000fe200078e0a00 */
[----:B------:R-:W-:Y:S01]  /*0c00*/  ISETP.GT.U32.AND P2, PT, R0, R15, PT ;  /* 0x0000000f0000720c */ /* 0x000fe20003f44070 */
[----:B------:R-:W-:-:S02]  /*0c10*/  IMAD.MOV R2, RZ, RZ, -R2 ;  /* 0x000000ffff027224 */ /* 0x000fc400078e0a02 */
[----:B0-----:R-:W-:Y:S02]  /*0c20*/  IMAD.MOV.U32 R3, RZ, RZ, R5 ;  /* 0x000000ffff037224 */ /* 0x001fe400078e0005 */
[C---:B------:R-:W-:Y:S01]  /*0c30*/  IMAD R5, R0.reuse, R2, R11 ;  /* 0x0000000200057224 */ /* 0x040fe200078e020b */
[----:B------:R-:W-:Y:S01]  /*0c40*/  LOP3.LUT R2, R7, 0x1e4, RZ, 0xfc, !PT ;  /* 0x000001e407027812 */ /* 0x000fe200078efcff */
[----:B------:R-:W-:Y:S02]  /*0c50*/  @!P3 IMAD.IADD R9, R9, 0x1, -R0 ;  /* 0x000000010909b824 */ /* 0x000fe400078e0a00 */
[C---:B------:R-:W-:Y:S01]  /*0c60*/  IMAD R13, R0.reuse, R4, R13 ;  /* 0x00000004000d7224 */ /* 0x040fe200078e020d */
[----:B------:R-:W-:Y:S01]  /*0c70*/  ISETP.GT.U32.AND P3, PT, R0, R5, PT ;  /* 0x000000050000720c */ /* 0x000fe20003f64070 */
[----:B------:R-:W-:Y:S01]  /*0c80*/  @!P5 IMAD.MOV R3, RZ, RZ, -R3 ;  /* 0x000000ffff03d224 */ /* 0x000fe200078e0a03 */
[----:B------:R-:W-:Y:S01]  /*0c90*/  ISETP.GE.AND P5, PT, R6, RZ, PT ;  /* 0x000000ff0600720c */ /* 0x000fe20003fa6270 */
[----:B------:R-:W-:Y:S01]  /*0ca0*/  IMAD.HI.U32 R4, R8, R17, RZ ;  /* 0x0000001108047227 */ /* 0x000fe200078e00ff */
[----:B------:R-:W-:-:S02]  /*0cb0*/  ISETP.GT.U32.AND P1, PT, R0, R13, PT ;  /* 0x0000000d0000720c */ /* 0x000fc40003f24070 */
[----:B------:R0:W-:Y:S01]  /*0cc0*/  STL [R1+0x28], R3 ;  /* 0x0000280301007387 */ /* 0x0001e20000100800 */
[----:B------:R-:W-:Y:S02]  /*0cd0*/  IMAD.MOV R4, RZ, RZ, -R4 ;  /* 0x000000ffff047224 */ /* 0x000fe400078e0a04 */
[--C-:B------:R-:W-:Y:S02]  /*0ce0*/  @!P2 IMAD.IADD R15, R15, 0x1, -R0.reuse ;  /* 0x000000010f0fa824 */ /* 0x100fe400078e0a00 */
[C---:B------:R-:W-:Y:S01]  /*0cf0*/  IMAD R11, R0.reuse, R4, R17 ;  /* 0x00000004000b7224 */ /* 0x040fe200078e0211 */
[----:B------:R-:W-:Y:S01]  /*0d00*/  LOP3.LUT R4, R7, 0x1e0, RZ, 0xfc, !PT ;  /* 0x000001e007047812 */ /* 0x000fe200078efcff */
[--C-:B------:R-:W-:Y:S01]  /*0d10*/  @!P3 IMAD.IADD R5, R5, 0x1, -R0.reuse ;  /* 0x000000010505b824 */ /* 0x100fe200078e0a00 */
[C---:B------:R-:W-:Y:S01]  /*0d20*/  ISETP.GT.U32.AND P2, PT, R0.reuse, R15, PT ;  /* 0x0000000f0000720c */ /* 0x040fe20003f44070 */
[----:B0-----:R-:W-:Y:S01]  /*0d30*/  IMAD.MOV.U32 R3, RZ, RZ, R9 ;  /* 0x000000ffff037224 */ /* 0x001fe200078e0009 */
[----:B------:R-:W-:Y:S01]  /*0d40*/  IABS R9, R2 ;  /* 0x0000000200097213 */ /* 0x000fe20000000000 */
[----:B------:R-:W-:Y:S01]  /*0d50*/  @!P1 IMAD.IADD R13, R13, 0x1, -R0 ;  /* 0x000000010d0d9824 */ /* 0x000fe200078e0a00 */
[----:B------:R-:W-:Y:S01]  /*0d60*/  ISETP.GT.U32.AND P3, PT, R0, R5, PT ;  /* 0x000000050000720c */ /* 0x000fe20003f64070 */
[----:B------:R-:W-:Y:S01]  /*0d70*/  @!P0 IMAD.MOV R3, RZ, RZ, -R3 ;  /* 0x000000ffff038224 */ /* 0x000fe200078e0a03 */
[----:B------:R-:W-:Y:S01]  /*0d80*/  IABS R19, R4 ;  /* 0x0000000400137213 */ /* 0x000fe20000000000 */
[----:B------:R-:W-:Y:S01]  /*0d90*/  IMAD.HI.U32 R6, R8, R9, RZ ;  /* 0x0000000908067227 */ /* 0x000fe200078e00ff */
[----:B------:R-:W-:-:S02]  /*0da0*/  ISETP.GT.U32.AND P1, PT, R0, R13, PT ;  /* 0x0000000d0000720c */ /* 0x000fc40003f24070 */
[----:B------:R-:W-:Y:S01]  /*0db0*/  ISETP.GE.AND P0, PT, R4, RZ, PT ;  /* 0x000000ff0400720c */ /* 0x000fe20003f06270 */
[----:B------:R-:W-:Y:S01]  /*0dc0*/  IMAD.MOV R6, RZ, RZ, -R6 ;  /* 0x000000ffff067224 */ /* 0x000fe200078e0a06 */
[----:B------:R-:W-:Y:S01]  /*0dd0*/  LOP3.LUT R4, R7, 0x1dc, RZ, 0xfc, !PT ;  /* 0x000001dc07047812 */ /* 0x000fe200078efcff */
[----:B------:R-:W-:-:S04]  /*0de0*/  IMAD.HI.U32 R22, R8, R19, RZ ;  /* 0x0000001308167227 */ /* 0x000fc800078e00ff */
[C---:B------:R-:W-:Y:S02]  /*0df0*/  IMAD R9, R0.reuse, R6, R9 ;  /* 0x0000000600097224 */ /* 0x040fe400078e0209 */
[--C-:B------:R-:W-:Y:S02]  /*0e00*/  @!P3 IMAD.IADD R5, R5, 0x1, -R0.reuse ;  /* 0x000000010505b824 */ /* 0x100fe400078e0a00 */
[----:B------:R-:W-:Y:S01]  /*0e10*/  @!P2 IMAD.IADD R15, R15, 0x1, -R0 ;  /* 0x000000010f0fa824 */ /* 0x000fe200078e0a00 */
[C---:B------:R-:W-:Y:S01]  /*0e20*/  ISETP.GT.U32.AND P3, PT, R0.reuse, R9, PT ;  /* 0x000000090000720c */ /* 0x040fe20003f64070 */
[----:B------:R-:W-:Y:S01]  /*0e30*/  IMAD.MOV R22, RZ, RZ, -R22 ;  /* 0x000000ffff167224 */ /* 0x000fe200078e0a16 */
[----:B------:R-:W-:Y:S01]  /*0e40*/  ISETP.GT.U32.AND P2, PT, R0, R11, PT ;  /* 0x0000000b0000720c */ /* 0x000fe20003f44070 */
[----:B------:R-:W-:Y:S01]  /*0e50*/  @!P1 IMAD.IADD R13, R13, 0x1, -R0 ;  /* 0x000000010d0d9824 */ /* 0x000fe200078e0a00 */
[----:B------:R-:W-:Y:S01]  /*0e60*/  ISETP.GE.AND P1, PT, R16, RZ, PT ;  /* 0x000000ff1000720c */ /* 0x000fe20003f26270 */
[C---:B------:R-:W-:Y:S01]  /*0e70*/  IMAD R22, R0.reuse, R22, R19 ;  /* 0x0000001600167224 */ /* 0x040fe200078e0213 */
[----:B------:R-:W-:Y:S01]  /*0e80*/  IABS R16, R21 ;  /* 0x0000001500107213 */ /* 0x000fe20000000000 */
[----:B------:R-:W-:Y:S01]  /*0e90*/  IMAD.MOV.U32 R12, RZ, RZ, R15 ;  /* 0x000000ffff0c7224 */ /* 0x000fe200078e000f */
[----:B------:R-:W-:Y:S01]  /*0ea0*/  LOP3.LUT R19, R7, 0x1c8, RZ, 0xfc, !PT ;  /* 0x000001c807137812 */ /* 0x000fe200078efcff */
[----:B------:R-:W-:Y:S01]  /*0eb0*/  IMAD.MOV.U32 R10, RZ, RZ, R13 ;  /* 0x000000ffff0a7224 */ /* 0x000fe200078e000d */
[----:B------:R-:W-:Y:S01]  /*0ec0*/  IABS R13, R4 ;  /* 0x00000004000d7213 */ /* 0x000fe20000000000 */
[----:B------:R-:W-:Y:S01]  /*0ed0*/  @!P6 IMAD.MOV R12, RZ, RZ, -R12 ;  /* 0x000000ffff0ce224 */ /* 0x000fe200078e0a0c */
[----:B------:R-:W-:Y:S01]  /*0ee0*/  ISETP.GT.U32.AND P6, PT, R0, R22, PT ;  /* 0x000000160000720c */ /* 0x000fe20003fc4070 */
[----:B------:R-:W-:Y:S01]  /*0ef0*/  @!P4 IMAD.MOV R10, RZ, RZ, -R10 ;  /* 0x000000ffff0ac224 */ /* 0x000fe200078e0a0a */
[----:B------:R-:W-:Y:S01]  /*0f00*/  ISETP.GE.AND P4, PT, R2, RZ, PT ;  /* 0x000000ff0200720c */ /* 0x000fe20003f86270 */
[--C-:B------:R-:W-:Y:S01]  /*0f10*/  @!P3 IMAD.IADD R9, R9, 0x1, -R0.reuse ;  /* 0x000000010909b824 */ /* 0x100fe200078e0a00 */
[----:B------:R-:W-:Y:S01]  /*0f20*/  LOP3.LUT R2, R7, 0x1d8, RZ, 0xfc, !PT ;  /* 0x000001d807027812 */ /* 0x000fe200078efcff */
[----:B------:R-:W-:Y:S01]  /*0f30*/  @!P2 IMAD.IADD R11, R11, 0x1, -R0 ;  /* 0x000000010b0ba824 */ /* 0x000fe200078e0a00 */
[----:B------:R0:W-:Y:S01]  /*0f40*/  STL [R1+0x24], R10 ;  /* 0x0000240a01007387 */ /* 0x0001e20000100800 */
[----:B------:R-:W-:Y:S01]  /*0f50*/  IMAD.HI.U32 R24, R8, R16, RZ ;  /* 0x0000001008187227 */ /* 0x000fe200078e00ff */
[----:B------:R-:W-:-:S02]  /*0f60*/  ISETP.GT.U32.AND P3, PT, R0, R9, PT ;  /* 0x000000090000720c */ /* 0x000fc40003f64070 */
[----:B------:R-:W-:Y:S01]  /*0f70*/  IABS R17, R2 ;  /* 0x0000000200117213 */ /* 0x000fe20000000000 */
[----:B------:R1:W-:Y:S01]  /*0f80*/  STL [R1+0x20], R3 ;  /* 0x0000200301007387 */ /* 0x0003e20000100800 */
[----:B------:R-:W-:Y:S01]  /*0f90*/  ISETP.GT.U32.AND P2, PT, R0, R11, PT ;  /* 0x0000000b0000720c */ /* 0x000fe20003f44070 */
[----:B------:R-:W-:Y:S02]  /*0fa0*/  @!P6 IMAD.IADD R22, R22, 0x1, -R0 ;  /* 0x000000011616e824 */ /* 0x000fe400078e0a00 */
[----:B------:R-:W-:Y:S01]  /*0fb0*/  IMAD.HI.U32 R6, R8, R17, RZ ;  /* 0x0000001108067227 */ /* 0x000fe200078e00ff */
[----:B------:R-:W-:Y:S02]  /*0fc0*/  STL [R1+0xc], R12 ;  /* 0x00000c0c01007387 */ /* 0x000fe40000100800 */
[----:B------:R-:W-:Y:S01]  /*0fd0*/  ISETP.GT.U32.AND P6, PT, R0, R22, PT ;  /* 0x000000160000720c */ /* 0x000fe20003fc4070 */
[----:B0-----:R-:W-:-:S04]  /*0fe0*/  IMAD.HI.U32 R10, R8, R13, RZ ;  /* 0x0000000d080a7227 */ /* 0x001fc800078e00ff */
[----:B------:R-:W-:Y:S02]  /*0ff0*/  IMAD.MOV R10, RZ, RZ, -R10 ;  /* 0x000000ffff0a7224 */ /* 0x000fe400078e0a0a */
[----:B-1----:R-:W-:Y:S01]  /*1000*/  IMAD.MOV.U32 R3, RZ, RZ, R5 ;  /* 0x000000ffff037224 */ /* 0x002fe200078e0005 */
[----:B------:R-:W-:Y:S01]  /*1010*/  IABS R5, R20 ;  /* 0x0000001400057213 */ /* 0x000fe20000000000 */
[C---:B------:R-:W-:Y:S02]  /*1020*/  IMAD R13, R0.reuse, R10, R13 ;  /* 0x0000000a000d7224 */ /* 0x040fe400078e020d */
[----:B------:R-:W-:Y:S02]  /*1030*/  @!P3 IMAD.IADD R9, R9, 0x1, -R0 ;  /* 0x000000010909b824 */ /* 0x000fe400078e0a00 */
[----:B------:R-:W-:Y:S01]  /*1040*/  IMAD.MOV R6, RZ, RZ, -R6 ;  /* 0x000000ffff067224 */ /* 0x000fe200078e0a06 */
[----:B------:R-:W-:Y:S01]  /*1050*/  ISETP.GT.U32.AND P3, PT, R0, R13, PT ;  /* 0x0000000d0000720c */ /* 0x000fe20003f64070 */
[----:B------:R-:W-:-:S04]  /*1060*/  IMAD.HI.U32 R10, R8, R5, RZ ;  /* 0x00000005080a7227 */ /* 0x000fc800078e00ff */
[----:B------:R-:W-:Y:S01]  /*1070*/  IMAD R17, R0, R6, R17 ;  /* 0x0000000600117224 */ /* 0x000fe200078e0211 */
[----:B------:R-:W-:Y:S01]  /*1080*/  IABS R6, R19 ;  /* 0x0000001300067213 */ /* 0x000fe20000000000 */
[----:B------:R-:W-:Y:S02]  /*1090*/  IMAD.MOV R10, RZ, RZ, -R10 ;  /* 0x000000ffff0a7224 */ /* 0x000fe400078e0a0a */
[----:B------:R-:W-:Y:S01]  /*10a0*/  @!P5 IMAD.MOV R3, RZ, RZ, -R3 ;  /* 0x000000ffff03d224 */ /* 0x000fe200078e0a03 */
[----:B------:R-:W-:Y:S01]  /*10b0*/  ISETP.GE.AND P5, PT, R4, RZ, PT ;  /* 0x000000ff0400720c */ /* 0x000fe20003fa6270 */
[--C-:B------:R-:W-:Y:S01]  /*10c0*/  @!P6 IMAD.IADD R22, R22, 0x1, -R0.reuse ;  /* 0x000000011616e824 */ /* 0x100fe200078e0a00 */
[C---:B------:R-:W-:Y:S01]  /*10d0*/  ISETP.GT.U32.AND P6, PT, R0.reuse, R17, PT ;  /* 0x000000110000720c */ /* 0x040fe20003fc4070 */
[C---:B------:R-:W-:Y:S01]  /*10e0*/  IMAD R5, R0.reuse, R10, R5 ;  /* 0x0000000a00057224 */ /* 0x040fe200078e0205 */
[----:B------:R0:W-:Y:S01]  /*10f0*/  STL [R1+0x1d4], R3 ;  /* 0x0001d40301007387 */ /* 0x0001e20000100800 */
[--C-:B------:R-:W-:Y:S01]  /*1100*/  @!P2 IMAD.IADD R11, R11, 0x1, -R0.reuse ;  /* 0x000000010b0ba824 */ /* 0x100fe200078e0a00 */
[----:B------:R-:W-:Y:S01]  /*1110*/  LOP3.LUT R4, R7, 0x1cc, RZ, 0xfc, !PT ;  /* 0x000001cc07047812 */ /* 0x000fe200078efcff */
[----:B------:R-:W-:Y:S01]  /*1120*/  @!P3 IMAD.IADD R13, R13, 0x1, -R0 ;  /* 0x000000010d0db824 */ /* 0x000fe200078e0a00 */
[----:B------:R-:W-:Y:S01]  /*1130*/  ISETP.GT.U32.AND P3, PT, R0, R5, PT ;  /* 0x000000050000720c */ /* 0x000fe20003f64070 */
[----:B------:R-:W-:Y:S01]  /*1140*/  IMAD.MOV R24, RZ, RZ, -R24 ;  /* 0x000000ffff187224 */ /* 0x000fe200078e0a18 */
[----:B------:R-:W-:Y:S01]  /*1150*/  IABS R18, R4 ;  /* 0x0000000400127213 */ /* 0x000fe20000000000 */
[----:B------:R-:W-:Y:S01]  /*1160*/  IMAD.HI.U32 R10, R8, R6, RZ ;  /* 0x00000006080a7227 */ /* 0x000fe200078e00ff */
[----:B------:R-:W-:-:S02]  /*1170*/  ISETP.GE.AND P2, PT, R2, RZ, PT ;  /* 0x000000ff0200720c */ /* 0x000fc40003f46270 */
[----:B------:R-:W-:Y:S01]  /*1180*/  IABS R2, R14 ;  /* 0x0000000e00027213 */ /* 0x000fe20000000000 */
[----:B0-----:R-:W-:Y:S01]  /*1190*/  IMAD.MOV.U32 R3, RZ, RZ, R11 ;  /* 0x000000ffff037224 */ /* 0x001fe200078e000b */
[----:B------:R-:W-:Y:S01]  /*11a0*/  LOP3.LUT R11, R7, 0x1bc, RZ, 0xfc, !PT ;  /* 0x000001bc070b7812 */ /* 0x000fe200078efcff */
[C---:B------:R-:W-:Y:S02]  /*11b0*/  IMAD R16, R0.reuse, R24, R16 ;  /* 0x0000001800107224 */ /* 0x040fe400078e0210 */
[----:B------:R-:W-:Y:S02]  /*11c0*/  @!P1 IMAD.MOV R3, RZ, RZ, -R3 ;  /* 0x000000ffff039224 */ /* 0x000fe400078e0a03 */
[--C-:B------:R-:W-:Y:S01]  /*11d0*/  @!P6 IMAD.IADD R17, R17, 0x1, -R0.reuse ;  /* 0x000000011111e824 */ /* 0x100fe200078e0a00 */
[----:B------:R-:W-:Y:S01]  /*11e0*/  ISETP.GT.U32.AND P6, PT, R0, R16, PT ;  /* 0x000000100000720c */ /* 0x000fe20003fc4070 */
[----:B------:R-:W-:Y:S01]  /*11f0*/  IMAD.HI.U32 R23, R8, R18, RZ ;  /* 0x0000001208177227 */ /* 0x000fe200078e00ff */
[----:B------:R0:W-:Y:S02]  /*1200*/  STL [R1+0x8], R3 ;  /* 0x0000080301007387 */ /* 0x0001e40000100800 */
[C---:B------:R-:W-:Y:S01]  /*1210*/  ISETP.GT.U32.AND P1, PT, R0.reuse, R17, PT ;  /* 0x000000110000720c */ /* 0x040fe20003f24070 */
[----:B------:R-:W-:Y:S01]  /*1220*/  @!P3 IMAD.IADD R5, R5, 0x1, -R0 ;  /* 0x000000010505b824 */ /* 0x000fe200078e0a00 */
[----:B------:R-:W-:Y:S01]  /*1230*/  ISETP.GT.U32.AND P3, PT, R0, R13, PT ;  /* 0x0000000d0000720c */ /* 0x000fe20003f64070 */
[----:B------:R-:W-:-:S02]  /*1240*/  IMAD.MOV R23, RZ, RZ, -R23 ;  /* 0x000000ffff177224 */ /* 0x000fc400078e0a17 */
[----:B------:R-:W-:Y:S02]  /*1250*/  IMAD.MOV R24, RZ, RZ, -R10 ;  /* 0x000000ffff187224 */ /* 0x000fe400078e0a0a */
[C---:B------:R-:W-:Y:S02]  /*1260*/  IMAD R10, R0.reuse, R23, R18 ;  /* 0x00000017000a7224 */ /* 0x040fe400078e0212 */
[----:B0-----:R-:W-:Y:S01]  /*1270*/  IMAD.MOV.U32 R3, RZ, RZ, R9 ;  /* 0x000000ffff037224 */ /* 0x001fe200078e0009 */
[----:B------:R-:W-:Y:S01]  /*1280*/  IABS R9, R11 ;  /* 0x0000000b00097213 */ /* 0x000fe20000000000 */
[----:B------:R-:W-:Y:S02]  /*1290*/  IMAD R6, R0, R24, R6 ;  /* 0x0000001800067224 */ /* 0x000fe400078e0206 */
[----:B------:R-:W-:Y:S02]  /*12a0*/  @!P4 IMAD.MOV R3, RZ, RZ, -R3 ;  /* 0x000000ffff03c224 */ /* 0x000fe400078e0a03 */
[--C-:B------:R-:W-:Y:S01]  /*12b0*/  @!P6 IMAD.IADD R16, R16, 0x1, -R0.reuse ;  /* 0x000000011010e824 */ /* 0x100fe200078e0a00 */
[----:B------:R-:W-:Y:S01]  /*12c0*/  ISETP.GT.U32.AND P6, PT, R0, R5, PT ;  /* 0x000000050000720c */ /* 0x000fe20003fc4070 */
[----:B------:R-:W-:Y:S01]  /*12d0*/  IMAD.HI.U32 R15, R8, R2, RZ ;  /* 0x00000002080f7227 */ /* 0x000fe200078e00ff */
[----:B------:R0:W-:Y:S02]  /*12e0*/  STL [R1+0x94], R3 ;  /* 0x0000940301007387 */ /* 0x0001e40000100800 */
[C---:B------:R-:W-:Y:S01]  /*12f0*/  ISETP.GT.U32.AND P4, PT, R0.reuse, R16, PT ;  /* 0x000000100000720c */ /* 0x040fe20003f84070 */
[--C-:B------:R-:W-:Y:S01]  /*1300*/  @!P3 IMAD.IADD R13, R13, 0x1, -R0.reuse ;  /* 0x000000010d0db824 */ /* 0x100fe200078e0a00 */
[----:B------:R-:W-:Y:S01]  /*1310*/  ISETP.GT.U32.AND P3, PT, R0, R6, PT ;  /* 0x000000060000720c */ /* 0x000fe20003f64070 */
[----:B------:R-:W-:Y:S01]  /*1320*/  IMAD.MOV R18, RZ, RZ, -R15 ;  /* 0x000000ffff127224 */ /* 0x000fe200078e0a0f */
[----:B------:R-:W-:Y:S01]  /*1330*/  LOP3.LUT R15, R7, 0x1c0, RZ, 0xfc, !PT ;  /* 0x000001c0070f7812 */ /* 0x000fe200078efcff */
[----:B------:R-:W-:Y:S01]  /*1340*/  @!P1 IMAD.IADD R17, R17, 0x1, -R0 ;  /* 0x0000000111119824 */ /* 0x000fe200078e0a00 */
[----:B------:R-:W-:Y:S01]  /*1350*/  ISETP.GE.AND P1, PT, R20, RZ, PT ;  /* 0x000000ff1400720c */ /* 0x000fe20003f26270 */
[----:B------:R-:W-:Y:S01]  /*1360*/  IMAD R2, R0, R18, R2 ;  /* 0x0000001200027224 */ /* 0x000fe200078e0202 */
[----:B------:R-:W-:Y:S01]  /*1370*/  IABS R18, R15 ;  /* 0x0000000f00127213 */ /* 0x000fe20000000000 */
[----:B0-----:R-:W-:-:S02]  /*1380*/  IMAD.MOV.U32 R3, RZ, RZ, R22 ;  /* 0x000000ffff037224 */ /* 0x001fc400078e0016 */
[--C-:B------:R-:W-:Y:S01]  /*1390*/  @!P6 IMAD.IADD R5, R5, 0x1, -R0.reuse ;  /* 0x000000010505e824 */ /* 0x100fe200078e0a00 */
[C---:B------:R-:W-:Y:S01]  /*13a0*/  ISETP.GT.U32.AND P6, PT, R0.reuse, R2, PT ;  /* 0x000000020000720c */ /* 0x040fe20003fc4070 */
[----:B------:R-:W-:Y:S01]  /*13b0*/  @!P0 IMAD.MOV R3, RZ, RZ, -R3 ;  /* 0x000000ffff038224 */ /* 0x000fe200078e0a03 */
[----:B------:R-:W-:Y:S01]  /*13c0*/  ISETP.GT.U32.AND P0, PT, R0, R10, PT ;  /* 0x0000000a0000720c */ /* 0x000fe20003f04070 */
[----:B------:R-:W-:Y:S01]  /*13d0*/  IMAD.MOV.U32 R12, RZ, RZ, R13 ;  /* 0x000000ffff0c7224 */ /* 0x000fe200078e000d */
[----:B------:R-:W-:Y:S01]  /*13e0*/  LOP3.LUT R13, R7, 0x1b8, RZ, 0xfc, !PT ;  /* 0x000001b8070d7812 */ /* 0x000fe200078efcff */
[--C-:B------:R-:W-:Y:S01]  /*13f0*/  @!P3 IMAD.IADD R6, R6, 0x1, -R0.reuse ;  /* 0x000000010606b824 */ /* 0x100fe200078e0a00 */
[----:B------:R0:W-:Y:S01]  /*1400*/  STL [R1+0x1d0], R3 ;  /* 0x0001d00301007387 */ /* 0x0001e20000100800 */
[----:B------:R-:W-:Y:S01]  /*1410*/  @!P4 IMAD.IADD R16, R16, 0x1, -R0 ;  /* 0x000000011010c824 */ /* 0x000fe200078e0a00 */
[----:B------:R-:W-:Y:S01]  /*1420*/  ISETP.GE.AND P4, PT, R21, RZ, PT ;  /* 0x000000ff1500720c */ /* 0x000fe20003f86270 */
[----:B------:R-:W-:Y:S01]  /*1430*/  @!P5 IMAD.MOV R12, RZ, RZ, -R12 ;  /* 0x000000ffff0cd224 */ /* 0x000fe200078e0a0c */
[----:B------:R-:W-:Y:S01]  /*1440*/  ISETP.GE.AND P3, PT, R19, RZ, PT ;  /* 0x000000ff1300720c */ /* 0x000fe20003f66270 */
[----:B------:R-:W-:-:S03]  /*1450*/  IMAD.HI.U32 R20, R8, R9, RZ ;  /* 0x0000000908147227 */ /* 0x000fc600078e00ff */
[----:B------:R1:W-:Y:S01]  /*1460*/  STL [R1+0x98], R12 ;  /* 0x0000980c01007387 */ /* 0x0003e20000100800 */
[----:B------:R-:W-:Y:S01]  /*1470*/  @!P0 IMAD.IADD R10, R10, 0x1, -R0 ;  /* 0x000000010a0a8824 */ /* 0x000fe200078e0a00 */
[----:B------:R-:W-:Y:S01]  /*1480*/  ISETP.GE.AND P0, PT, R4, RZ, PT ;  /* 0x000000ff0400720c */ /* 0x000fe20003f06270 */
[----:B0-----:R-:W-:Y:S01]  /*1490*/  IMAD.MOV.U32 R3, RZ, RZ, R17 ;  /* 0x000000ffff037224 */ /* 0x001fe200078e0011 */
[----:B------:R-:W-:Y:S01]  /*14a0*/  IABS R17, R13 ;  /* 0x0000000d00117213 */ /* 0x000fe20000000000 */
[----:B------:R-:W-:Y:S01]  /*14b0*/  IMAD.HI.U32 R22, R8, R18, RZ ;  /* 0x0000001208167227 */ /* 0x000fe200078e00ff */
[----:B------:R-:W-:-:S03]  /*14c0*/  ISETP.GT.U32.AND P5, PT, R0, R10, PT ;  /* 0x0000000a0000720c */ /* 0x000fc60003fa4070 */
[----:B------:R-:W-:Y:S01]  /*14d0*/  @!P2 IMAD.MOV R3, RZ, RZ, -R3 ;  /* 0x000000ffff03a224 */ /* 0x000fe200078e0a03 */
[----:B------:R-:W-:Y:S01]  /*14e0*/  ISETP.GT.U32.AND P2, PT, R0, R6, PT ;  /* 0x000000060000720c */ /* 0x000fe20003f44070 */
[----:B------:R-:W-:Y:S02]  /*14f0*/  IMAD.MOV R20, RZ, RZ, -R20 ;  /* 0x000000ffff147224 */ /* 0x000fe400078e0a14 */
[----:B------:R-:W-:Y:S01]  /*1500*/  IMAD.MOV R22, RZ, RZ, -R22 ;  /* 0x000000ffff167224 */ /* 0x000fe200078e0a16 */
[----:B------:R0:W-:Y:S01]  /*1510*/  STL [R1+0xa0], R3 ;  /* 0x0000a00301007387 */ /* 0x0001e20000100800 */
[----:B------:R-:W-:Y:S02]  /*1520*/  @!P6 IMAD.IADD R2, R2, 0x1, -R0 ;  /* 0x000000010202e824 */ /* 0x000fe400078e0a00 */
[----:B-1----:R-:W-:Y:S01]  /*1530*/  IMAD.MOV.U32 R12, RZ, RZ, R5 ;  /* 0x000000ffff0c7224 */ /* 0x002fe200078e0005 */
[C---:B------:R-:W-:Y:S01]  /*1540*/  LOP3.LUT R5, R7.reuse, 0x1b4, RZ, 0xfc, !PT ;  /* 0x000001b407057812 */ /* 0x040fe200078efcff */
[C---:B------:R-:W-:Y:S01]  /*1550*/  IMAD R9, R0.reuse, R20, R9 ;  /* 0x0000001400097224 */ /* 0x040fe200078e0209 */
[C---:B------:R-:W-:Y:S01]  /*1560*/  ISETP.GT.U32.AND P6, PT, R0.reuse, R2, PT ;  /* 0x000000020000720c */ /* 0x040fe20003fc4070 */
[----:B------:R-:W-:Y:S01]  /*1570*/  IMAD R4, R0, R22, R18 ;  /* 0x0000001600047224 */ /* 0x000fe200078e0212 */
[----:B------:R-:W-:Y:S01]  /*1580*/  LOP3.LUT R22, R7, 0xb8, RZ, 0xfc, !PT ;  /* 0x000000b807167812 */ /* 0x000fe200078efcff */
[----:B------:R-:W-:-:S02]  /*1590*/  @!P1 IMAD.MOV R12, RZ, RZ, -R12 ;  /* 0x000000ffff0c9224 */ /* 0x000fc400078e0a0c */
[----:B0-----:R-:W-:Y:S01]  /*15a0*/  IMAD.MOV.U32 R3, RZ, RZ, R16 ;  /* 0x000000ffff037224 */ /* 0x001fe200078e0010 */
[----:B------:R-:W-:Y:S01]  /*15b0*/  ISETP.GT.U32.AND P1, PT, R0, R4, PT ;  /* 0x000000040000720c */ /* 0x000fe20003f24070 */
[--C-:B------:R-:W-:Y:S01]  /*15c0*/  @!P5 IMAD.IADD R10, R10, 0x1, -R0.reuse ;  /* 0x000000010a0ad824 */ /* 0x100fe200078e0a00 */
[----:B------:R-:W-:Y:S01]  /*15d0*/  ISETP.GT.U32.AND P5, PT, R0, R9, PT ;  /* 0x000000090000720c */ /* 0x000fe20003fa4070 */
[----:B------:R-:W-:Y:S01]  /*15e0*/  @!P4 IMAD.MOV R3, RZ, RZ, -R3 ;  /* 0x000000ffff03c224 */ /* 0x000fe200078e0a03 */
[----:B------:R0:W-:Y:S01]  /*15f0*/  STL [R1+0xa4], R12 ;  /* 0x0000a40c01007387 */ /* 0x0001e20000100800 */
[--C-:B------:R-:W-:Y:S01]  /*1600*/  @!P2 IMAD.IADD R6, R6, 0x1, -R0.reuse ;  /* 0x000000010606a824 */ /* 0x100fe200078e0a00 */
[----:B------:R-:W-:Y:S01]  /*1610*/  ISETP.GE.AND P4, PT, R14, RZ, PT ;  /* 0x000000ff0e00720c */ /* 0x000fe20003f86270 */
[----:B------:R-:W-:Y:S01]  /*1620*/  @!P6 IMAD.IADD R2, R2, 0x1, -R0 ;  /* 0x000000010202e824 */ /* 0x000fe200078e0a00 */
[----:B------:R1:W-:Y:S01]  /*1630*/  STL [R1+0xac], R3 ;  /* 0x0000ac0301007387 */ /* 0x0003e20000100800 */
[----:B------:R-:W-:Y:S01]  /*1640*/  ISETP.GE.AND P2, PT, R15, RZ, PT ;  /* 0x000000ff0f00720c */ /* 0x000fe20003f46270 */
[----:B------:R-:W-:Y:S01]  /*1650*/  IMAD.HI.U32 R15, R8, R17, RZ ;  /* 0x00000011080f7227 */ /* 0x000fe200078e00ff */
[----:B------:R-:W-:-:S02]  /*1660*/  IABS R14, R5 ;  /* 0x00000005000e7213 */ /* 0x000fc40000000000 */
[----:B------:R-:W-:Y:S01]  /*1670*/  ISETP.GE.AND P6, PT, R11, RZ, PT ;  /* 0x000000ff0b00720c */ /* 0x000fe20003fc6270 */
[----:B0-----:R-:W-:Y:S01]  /*1680*/  IMAD.MOV.U32 R12, RZ, RZ, R10 ;  /* 0x000000ffff0c7224 */ /* 0x001fe200078e000a */
[----:B------:R-:W-:Y:S01]  /*1690*/  LOP3.LUT R16, R7, 0x1b0, RZ, 0xfc, !PT ;  /* 0x000001b007107812 */ /* 0x000fe200078efcff */
[----:B------:R-:W-:Y:S02]  /*16a0*/  IMAD.MOV R15, RZ, RZ, -R15 ;  /* 0x000000ffff0f7224 */ /* 0x000fe400078e0a0f */
[----:B-1----:R-:W-:Y:S02]  /*16b0*/  IMAD.MOV.U32 R3, RZ, RZ, R6 ;  /* 0x000000ffff037224 */ /* 0x002fe400078e0006 */
[----:B------:R-:W-:Y:S02]  /*16c0*/  @!P0 IMAD.MOV R12, RZ, RZ, -R12 ;  /* 0x000000ffff0c8224 */ /* 0x000fe400078e0a0c */
[----:B------:R-:W-:Y:S01]  /*16d0*/  @!P3 IMAD.MOV R3, RZ, RZ, -R3 ;  /* 0x000000ffff03b224 */ /* 0x000fe200078e0a03 */
[----:B------:R-:W-:Y:S01]  /*16e0*/  ISETP.GE.AND P3, PT, R5, RZ, PT ;  /* 0x000000ff0500720c */ /* 0x000fe20003f66270 */
[--C-:B------:R-:W-:Y:S01]  /*16f0*/  @!P5 IMAD.IADD R9, R9, 0x1, -R0.reuse ;  /* 0x000000010909d824 */ /* 0x100fe200078e0a00 */
[----:B------:R-:W-:Y:S01]  /*1700*/  STL [R1+0x1b4], R12 ;  /* 0x0001b40c01007387 */ /* 0x000fe20000100800 */
[----:B------:R-:W-:Y:S01]  /*1710*/  @!P1 IMAD.IADD R4, R4, 0x1, -R0 ;  /* 0x0000000104049824 */ /* 0x000fe200078e0a00 */
[----:B------:R-:W-:Y:S01]  /*1720*/  LOP3.LUT R5, R7, 0x1a8, RZ, 0xfc, !PT ;  /* 0x000001a807057812 */ /* 0x000fe200078efcff */
[C---:B------:R-:W-:Y:S01]  /*1730*/  IMAD R17, R0.reuse, R15, R17 ;  /* 0x0000000f00117224 */ /* 0x040fe200078e0211 */
[----:B------:R0:W-:Y:S01]  /*1740*/  STL [R1+0x1b8], R3 ;  /* 0x0001b80301007387 */ /* 0x0001e20000100800 */
[----:B------:R-:W-:Y:S01]  /*1750*/  ISETP.GT.U32.AND P5, PT, R0, R9, PT ;  /* 0x000000090000720c */ /* 0x000fe20003fa4070 */
[----:B------:R-:W-:Y:S01]  /*1760*/  IMAD.HI.U32 R11, R8, R14, RZ ;  /* 0x0000000e080b7227 */ /* 0x000fe200078e00ff */
[----:B------:R-:W-:-:S02]  /*1770*/  ISETP.GT.U32.AND P0, PT, R0, R4, PT ;  /* 0x000000040000720c */ /* 0x000fc40003f04070 */
[----:B------:R-:W-:Y:S01]  /*1780*/  IABS R10, R5 ;  /* 0x00000005000a7213 */ /* 0x000fe20000000000 */
[----:B------:R-:W-:Y:S01]  /*1790*/  IMAD.MOV R11, RZ, RZ, -R11 ;  /* 0x000000ffff0b7224 */ /* 0x000fe200078e0a0b */
[----:B------:R-:W-:Y:S01]  /*17a0*/  ISETP.GE.AND P1, PT, R13, RZ, PT ;  /* 0x000000ff0d00720c */ /* 0x000fe20003f26270 */
[----:B0-----:R-:W-:Y:S01]  /*17b0*/  IMAD.MOV.U32 R3, RZ, RZ, R2 ;  /* 0x000000ffff037224 */ /* 0x001fe200078e0002 */
[C---:B------:R-:W-:Y:S01]  /*17c0*/  LOP3.LUT R2, R7.reuse, 0x1ac, RZ, 0xfc, !PT ;  /* 0x000001ac07027812 */ /* 0x040fe200078efcff */
[C---:B------:R-:W-:Y:S01]  /*17d0*/  IMAD R14, R0.reuse, R11, R14 ;  /* 0x0000000b000e7224 */ /* 0x040fe200078e020e */
[----:B------:R-:W-:Y:S01]  /*17e0*/  LOP3.LUT R11, R7, 0x1a0, RZ, 0xfc, !PT ;  /* 0x000001a0070b7812 */ /* 0x000fe200078efcff */
[----:B------:R-:W-:Y:S01]  /*17f0*/  @!P4 IMAD.MOV R3, RZ, RZ, -R3 ;  /* 0x000000ffff03c224 */ /* 0x000fe200078e0a03 */
[C---:B------:R-:W-:Y:S01]  /*1800*/  ISETP.GT.U32.AND P4, PT, R0.reuse, R17, PT ;  /* 0x000000110000720c */ /* 0x040fe20003f84070 */
[--C-:B------:R-:W-:Y:S01]  /*1810*/  @!P5 IMAD.IADD R9, R9, 0x1, -R0.reuse ;  /* 0x000000010909d824 */ /* 0x100fe200078e0a00 */
[----:B------:R-:W-:Y:S01]  /*1820*/  ISETP.GT.U32.AND P5, PT, R0, R14, PT ;  /* 0x0000000e0000720c */ /* 0x000fe20003fa4070 */
[----:B------:R-:W-:Y:S01]  /*1830*/  @!P0 IMAD.IADD R4, R4, 0x1, -R0 ;  /* 0x0000000104048824 */ /* 0x000fe200078e0a00 */
[----:B------:R-:W-:Y:S01]  /*1840*/  ISETP.GE.AND P0, PT, R16, RZ, PT ;  /* 0x000000ff1000720c */ /* 0x000fe20003f06270 */
[----:B------:R0:W-:Y:S01]  /*1850*/  STL [R1+0x1c0], R3 ;  /* 0x0001c00301007387 */ /* 0x0001e20000100800 */
[----:B------:R-:W-:-:S02]  /*1860*/  IABS R16, R16 ;  /* 0x0000001000107213 */ /* 0x000fc40000000000 */
[----:B------:R-:W-:Y:S02]  /*1870*/  IABS R13, R2 ;  /* 0x00000002000d7213 */ /* 0x000fe40000000000 */
[----:B------:R-:W-:Y:S01]  /*1880*/  IABS R18, R11 ;  /* 0x0000000b00127213 */ /* 0x000fe20000000000 */
[----:B------:R-:W-:-:S04]  /*1890*/  IMAD.HI.U32 R6, R8, R16, RZ ;  /* 0x0000001008067227 */ /* 0x000fc800078e00ff */
[----:B------:R-:W-:Y:S02]  /*18a0*/  @!P4 IMAD.IADD R17, R17, 0x1, -R0 ;  /* 0x000000011111c824 */ /* 0x000fe400078e0a00 */
[----:B0-----:R-:W-:Y:S02]  /*18b0*/  IMAD.MOV.U32 R3, RZ, RZ, R4 ;  /* 0x000000ffff037224 */ /* 0x001fe400078e0004 */
[----:B------:R-:W-:Y:S01]  /*18c0*/  IMAD.MOV R6, RZ, RZ, -R6 ;  /* 0x000000ffff067224 */ /* 0x000fe200078e0a06 */
[----:B------:R-:W-:Y:S01]  /*18d0*/  ISETP.GT.U32.AND P4, PT, R0, R17, PT ;  /* 0x000000110000720c */ /* 0x000fe20003f84070 */
[----:B------:R-:W-:Y:S01]  /*18e0*/  @!P2 IMAD.MOV R3, RZ, RZ, -R3 ;  /* 0x000000ffff03a224 */ /* 0x000fe200078e0a03 */
[----:B------:R-:W-:Y:S01]  /*18f0*/  ISETP.GE.AND P2, PT, R2, RZ, PT ;  /* 0x000000ff0200720c */ /* 0x000fe20003f46270 */
[----:B------:R-:W-:Y:S02]  /*1900*/  @!P5 IMAD.IADD R14, R14, 0x1, -R0 ;  /* 0x000000010e0ed824 */ /* 0x000fe400078e0a00 */
[----:B------:R-:W-:Y:S01]  /*1910*/  IMAD R16, R0, R6, R16 ;  /* 0x0000000600107224 */ /* 0x000fe200078e0210 */
[----:B------:R0:W-:Y:S01]  /*1920*/  STL [R1+0x1cc], R3 ;  /* 0x0001cc0301007387 */ /* 0x0001e20000100800 */
[----:B------:R-:W-:Y:S01]  /*1930*/  IMAD.HI.U32 R2, R8, R10, RZ ;  /* 0x0000000a08027227 */ /* 0x000fe200078e00ff */
[----:B------:R-:W-:-:S03]  /*1940*/  ISETP.GT.U32.AND P5, PT, R0, R14, PT ;  /* 0x0000000e0000720c */ /* 0x000fc60003fa4070 */
[----:B------:R-:W-:-:S04]  /*1950*/  IMAD.HI.U32 R4, R8, R13, RZ ;  /* 0x0000000d08047227 */ /* 0x000fc800078e00ff */
[----:B------:R-:W-:Y:S01]  /*1960*/  @!P4 IMAD.IADD R17, R17, 0x1, -R0 ;  /* 0x000000011111c824 */ /* 0x000fe200078e0a00 */
[C---:B------:R-:W-:Y:S01]  /*1970*/  ISETP.GT.U32.AND P4, PT, R0.reuse, R16, PT ;  /* 0x000000100000720c */ /* 0x040fe20003f84070 */
[----:B0-----:R-:W-:Y:S02]  /*1980*/  IMAD.MOV.U32 R3, RZ, RZ, R9 ;  /* 0x000000ffff037224 */ /* 0x001fe400078e0009 */
[----:B------:R-:W-:Y:S02]  /*1990*/  IMAD.MOV R4, RZ, RZ, -R4 ;  /* 0x000000ffff047224 */ /* 0x000fe400078e0a04 */
[----:B------:R-:W-:Y:S01]  /*19a0*/  @!P6 IMAD.MOV R3, RZ, RZ, -R3 ;  /* 0x000000ffff03e224 */ /* 0x000fe200078e0a03 */
[----:B------:R-:W-:Y:S01]  /*19b0*/  ISETP.GE.AND P6, PT, R5, RZ, PT ;  /* 0x000000ff0500720c */ /* 0x000fe20003fc6270 */
[----:B------:R-:W-:Y:S01]  /*19c0*/  IMAD.MOV R5, RZ, RZ, -R2 ;  /* 0x000000ffff057224 */ /* 0x000fe200078e0a02 */
[C---:B------:R-:W-:Y:S01]  /*19d0*/  LOP3.LUT R2, R7.reuse, 0x1a4, RZ, 0xfc, !PT ;  /* 0x000001a407027812 */ /* 0x040fe200078efcff */
[C---:B------:R-:W-:Y:S01]  /*19e0*/  IMAD R13, R0.reuse, R4, R13 ;  /* 0x00000004000d7224 */ /* 0x040fe200078e020d */
[----:B------:R0:W-:Y:S01]  /*19f0*/  STL [R1+0x1c8], R3 ;  /* 0x0001c80301007387 */ /* 0x0001e20000100800 */
[----:B------:R-:W-:Y:S01]  /*1a00*/  IMAD R10, R0, R5, R10 ;  /* 0x00000005000a7224 */ /* 0x000fe200078e020a */
[----:B------:R-:W-:Y:S01]  /*1a10*/  IABS R9, R2 ;  /* 0x0000000200097213 */ /* 0x000fe20000000000 */
[--C-:B------:R-:W-:Y:S01]  /*1a20*/  @!P5 IMAD.IADD R14, R14, 0x1, -R0.reuse ;  /* 0x000000010e0ed824 */ /* 0x100fe200078e0a00 */
[----:B------:R-:W-:Y:S01]  /*1a30*/  ISETP.GT.U32.AND P5, PT, R0, R13, PT ;  /* 0x0000000d0000720c */ /* 0x000fe20003fa4070 */
[----:B------:R-:W-:Y:S01]  /*1a40*/  @!P4 IMAD.IADD R16, R16, 0x1, -R0 ;  /* 0x000000011010c824 */ /* 0x000fe200078e0a00 */
[----:B------:R-:W-:-:S02]  /*1a50*/  LOP3.LUT R4, R7, 0x19c, RZ, 0xfc, !PT ;  /* 0x0000019c07047812 */ /* 0x000fc400078efcff */
[----:B------:R-:W-:Y:S01]  /*1a60*/  LOP3.LUT R5, R7, 0x198, RZ, 0xfc, !PT ;  /* 0x0000019807057812 */ /* 0x000fe200078efcff */
[----:B0-----:R-:W-:Y:S01]  /*1a70*/  IMAD.MOV.U32 R3, RZ, RZ, R17 ;  /* 0x000000ffff037224 */ /* 0x001fe200078e0011 */
[C---:B------:R-:W-:Y:S01]  /*1a80*/  ISETP.GT.U32.AND P4, PT, R0.reuse, R16, PT ;  /* 0x000000100000720c */ /* 0x040fe20003f84070 */
[----:B------:R-:W-:Y:S01]  /*1a90*/  IMAD.MOV.U32 R17, RZ, RZ, R18 ;  /* 0x000000ffff117224 */ /* 0x000fe200078e0012 */
[----:B------:R-:W-:Y:S01]  /*1aa0*/  IABS R15, R4 ;  /* 0x00000004000f7213 */ /* 0x000fe20000000000 */
[----:B------:R-:W-:Y:S01]  /*1ab0*/  @!P1 IMAD.MOV R3, RZ, RZ, -R3 ;  /* 0x000000ffff039224 */ /* 0x000fe200078e0a03 */
[----:B------:R-:W-:Y:S01]  /*1ac0*/  ISETP.GT.U32.AND P1, PT, R0, R10, PT ;  /* 0x0000000a0000720c */ /* 0x000fe20003f24070 */
[----:B------:R-:W-:Y:S01]  /*1ad0*/  IMAD.HI.U32 R18, R8, R9, RZ ;  /* 0x0000000908127227 */ /* 0x000fe200078e00ff */
[----:B------:R-:W-:Y:S02]  /*1ae0*/  IABS R6, R5 ;  /* 0x0000000500067213 */ /* 0x000fe40000000000 */
[----:B------:R0:W-:Y:S01]  /*1af0*/  STL [R1+0x1c4], R3 ;  /* 0x0001c40301007387 */ /* 0x0001e20000100800 */
[----:B------:R-:W-:-:S02]  /*1b00*/  IMAD.MOV R18, RZ, RZ, -R18 ;  /* 0x000000ffff127224 */ /* 0x000fc400078e0a12 */
[--C-:B------:R-:W-:Y:S02]  /*1b10*/  @!P5 IMAD.IADD R13, R13, 0x1, -R0.reuse ;  /* 0x000000010d0dd824 */ /* 0x100fe400078e0a00 */
[----:B------:R-:W-:-:S03]  /*1b20*/  @!P4 IMAD.IADD R16, R16, 0x1, -R0 ;  /* 0x000000011010c824 */ /* 0x000fc600078e0a00 */
[----:B------:R-:W-:Y:S01]  /*1b30*/  ISETP.GT.U32.AND P5, PT, R0, R13, PT ;  /* 0x0000000d0000720c */ /* 0x000fe20003fa4070 */
[----:B------:R-:W-:Y:S02]  /*1b40*/  @!P1 IMAD.IADD R10, R10, 0x1, -R0 ;  /* 0x000000010a0a9824 */ /* 0x000fe400078e0a00 */
[----:B0-----:R-:W-:Y:S02]  /*1b50*/  IMAD.MOV.U32 R3, RZ, RZ, R14 ;  /* 0x000000ffff037224 */ /* 0x001fe400078e000e */
[----:B------:R-:W-:Y:S01]  /*1b60*/  IMAD.MOV.U32 R14, RZ, RZ, R15 ;  /* 0x000000ffff0e7224 */ /* 0x000fe200078e000f */
[----:B------:R-:W-:Y:S01]  /*1b70*/  ISETP.GT.U32.AND P1, PT, R0, R10, PT ;  /* 0x0000000a0000720c */ /* 0x000fe20003f24070 */
[----:B------:R-:W-:Y:S01]  /*1b80*/  @!P3 IMAD.MOV R3, RZ, RZ, -R3 ;  /* 0x000000ffff03b224 */ /* 0x000fe200078e0a03 */
[----:B------:R-:W-:Y:S01]  /*1b90*/  ISETP.GE.AND P3, PT, R2, RZ, PT ;  /* 0x000000ff0200720c */ /* 0x000fe20003f66270 */
[----:B------:R-:W-:Y:S02]  /*1ba0*/  IMAD R2, R0, R18, R9 ;  /* 0x0000001200027224 */ /* 0x000fe400078e0209 */
[----:B------:R-:W-:Y:S01]  /*1bb0*/  IMAD.HI.U32 R9, R8, R14, RZ ;  /* 0x0000000e08097227 */ /* 0x000fe200078e00ff */
[----:B------:R0:W-:Y:S02]  /*1bc0*/  STL [R1+0x1bc], R3 ;  /* 0x0001bc0301007387 */ /* 0x0001e40000100800 */
[----:B------:R-:W-:Y:S01]  /*1bd0*/  ISETP.GT.U32.AND P4, PT, R0, R2, PT ;  /* 0x000000020000720c */ /* 0x000fe20003f84070 */
[----:B------:R-:W-:-:S04]  /*1be0*/  IMAD.HI.U32 R18, R8, R17, RZ ;  /* 0x0000001108127227 */ /* 0x000fc800078e00ff */
[----:B------:R-:W-:-:S04]  /*1bf0*/  IMAD.HI.U32 R15, R8, R6, RZ ;  /* 0x00000006080f7227 */ /* 0x000fc800078e00ff */
[----:B0-----:R-:W-:Y:S02]  /*1c00*/  IMAD.MOV.U32 R3, RZ, RZ, R16 ;  /* 0x000000ffff037224 */ /* 0x001fe400078e0010 */
[----:B------:R-:W-:Y:S02]  /*1c10*/  IMAD.MOV R9, RZ, RZ, -R9 ;  /* 0x000000ffff097224 */ /* 0x000fe400078e0a09 */
[----:B------:R-:W-:Y:S02]  /*1c20*/  @!P0 IMAD.MOV R3, RZ, RZ, -R3 ;  /* 0x000000ffff038224 */ /* 0x000fe400078e0a03 */
[----:B------:R-:W-:Y:S02]  /*1c30*/  IMAD.MOV R18, RZ, RZ, -R18 ;  /* 0x000000ffff127224 */ /* 0x000fe400078e0a12 */
[----:B------:R-:W-:Y:S01]  /*1c40*/  IMAD.MOV R15, RZ, RZ, -R15 ;  /* 0x000000ffff0f7224 */ /* 0x000fe200078e0a0f */
[----:B------:R0:W-:Y:S01]  /*1c50*/  STL [R1+0xb0], R3 ;  /* 0x0000b00301007387 */ /* 0x0001e20000100800 */
[----:B------:R-:W-:Y:S01]  /*1c60*/  IMAD R14, R0, R9, R14 ;  /* 0x00000009000e7224 */ /* 0x000fe200078e020e */
[----:B------:R-:W-:Y:S01]  /*1c70*/  LOP3.LUT R9, R7, 0x194, RZ, 0xfc, !PT ;  /* 0x0000019407097812 */ /* 0x000fe200078efcff */
[----:B------:R-:W-:-:S02]  /*1c80*/  @!P1 IMAD.IADD R10, R10, 0x1, -R0 ;  /* 0x000000010a0a9824 */ /* 0x000fc400078e0a00 */
[----:B------:R-:W-:Y:S01]  /*1c90*/  @!P5 IMAD.IADD R13, R13, 0x1, -R0 ;  /* 0x000000010d0dd824 */ /* 0x000fe200078e0a00 */
[----:B------:R-:W-:Y:S01]  /*1ca0*/  ISETP.GE.AND P5, PT, R11, RZ, PT ;  /* 0x000000ff0b00720c */ /* 0x000fe20003fa6270 */
[C---:B------:R-:W-:Y:S01]  /*1cb0*/  IMAD R11, R0.reuse, R18, R17 ;  /* 0x00000012000b7224 */ /* 0x040fe200078e0211 */
[C---:B------:R-:W-:Y:S01]  /*1cc0*/  ISETP.GT.U32.AND P1, PT, R0.reuse, R14, PT ;  /* 0x0000000e0000720c */ /* 0x040fe20003f24070 */
[C---:B------:R-:W-:Y:S01]  /*1cd0*/  IMAD R6, R0.reuse, R15, R6 ;  /* 0x0000000f00067224 */ /* 0x040fe200078e0206 */
[----:B------:R-:W-:Y:S01]  /*1ce0*/  IABS R15, R9 ;  /* 0x00000009000f7213 */ /* 0x000fe20000000000 */
[----:B0-----:R-:W-:Y:S01]  /*1cf0*/  IMAD.MOV.U32 R3, RZ, RZ, R10 ;  /* 0x000000ffff037224 */ /* 0x001fe200078e000a */
[----:B------:R-:W-:Y:S01]  /*1d00*/  ISETP.GT.U32.AND P0, PT, R0, R11, PT ;  /* 0x0000000b0000720c */ /* 0x000fe20003f04070 */
[----:B------:R-:W-:Y:S02]  /*1d10*/  @!P4 IMAD.IADD R2, R2, 0x1, -R0 ;  /* 0x000000010202c824 */ /* 0x000fe400078e0a00 */
[----:B------:R-:W-:Y:S01]  /*1d20*/  @!P6 IMAD.MOV R3, RZ, RZ, -R3 ;  /* 0x000000ffff03e224 */ /* 0x000fe200078e0a03 */
[C---:B------:R-:W-:Y:S01]  /*1d30*/  ISETP.GT.U32.AND P6, PT, R0.reuse, R6, PT ;  /* 0x000000060000720c */ /* 0x040fe20003fc4070 */
[----:B------:R-:W-:Y:S01]  /*1d40*/  IMAD.MOV.U32 R12, RZ, RZ, R13 ;  /* 0x000000ffff0c7224 */ /* 0x000fe200078e000d */
[----:B------:R-:W-:Y:S01]  /*1d50*/  ISETP.GT.U32.AND P4, PT, R0, R2, PT ;  /* 0x000000020000720c */ /* 0x000fe20003f84070 */
[----:B------:R-:W-:-:S02]  /*1d60*/  IMAD.MOV.U32 R13, RZ, RZ, R15 ;  /* 0x000000ffff0d7224 */ /* 0x000fc400078e000f */
[----:B------:R-:W-:Y:S01]  /*1d70*/  @!P2 IMAD.MOV R12, RZ, RZ, -R12 ;  /* 0x000000ffff0ca224 */ /* 0x000fe200078e0a0c */
[----:B------:R-:W-:Y:S01]  /*1d80*/  ISETP.GE.AND P2, PT, R4, RZ, PT ;  /* 0x000000ff0400720c */ /* 0x000fe20003f46270 */
[--C-:B------:R-:W-:Y:S01]  /*1d90*/  @!P1 IMAD.IADD R14, R14, 0x1, -R0.reuse ;  /* 0x000000010e0e9824 */ /* 0x100fe200078e0a00 */
[----:B------:R-:W-:Y:S01]  /*1da0*/  LOP3.LUT R4, R7, 0x190, RZ, 0xfc, !PT ;  /* 0x0000019007047812 */ /* 0x000fe200078efcff */
[--C-:B------:R-:W-:Y:S01]  /*1db0*/  @!P0 IMAD.IADD R11, R11, 0x1, -R0.reuse ;  /* 0x000000010b0b8824 */ /* 0x100fe200078e0a00 */
[----:B------:R-:W-:Y:S01]  /*1dc0*/  ISETP.GE.AND P0, PT, R9, RZ, PT ;  /* 0x000000ff0900720c */ /* 0x000fe20003f06270 */
[----:B------:R-:W-:Y:S01]  /*1dd0*/  STL [R1+0x190], R12 ;  /* 0x0001900c01007387 */ /* 0x000fe20000100800 */
[----:B------:R-:W-:Y:S01]  /*1de0*/  IABS R15, R4 ;  /* 0x00000004000f7213 */ /* 0x000fe20000000000 */
[--C-:B------:R-:W-:Y:S01]  /*1df0*/  @!P6 IMAD.IADD R6, R6, 0x1, -R0.reuse ;  /* 0x000000010606e824 */ /* 0x100fe200078e0a00 */
[----:B------:R-:W-:Y:S01]  /*1e00*/  ISETP.GT.U32.AND P6, PT, R0, R14, PT ;  /* 0x0000000e0000720c */ /* 0x000fe20003fc4070 */
[----:B------:R-:W-:Y:S01]  /*1e10*/  @!P4 IMAD.IADD R2, R2, 0x1, -R0 ;  /* 0x000000010202c824 */ /* 0x000fe200078e0a00 */
[----:B------:R0:W-:Y:S01]  /*1e20*/  STL [R1+0x1a4], R3 ;  /* 0x0001a40301007387 */ /* 0x0001e20000100800 */
[----:B------:R-:W-:Y:S01]  /*1e30*/  IMAD.HI.U32 R9, R8, R15, RZ ;  /* 0x0000000f08097227 */ /* 0x000fe200078e00ff */
[----:B------:R-:W-:-:S02]  /*1e40*/  ISETP.GT.U32.AND P1, PT, R0, R11, PT ;  /* 0x0000000b0000720c */ /* 0x000fc40003f24070 */
[----:B------:R-:W-:Y:S01]  /*1e50*/  ISETP.GE.AND P4, PT, R5, RZ, PT ;  /* 0x000000ff0500720c */ /* 0x000fe20003f86270 */
[----:B------:R-:W-:Y:S01]  /*1e60*/  IMAD.HI.U32 R10, R8, R13, RZ ;  /* 0x0000000d080a7227 */ /* 0x000fe200078e00ff */
[----:B------:R-:W-:-:S03]  /*1e70*/  LOP3.LUT R5, R7, 0x18c, RZ, 0xfc, !PT ;  /* 0x0000018c07057812 */ /* 0x000fc600078efcff */
[----:B------:R-:W-:Y:S01]  /*1e80*/  IMAD.MOV R9, RZ, RZ, -R9 ;  /* 0x000000ffff097224 */ /* 0x000fe200078e0a09 */
[----:B------:R-:W-:Y:S01]  /*1e90*/  IABS R16, R5 ;  /* 0x0000000500107213 */ /* 0x000fe20000000000 */
[----:B0-----:R-:W-:Y:S01]  /*1ea0*/  IMAD.MOV.U32 R3, RZ, RZ, R2 ;  /* 0x000000ffff037224 */ /* 0x001fe200078e0002 */
[C---:B------:R-:W-:Y:S01]  /*1eb0*/  LOP3.LUT R2, R7.reuse, 0x188, RZ, 0xfc, !PT ;  /* 0x0000018807027812 */ /* 0x040fe200078efcff */
[----:B------:R-:W-:Y:S02]  /*1ec0*/  IMAD.MOV R10, RZ, RZ, -R10 ;  /* 0x000000ffff0a7224 */ /* 0x000fe400078e0a0a */
[----:B------:R-:W-:Y:S01]  /*1ed0*/  @!P3 IMAD.MOV R3, RZ, RZ, -R3 ;  /* 0x000000ffff03b224 */ /* 0x000fe200078e0a03 */
[C---:B------:R-:W-:Y:S01]  /*1ee0*/  ISETP.GT.U32.AND P3, PT, R0.reuse, R6, PT ;  /* 0x000000060000720c */ /* 0x040fe20003f64070 */
[C---:B------:R-:W-:Y:S01]  /*1ef0*/  IMAD R15, R0.reuse, R9, R15 ;  /* 0x00000009000f7224 */ /* 0x040fe200078e020f */
[----:B------:R-:W-:Y:S01]  /*1f00*/  IABS R9, R2 ;  /* 0x0000000200097213 */ /* 0x000fe20000000000 */
[----:B------:R-:W-:Y:S01]  /*1f10*/  IMAD R13, R0, R10, R13 ;  /* 0x0000000a000d7224 */ /* 0x000fe200078e020d */
[----:B------:R-:W-:Y:S01]  /*1f20*/  LOP3.LUT R10, R7, 0x184, RZ, 0xfc, !PT ;  /* 0x00000184070a7812 */ /* 0x000fe200078efcff */
[--C-:B------:R-:W-:Y:S01]  /*1f30*/  @!P6 IMAD.IADD R14, R14, 0x1, -R0.reuse ;  /* 0x000000010e0ee824 */ /* 0x100fe200078e0a00 */
[C---:B------:R-:W-:Y:S01]  /*1f40*/  ISETP.GT.U32.AND P6, PT, R0.reuse, R15, PT ;  /* 0x0000000f0000720c */ /* 0x040fe20003fc4070 */
[----:B------:R-:W-:Y:S01]  /*1f50*/  @!P1 IMAD.IADD R11, R11, 0x1, -R0 ;  /* 0x000000010b0b9824 */ /* 0x000fe200078e0a00 */
[----:B------:R-:W-:Y:S01]  /*1f60*/  ISETP.GT.U32.AND P1, PT, R0, R13, PT ;  /* 0x0000000d0000720c */ /* 0x000fe20003f24070 */
[----:B------:R0:W-:Y:S01]  /*1f70*/  STL [R1+0x1b0], R3 ;  /* 0x0001b00301007387 */ /* 0x0001e20000100800 */
[----:B------:R-:W-:Y:S01]  /*1f80*/  IABS R17, R10 ;  /* 0x0000000a00117213 */ /* 0x000fe20000000000 */
[----:B------:R-:W-:-:S04]  /*1f90*/  IMAD.HI.U32 R18, R8, R9, RZ ;  /* 0x0000000908127227 */ /* 0x000fc800078e00ff */
[----:B------:R-:W-:Y:S01]  /*1fa0*/  @!P3 IMAD.IADD R6, R6, 0x1, -R0 ;  /* 0x000000010606b824 */ /* 0x000fe200078e0a00 */
[----:B------:R-:W-:Y:S01]  /*1fb0*/  ISETP.GE.AND P3, PT, R4, RZ, PT ;  /* 0x000000ff0400720c */ /* 0x000fe20003f66270 */
[----:B------:R-:W-:Y:S02]  /*1fc0*/  IMAD.MOV.U32 R4, RZ, RZ, R17 ;  /* 0x000000ffff047224 */ /* 0x000fe400078e0011 */
[----:B------:R-:W-:-:S04]  /*1fd0*/  IMAD.HI.U32 R17, R8, R16, RZ ;  /* 0x0000001008117227 */ /* 0x000fc800078e00ff */
[----:B0-----:R-:W-:Y:S02]  /*1fe0*/  IMAD.MOV.U32 R3, RZ, RZ, R11 ;  /* 0x000000ffff037224 */ /* 0x001fe400078e000b */
[--C-:B------:R-:W-:Y:S02]  /*1ff0*/  @!P6 IMAD.IADD R15, R15, 0x1, -R0.reuse ;  /* 0x000000010f0fe824 */ /* 0x100fe400078e0a00 */
[----:B------:R-:W-:Y:S02]  /*2000*/  IMAD.MOV R17, RZ, RZ, -R17 ;  /* 0x000000ffff117224 */ /* 0x000fe400078e0a11 */
[----:B------:R-:W-:Y:S01]  /*2010*/  @!P1 IMAD.IADD R13, R13, 0x1, -R0 ;  /* 0x000000010d0d9824 */ /* 0x000fe200078e0a00 */
[----:B------:R-:W-:Y:S01]  /*2020*/  ISETP.GE.AND P1, PT, R5, RZ, PT ;  /* 0x000000ff0500720c */ /* 0x000fe20003f26270 */
[----:B------:R-:W-:Y:S01]  /*2030*/  @!P5 IMAD.MOV R3, RZ, RZ, -R3 ;  /* 0x000000ffff03d224 */ /* 0x000fe200078e0a03 */
[----:B------:R-:W-:Y:S01]  /*2040*/  ISETP.GT.U32.AND P6, PT, R0, R15, PT ;  /* 0x0000000f0000720c */ /* 0x000fe20003fc4070 */
[----:B------:R-:W-:Y:S01]  /*2050*/  IMAD.HI.U32 R5, R8, R4, RZ ;  /* 0x0000000408057227 */ /* 0x000fe200078e00ff */
[----:B------:R-:W-:-:S02]  /*2060*/  ISETP.GT.U32.AND P5, PT, R0, R13, PT ;  /* 0x0000000d0000720c */ /* 0x000fc40003fa4070 */
[----:B------:R0:W-:Y:S01]  /*2070*/  STL [R1+0xb4], R3 ;  /* 0x0000b40301007387 */ /* 0x0001e20000100800 */
[----:B------:R-:W-:Y:S02]  /*2080*/  IMAD.MOV R11, RZ, RZ, -R18 ;  /* 0x000000ffff0b7224 */ /* 0x000fe400078e0a12 */
[C---:B------:R-:W-:Y:S01]  /*2090*/  IMAD R16, R0.reuse, R17, R16 ;  /* 0x0000001100107224 */ /* 0x040fe200078e0210 */
[C---:B------:R-:W-:Y:S01]  /*20a0*/  LOP3.LUT R17, R7.reuse, 0x180, RZ, 0xfc, !PT ;  /* 0x0000018007117812 */ /* 0x040fe200078efcff */
[----:B------:R-:W-:Y:S01]  /*20b0*/  IMAD.MOV.U32 R12, RZ, RZ, R14 ;  /* 0x000000ffff0c7224 */ /* 0x000fe200078e000e */
[----:B------:R-:W-:Y:S01]  /*20c0*/  LOP3.LUT R14, R7, 0x170, RZ, 0xfc, !PT ;  /* 0x00000170070e7812 */ /* 0x000fe200078efcff */
[----:B------:R-:W-:Y:S02]  /*20d0*/  IMAD.MOV R5, RZ, RZ, -R5 ;  /* 0x000000ffff057224 */ /* 0x000fe400078e0a05 */
[----:B------:R-:W-:Y:S02]  /*20e0*/  IMAD R9, R0, R11, R9 ;  /* 0x0000000b00097224 */ /* 0x000fe400078e0209 */
[----:B0-----:R-:W-:-:S02]  /*20f0*/  IMAD.MOV.U32 R3, RZ, RZ, R6 ;  /* 0x000000ffff037224 */ /* 0x001fc400078e0006 */
[----:B------:R-:W-:Y:S01]  /*2100*/  @!P2 IMAD.MOV R12, RZ, RZ, -R12 ;  /* 0x000000ffff0ca224 */ /* 0x000fe200078e0a0c */
[C---:B------:R-:W-:Y:S01]  /*2110*/  ISETP.GT.U32.AND P2, PT, R0.reuse, R16, PT ;  /* 0x000000100000720c */ /* 0x040fe20003f44070 */
[C---:B------:R-:W-:Y:S01]  /*2120*/  IMAD R4, R0.reuse, R5, R4 ;  /* 0x0000000500047224 */ /* 0x040fe200078e0204 */
[----:B------:R-:W-:Y:S01]  /*2130*/  IABS R5, R17 ;  /* 0x0000001100057213 */ /* 0x000fe20000000000 */
[----:B------:R-:W-:Y:S01]  /*2140*/  @!P4 IMAD.MOV R3, RZ, RZ, -R3 ;  /* 0x000000ffff03c224 */ /* 0x000fe200078e0a03 */
[C---:B------:R-:W-:Y:S01]  /*2150*/  ISETP.GT.U32.AND P4, PT, R0.reuse, R9, PT ;  /* 0x000000090000720c */ /* 0x040fe20003f84070 */
[--C-:B------:R-:W-:Y:S01]  /*2160*/  @!P6 IMAD.IADD R15, R15, 0x1, -R0.reuse ;  /* 0x000000010f0fe824 */ /* 0x100fe200078e0a00 */
[----:B------:R-:W-:Y:S01]  /*2170*/  ISETP.GT.U32.AND P6, PT, R0, R4, PT ;  /* 0x000000040000720c */ /* 0x000fe20003fc4070 */
[--C-:B------:R-:W-:Y:S01]  /*2180*/  @!P5 IMAD.IADD R13, R13, 0x1, -R0.reuse ;  /* 0x000000010d0dd824 */ /* 0x100fe200078e0a00 */
[----:B------:R-:W-:Y:S01]  /*2190*/  ISETP.GE.AND P5, PT, R2, RZ, PT ;  /* 0x000000ff0200720c */ /* 0x000fe20003fa6270 */
[----:B------:R-:W-:Y:S01]  /*21a0*/  IMAD.HI.U32 R11, R8, R5, RZ ;  /* 0x00000005080b7227 */ /* 0x000fe200078e00ff */
[----:B------:R-:W-:Y:S01]  /*21b0*/  LOP3.LUT R2, R7, 0x17c, RZ, 0xfc, !PT ;  /* 0x0000017c07027812 */ /* 0x000fe200078efcff */
[----:B------:R0:W-:Y:S02]  /*21c0*/  STL [R1+0xbc], R12 ;  /* 0x0000bc0c01007387 */ /* 0x0001e40000100800 */
[--C-:B------:R-:W-:Y:S01]  /*21d0*/  @!P2 IMAD.IADD R16, R16, 0x1, -R0.reuse ;  /* 0x000000011010a824 */ /* 0x100fe200078e0a00 */
[----:B------:R-:W-:Y:S01]  /*21e0*/  IABS R6, R2 ;  /* 0x0000000200067213 */ /* 0x000fe20000000000 */
[----:B------:R1:W-:Y:S01]  /*21f0*/  STL [R1+0xc4], R3 ;  /* 0x0000c40301007387 */ /* 0x0003e20000100800 */
[----:B------:R-:W-:Y:S01]  /*2200*/  IMAD.MOV R11, RZ, RZ, -R11 ;  /* 0x000000ffff0b7224 */ /* 0x000fe200078e0a0b */
[----:B------:R-:W-:Y:S01]  /*2210*/  ISETP.GE.AND P2, PT, R10, RZ, PT ;  /* 0x000000ff0a00720c */ /* 0x000fe20003f46270 */
[--C-:B------:R-:W-:Y:S01]  /*2220*/  @!P4 IMAD.IADD R9, R9, 0x1, -R0.reuse ;  /* 0x000000010909c824 */ /* 0x100fe200078e0a00 */
[----:B------:R-:W-:Y:S01]  /*2230*/  ISETP.GT.U32.AND P4, PT, R0, R16, PT ;  /* 0x000000100000720c */ /* 0x000fe20003f84070 */
[----:B------:R-:W-:Y:S01]  /*2240*/  @!P6 IMAD.IADD R4, R4, 0x1, -R0 ;  /* 0x000000010404e824 */ /* 0x000fe200078e0a00 */
[C---:B------:R-:W-:Y:S01]  /*2250*/  LOP3.LUT R10, R7.reuse, 0x178, RZ, 0xfc, !PT ;  /* 0x00000178070a7812 */ /* 0x040fe200078efcff */
[C---:B------:R-:W-:Y:S01]  /*2260*/  IMAD R5, R0.reuse, R11, R5 ;  /* 0x0000000b00057224 */ /* 0x040fe200078e0205 */
[----:B------:R-:W-:Y:S01]  /*2270*/  ISETP.GT.U32.AND P6, PT, R0, R9, PT ;  /* 0x000000090000720c */ /* 0x000fe20003fc4070 */
[----:B0-----:R-:W-:Y:S01]  /*2280*/  IMAD.MOV.U32 R12, RZ, RZ, R15 ;  /* 0x000000ffff0c7224 */ /* 0x001fe200078e000f */
[----:B------:R-:W-:Y:S01]  /*2290*/  IABS R19, R10 ;  /* 0x0000000a00137213 */ /* 0x000fe20000000000 */
[----:B-1----:R-:W-:Y:S01]  /*22a0*/  IMAD.MOV.U32 R3, RZ, RZ, R13 ;  /* 0x000000ffff037224 */ /* 0x002fe200078e000d */
[----:B------:R-:W-:Y:S01]  /*22b0*/  LOP3.LUT R11, R7, 0x174, RZ, 0xfc, !PT ;  /* 0x00000174070b7812 */ /* 0x000fe200078efcff */
[----:B------:R-:W-:-:S04]  /*22c0*/  IMAD.HI.U32 R13, R8, R6, RZ ;  /* 0x00000006080d7227 */ /* 0x000fc800078e00ff */
[----:B------:R-:W-:Y:S02]  /*22d0*/  IMAD.MOV R13, RZ, RZ, -R13 ;  /* 0x000000ffff0d7224 */ /* 0x000fe400078e0a0d */
[----:B------:R-:W-:Y:S01]  /*22e0*/  @!P4 IMAD.IADD R16, R16, 0x1, -R0 ;  /* 0x000000011010c824 */ /* 0x000fe200078e0a00 */
[C---:B------:R-:W-:Y:S01]  /*22f0*/  ISETP.GT.U32.AND P4, PT, R0.reuse, R5, PT ;  /* 0x000000050000720c */ /* 0x040fe20003f84070 */
[C---:B------:R-:W-:Y:S01]  /*2300*/  IMAD R6, R0.reuse, R13, R6 ;  /* 0x0000000d00067224 */ /* 0x040fe200078e0206 */
[----:B------:R-:W-:Y:S01]  /*2310*/  IABS R13, R11 ;  /* 0x0000000b000d7213 */ /* 0x000fe20000000000 */
[----:B------:R-:W-:Y:S02]  /*2320*/  @!P6 IMAD.IADD R9, R9, 0x1, -R0 ;  /* 0x000000010909e824 */ /* 0x000fe400078e0a00 */
[----:B------:R-:W-:Y:S01]  /*2330*/  @!P0 IMAD.MOV R3, RZ, RZ, -R3 ;  /* 0x000000ffff038224 */ /* 0x000fe200078e0a03 */
[----:B------:R-:W-:Y:S01]  /*2340*/  ISETP.GT.U32.AND P6, PT, R0, R6, PT ;  /* 0x000000060000720c */ /* 0x000fe20003fc4070 */
[----:B------:R-:W-:Y:S01]  /*2350*/  IMAD.HI.U32 R20, R8, R19, RZ ;  /* 0x0000001308147227 */ /* 0x000fe200078e00ff */
[----:B------:R-:W-:-:S02]  /*2360*/  ISETP.GT.U32.AND P0, PT, R0, R4, PT ;  /* 0x000000040000720c */ /* 0x000fc40003f04070 */
[----:B------:R0:W-:Y:S01]  /*2370*/  STL [R1+0xc8], R3 ;  /* 0x0000c80301007387 */ /* 0x0001e20000100800 */
[----:B------:R-:W-:Y:S02]  /*2380*/  @!P3 IMAD.MOV R12, RZ, RZ, -R12 ;  /* 0x000000ffff0cb224 */ /* 0x000fe400078e0a0c */
[----:B------:R-:W-:Y:S01]  /*2390*/  @!P4 IMAD.IADD R5, R5, 0x1, -R0 ;  /* 0x000000010505c824 */ /* 0x000fe200078e0a00 */
[----:B------:R-:W-:Y:S01]  /*23a0*/  ISETP.GE.AND P4, PT, R2, RZ, PT ;  /* 0x000000ff0200720c */ /* 0x000fe20003f86270 */
[----:B------:R-:W-:Y:S01]  /*23b0*/  IMAD.MOV R20, RZ, RZ, -R20 ;  /* 0x000000ffff147224 */ /* 0x000fe200078e0a14 */
[----:B------:R-:W-:Y:S01]  /*23c0*/  STL [R1+0xd4], R12 ;  /* 0x0000d40c01007387 */ /* 0x000fe20000100800 */
[----:B------:R-:W-:-:S04]  /*23d0*/  IMAD.HI.U32 R18, R8, R13, RZ ;  /* 0x0000000d08127227 */ /* 0x000fc800078e00ff */
[----:B0-----:R-:W-:Y:S02]  /*23e0*/  IMAD.MOV.U32 R3, RZ, RZ, R16 ;  /* 0x000000ffff037224 */ /* 0x001fe400078e0010 */
[--C-:B------:R-:W-:Y:S01]  /*23f0*/  @!P6 IMAD.IADD R6, R6, 0x1, -R0.reuse ;  /* 0x000000010606e824 */ /* 0x100fe200078e0a00 */
[----:B------:R-:W-:Y:S01]  /*2400*/  ISETP.GT.U32.AND P6, PT, R0, R5, PT ;  /* 0x000000050000720c */ /* 0x000fe20003fc4070 */
[----:B------:R-:W-:Y:S02]  /*2410*/  @!P1 IMAD.MOV R3, RZ, RZ, -R3 ;  /* 0x000000ffff039224 */ /* 0x000fe400078e0a03 */
[----:B------:R-:W-:Y:S01]  /*2420*/  @!P0 IMAD.IADD R4, R4, 0x1, -R0 ;  /* 0x0000000104048824 */ /* 0x000fe200078e0a00 */
[----:B------:R-:W-:Y:S01]  /*2430*/  ISETP.GE.AND P0, PT, R17, RZ, PT ;  /* 0x000000ff1100720c */ /* 0x000fe20003f06270 */
[C---:B------:R-:W-:Y:S01]  /*2440*/  IMAD R2, R0.reuse, R20, R19 ;  /* 0x0000001400027224 */ /* 0x040fe200078e0213 */
[----:B------:R0:W-:Y:S01]  /*2450*/  STL [R1+0xdc], R3 ;  /* 0x0000dc0301007387 */ /* 0x0001e20000100800 */
[----:B------:R-:W-:Y:S01]  /*2460*/  IMAD.MOV R18, RZ, RZ, -R18 ;  /* 0x000000ffff127224 */ /* 0x000fe200078e0a12 */
[C---:B------:R-:W-:Y:S01]  /*2470*/  ISETP.GT.U32.AND P1, PT, R0.reuse, R6, PT ;  /* 0x000000060000720c */ /* 0x040fe20003f24070 */
[----:B------:R-:W-:Y:S01]  /*2480*/  @!P5 IMAD.MOV R9, RZ, RZ, -R9 ;  /* 0x000000ffff09d224 */ /* 0x000fe200078e0a09 */
[C---:B------:R-:W-:Y:S01]  /*2490*/  ISETP.GT.U32.AND P3, PT, R0.reuse, R2, PT ;  /* 0x000000020000720c */ /* 0x040fe20003f64070 */
[----:B------:R-:W-:Y:S01]  /*24a0*/  IMAD R13, R0, R18, R13 ;  /* 0x00000012000d7224 */ /* 0x000fe200078e020d */
[----:B------:R-:W-:Y:S01]  /*24b0*/  IABS R17, R14 ;  /* 0x0000000e00117213 */ /* 0x000fe20000000000 */
[----:B------:R-:W-:Y:S01]  /*24c0*/  @!P6 IMAD.IADD R5, R5, 0x1, -R0 ;  /* 0x000000010505e824 */ /* 0x000fe200078e0a00 */
[----:B------:R1:W-:Y:S01]  /*24d0*/  STL [R1+0xe0], R9 ;  /* 0x0000e00901007387 */ /* 0x0003e20000100800 */
[----:B------:R-:W-:Y:S01]  /*24e0*/  ISETP.GE.AND P5, PT, R10, RZ, PT ;  /* 0x000000ff0a00720c */ /* 0x000fe20003fa6270 */
[----:B0-----:R-:W-:Y:S01]  /*24f0*/  IMAD.MOV.U32 R3, RZ, RZ, R4 ;  /* 0x000000ffff037224 */ /* 0x001fe200078e0004 */
[----:B------:R-:W-:Y:S01]  /*2500*/  ISETP.GT.U32.AND P6, PT, R0, R13, PT ;  /* 0x0000000d0000720c */ /* 0x000fe20003fc4070 */
[----:B------:R-:W-:Y:S01]  /*2510*/  IMAD.HI.U32 R4, R8, R17, RZ ;  /* 0x0000001108047227 */ /* 0x000fe200078e00ff */
[----:B------:R-:W-:-:S03]  /*2520*/  LOP3.LUT R10, R7, 0x168, RZ, 0xfc, !PT ;  /* 0x00000168070a7812 */ /* 0x000fc600078efcff */
[----:B------:R-:W-:Y:S01]  /*2530*/  @!P2 IMAD.MOV R3, RZ, RZ, -R3 ;  /* 0x000000ffff03a224 */ /* 0x000fe200078e0a03 */
[----:B------:R-:W-:Y:S01]  /*2540*/  IABS R15, R10 ;  /* 0x0000000a000f7213 */ /* 0x000fe20000000000 */
[----:B------:R-:W-:Y:S01]  /*2550*/  IMAD.MOV R4, RZ, RZ, -R4 ;  /* 0x000000ffff047224 */ /* 0x000fe200078e0a04 */
[----:B-1----:R-:W-:Y:S01]  /*2560*/  LOP3.LUT R9, R7, 0x16c, RZ, 0xfc, !PT ;  /* 0x0000016c07097812 */ /* 0x002fe200078efcff */
[--C-:B------:R-:W-:Y:S01]  /*2570*/  @!P1 IMAD.IADD R6, R6, 0x1, -R0.reuse ;  /* 0x0000000106069824 */ /* 0x100fe200078e0a00 */
[----:B------:R0:W-:Y:S01]  /*2580*/  STL [R1+0xe8], R3 ;  /* 0x0000e80301007387 */ /* 0x0001e20000100800 */
[--C-:B------:R-:W-:Y:S01]  /*2590*/  @!P3 IMAD.IADD R2, R2, 0x1, -R0.reuse ;  /* 0x000000010202b824 */ /* 0x100fe200078e0a00 */
[----:B------:R-:W-:Y:S01]  /*25a0*/  ISETP.GE.AND P1, PT, R14, RZ, PT ;  /* 0x000000ff0e00720c */ /* 0x000fe20003f26270 */
[C---:B------:R-:W-:Y:S01]  /*25b0*/  IMAD R19, R0.reuse, R4, R17 ;  /* 0x0000000400137224 */ /* 0x040fe200078e0211 */
[----:B------:R-:W-:Y:S01]  /*25c0*/  IABS R14, R9 ;  /* 0x00000009000e7213 */ /* 0x000fe20000000000 */
[----:B------:R-:W-:Y:S01]  /*25d0*/  @!P6 IMAD.IADD R13, R13, 0x1, -R0 ;  /* 0x000000010d0de824 */ /* 0x000fe200078e0a00 */
[----:B------:R-:W-:-:S02]  /*25e0*/  ISETP.GT.U32.AND P6, PT, R0, R2, PT ;  /* 0x000000020000720c */ /* 0x000fc40003fc4070 */
[----:B------:R-:W-:Y:S01]  /*25f0*/  ISETP.GE.AND P3, PT, R9, RZ, PT ;  /* 0x000000ff0900720c */ /* 0x000fe20003f66270 */
[----:B0-----:R-:W-:Y:S01]  /*2600*/  IMAD.MOV.U32 R3, RZ, RZ, R5 ;  /* 0x000000ffff037224 */ /* 0x001fe200078e0005 */
[----:B------:R-:W-:Y:S01]  /*2610*/  LOP3.LUT R9, R7, 0x164, RZ, 0xfc, !PT ;  /* 0x0000016407097812 */ /* 0x000fe200078efcff */
[----:B------:R-:W-:Y:S01]  /*2620*/  IMAD.HI.U32 R5, R8, R14, RZ ;  /* 0x0000000e08057227 */ /* 0x000fe200078e00ff */
[----:B------:R-:W-:Y:S02]  /*2630*/  ISETP.GE.AND P2, PT, R11, RZ, PT ;  /* 0x000000ff0b00720c */ /* 0x000fe40003f46270 */
[----:B------:R-:W-:Y:S01]  /*2640*/  IABS R17, R9 ;  /* 0x0000000900117213 */ /* 0x000fe20000000000 */
[----:B------:R-:W-:Y:S01]  /*2650*/  @!P0 IMAD.MOV R3, RZ, RZ, -R3 ;  /* 0x000000ffff038224 */ /* 0x000fe200078e0a03 */
[----:B------:R-:W-:Y:S01]  /*2660*/  ISETP.GT.U32.AND P0, PT, R0, R13, PT ;  /* 0x0000000d0000720c */ /* 0x000fe20003f04070 */
[----:B------:R-:W-:Y:S01]  /*2670*/  IMAD.MOV R5, RZ, RZ, -R5 ;  /* 0x000000ffff057224 */ /* 0x000fe200078e0a05 */
[C---:B------:R-:W-:Y:S01]  /*2680*/  LOP3.LUT R4, R7.reuse, 0x160, RZ, 0xfc, !PT ;  /* 0x0000016007047812 */ /* 0x040fe200078efcff */
[----:B------:R-:W-:Y:S01]  /*2690*/  @!P6 IMAD.IADD R2, R2, 0x1, -R0 ;  /* 0x000000010202e824 */ /* 0x000fe200078e0a00 */
[----:B------:R0:W-:Y:S01]  /*26a0*/  STL [R1+0xec], R3 ;  /* 0x0000ec0301007387 */ /* 0x0001e20000100800 */
[----:B------:R-:W-:Y:S01]  /*26b0*/  IMAD R14, R0, R5, R14 ;  /* 0x00000005000e7224 */ /* 0x000fe200078e020e */
[----:B------:R-:W-:Y:S01]  /*26c0*/  IABS R16, R4 ;  /* 0x0000000400107213 */ /* 0x000fe20000000000 */
[----:B------:R-:W-:Y:S01]  /*26d0*/  IMAD.HI.U32 R5, R8, R15, RZ ;  /* 0x0000000f08057227 */ /* 0x000fe200078e00ff */
[----:B------:R-:W-:-:S02]  /*26e0*/  LOP3.LUT R11, R7, 0x15c, RZ, 0xfc, !PT ;  /* 0x0000015c070b7812 */ /* 0x000fc400078efcff */
[----:B------:R-:W-:Y:S02]  /*26f0*/  ISETP.GT.U32.AND P6, PT, R0, R14, PT ;  /* 0x0000000e0000720c */ /* 0x000fe40003fc4070 */
[----:B------:R-:W-:Y:S01]  /*2700*/  IABS R18, R11 ;  /* 0x0000000b00127213 */ /* 0x000fe20000000000 */
[----:B------:R-:W-:Y:S01]  /*2710*/  @!P0 IMAD.IADD R13, R13, 0x1, -R0 ;  /* 0x000000010d0d8824 */ /* 0x000fe200078e0a00 */
[----:B------:R-:W-:Y:S01]  /*2720*/  ISETP.GE.AND P0, PT, R10, RZ, PT ;  /* 0x000000ff0a00720c */ /* 0x000fe20003f06270 */
[----:B0-----:R-:W-:Y:S02]  /*2730*/  IMAD.MOV.U32 R3, RZ, RZ, R6 ;  /* 0x000000ffff037224 */ /* 0x001fe400078e0006 */
[----:B------:R-:W-:-:S04]  /*2740*/  IMAD.HI.U32 R6, R8, R17, RZ ;  /* 0x0000001108067227 */ /* 0x000fc800078e00ff */
[----:B------:R-:W-:Y:S01]  /*2750*/  @!P4 IMAD.MOV R3, RZ, RZ, -R3 ;  /* 0x000000ffff03c224 */ /* 0x000fe200078e0a03 */
[C---:B------:R-:W-:Y:S01]  /*2760*/  ISETP.GT.U32.AND P4, PT, R0.reuse, R19, PT ;  /* 0x000000130000720c */ /* 0x040fe20003f84070 */
[----:B------:R-:W-:Y:S02]  /*2770*/  IMAD.MOV R10, RZ, RZ, -R5 ;  /* 0x000000ffff0a7224 */ /* 0x000fe400078e0a05 */
[----:B------:R-:W-:Y:S01]  /*2780*/  IMAD.MOV R6, RZ, RZ, -R6 ;  /* 0x000000ffff067224 */ /* 0x000fe200078e0a06 */
[----:B------:R0:W-:Y:S01]  /*2790*/  STL [R1+0xf4], R3 ;  /* 0x0000f40301007387 */ /* 0x0001e20000100800 */
[----:B------:R-:W-:Y:S02]  /*27a0*/  IMAD R15, R0, R10, R15 ;  /* 0x0000000a000f7224 */ /* 0x000fe400078e020f */
[----:B------:R-:W-:Y:S02]  /*27b0*/  @!P6 IMAD.IADD R14, R14, 0x1, -R0 ;  /* 0x000000010e0ee824 */ /* 0x000fe400078e0a00 */
[----:B------:R-:W-:Y:S01]  /*27c0*/  IMAD R17, R0, R6, R17 ;  /* 0x0000000600117224 */ /* 0x000fe200078e0211 */
[----:B------:R-:W-:Y:S01]  /*27d0*/  LOP3.LUT R6, R7, 0x158, RZ, 0xfc, !PT ;  /* 0x0000015807067812 */ /* 0x000fe200078efcff */
[----:B------:R-:W-:Y:S01]  /*27e0*/  IMAD.HI.U32 R5, R8, R16, RZ ;  /* 0x0000001008057227 */ /* 0x000fe200078e00ff */
[----:B------:R-:W-:-:S03]  /*27f0*/  ISETP.GT.U32.AND P6, PT, R0, R14, PT ;  /* 0x0000000e0000720c */ /* 0x000fc60003fc4070 */
[----:B------:R-:W-:Y:S01]  /*2800*/  @!P4 IMAD.IADD R19, R19, 0x1, -R0 ;  /* 0x000000011313c824 */ /* 0x000fe200078e0a00 */
[----:B------:R-:W-:Y:S01]  /*2810*/  ISETP.GE.AND P4, PT, R9, RZ, PT ;  /* 0x000000ff0900720c */ /* 0x000fe20003f86270 */
[----:B0-----:R-:W-:Y:S01]  /*2820*/  IMAD.MOV.U32 R3, RZ, RZ, R2 ;  /* 0x000000ffff037224 */ /* 0x001fe200078e0002 */
[----:B------:R-:W-:Y:S01]  /*2830*/  IABS R9, R6 ;  /* 0x0000000600097213 */ /* 0x000fe20000000000 */
[----:B------:R-:W-:Y:S01]  /*2840*/  IMAD.MOV R5, RZ, RZ, -R5 ;  /* 0x000000ffff057224 */ /* 0x000fe200078e0a05 */
[----:B------:R-:W-:Y:S01]  /*2850*/  LOP3.LUT R2, R7, 0x154, RZ, 0xfc, !PT ;  /* 0x0000015407027812 */ /* 0x000fe200078efcff */
[----:B------:R-:W-:Y:S01]  /*2860*/  @!P5 IMAD.MOV R3, RZ, RZ, -R3 ;  /* 0x000000ffff03d224 */ /* 0x000fe200078e0a03 */
[C---:B------:R-:W-:Y:S01]  /*2870*/  ISETP.GT.U32.AND P5, PT, R0.reuse, R19, PT ;  /* 0x000000130000720c */ /* 0x040fe20003fa4070 */
[----:B------:R-:W-:Y:S01]  /*2880*/  IMAD R16, R0, R5, R16 ;  /* 0x0000000500107224 */ /* 0x000fe200078e0210 */
[----:B------:R-:W-:Y:S01]  /*2890*/  IABS R10, R2 ;  /* 0x00000002000a7213 */ /* 0x000fe20000000000 */
[----:B------:R-:W-:Y:S01]  /*28a0*/  @!P6 IMAD.IADD R14, R14, 0x1, -R0 ;  /* 0x000000010e0ee824 */ /* 0x000fe200078e0a00 */
[----:B------:R0:W-:Y:S01]  /*28b0*/  STL [R1+0xf8], R3 ;  /* 0x0000f80301007387 */ /* 0x0001e20000100800 */
[----:B------:R-:W-:Y:S01]  /*28c0*/  IMAD.HI.U32 R20, R8, R18, RZ ;  /* 0x0000001208147227 */ /* 0x000fe200078e00ff */
[----:B------:R-:W-:-:S03]  /*28d0*/  ISETP.GT.U32.AND P6, PT, R0, R16, PT ;  /* 0x000000100000720c */ /* 0x000fc60003fc4070 */
[----:B------:R-:W-:-:S04]  /*28e0*/  IMAD.MOV R20, RZ, RZ, -R20 ;  /* 0x000000ffff147224 */ /* 0x000fc800078e0a14 */
[--C-:B------:R-:W-:Y:S01]  /*28f0*/  @!P5 IMAD.IADD R19, R19, 0x1, -R0.reuse ;  /* 0x000000011313d824 */ /* 0x100fe200078e0a00 */
[C---:B------:R-:W-:Y:S01]  /*2900*/  ISETP.GT.U32.AND P5, PT, R0.reuse, R17, PT ;  /* 0x000000110000720c */ /* 0x040fe20003fa4070 */
[----:B0-----:R-:W-:Y:S01]  /*2910*/  IMAD.MOV.U32 R3, RZ, RZ, R13 ;  /* 0x000000ffff037224 */ /* 0x001fe200078e000d */
[----:B------:R-:W-:Y:S01]  /*2920*/  LOP3.LUT R13, R7, 0x150, RZ, 0xfc, !PT ;  /* 0x00000150070d7812 */ /* 0x000fe200078efcff */
[----:B------:R-:W-:Y:S02]  /*2930*/  IMAD.MOV.U32 R12, RZ, RZ, R19 ;  /* 0x000000ffff0c7224 */ /* 0x000fe400078e0013 */
[----:B------:R-:W-:Y:S01]  /*2940*/  @!P2 IMAD.MOV R3, RZ, RZ, -R3 ;  /* 0x000000ffff03a224 */ /* 0x000fe200078e0a03 */
[----:B------:R-:W-:Y:S01]  /*2950*/  ISETP.GT.U32.AND P2, PT, R0, R15, PT ;  /* 0x0000000f0000720c */ /* 0x000fe20003f44070 */
[----:B------:R-:W-:Y:S01]  /*2960*/  @!P6 IMAD.IADD R16, R16, 0x1, -R0 ;  /* 0x000000011010e824 */ /* 0x000fe200078e0a00 */
[----:B------:R-:W-:Y:S01]  /*2970*/  IABS R5, R13 ;  /* 0x0000000d00057213 */ /* 0x000fe20000000000 */
[----:B------:R-:W-:Y:S01]  /*2980*/  @!P1 IMAD.MOV R12, RZ, RZ, -R12 ;  /* 0x000000ffff0c9224 */ /* 0x000fe200078e0a0c */
[----:B------:R0:W-:Y:S01]  /*2990*/  STL [R1+0x108], R3 ;  /* 0x0001080301007387 */ /* 0x0001e20000100800 */
[----:B------:R-:W-:Y:S01]  /*29a0*/  IMAD.HI.U32 R19, R8, R10, RZ ;  /* 0x0000000a08137227 */ /* 0x000fe200078e00ff */
[----:B------:R-:W-:-:S02]  /*29b0*/  ISETP.GT.U32.AND P1, PT, R0, R16, PT ;  /* 0x000000100000720c */ /* 0x000fc40003f24070 */
[----:B------:R-:W-:Y:S01]  /*29c0*/  STL [R1+0x110], R12 ;  /* 0x0001100c01007387 */ /* 0x000fe20000100800 */
[--C-:B------:R-:W-:Y:S02]  /*29d0*/  @!P5 IMAD.IADD R17, R17, 0x1, -R0.reuse ;  /* 0x000000011111d824 */ /* 0x100fe400078e0a00 */
[----:B------:R-:W-:Y:S02]  /*29e0*/  IMAD.MOV R19, RZ, RZ, -R19 ;  /* 0x000000ffff137224 */ /* 0x000fe400078e0a13 */
[----:B------:R-:W-:Y:S01]  /*29f0*/  @!P2 IMAD.IADD R15, R15, 0x1, -R0 ;  /* 0x000000010f0fa824 */ /* 0x000fe200078e0a00 */
[----:B------:R-:W-:Y:S01]  /*2a00*/  ISETP.GE.AND P2, PT, R4, RZ, PT ;  /* 0x000000ff0400720c */ /* 0x000fe20003f46270 */
[----:B0-----:R-:W-:Y:S01]  /*2a10*/  IMAD.MOV.U32 R3, RZ, RZ, R14 ;  /* 0x000000ffff037224 */ /* 0x001fe200078e000e */
[----:B------:R-:W-:Y:S01]  /*2a20*/  ISETP.GT.U32.AND P6, PT, R0, R17, PT ;  /* 0x000000110000720c */ /* 0x000fe20003fc4070 */
[----:B------:R-:W-:Y:S01]  /*2a30*/  IMAD.HI.U32 R4, R8, R9, RZ ;  /* 0x0000000908047227 */ /* 0x000fe200078e00ff */
[----:B------:R-:W-:-:S03]  /*2a40*/  ISETP.GT.U32.AND P5, PT, R0, R15, PT ;  /* 0x0000000f0000720c */ /* 0x000fc60003fa4070 */
[----:B------:R-:W-:Y:S01]  /*2a50*/  @!P3 IMAD.MOV R3, RZ, RZ, -R3 ;  /* 0x000000ffff03b224 */ /* 0x000fe200078e0a03 */
[----:B------:R-:W-:Y:S01]  /*2a60*/  ISETP.GE.AND P3, PT, R11, RZ, PT ;  /* 0x000000ff0b00720c */ /* 0x000fe20003f66270 */
[----:B------:R-:W-:Y:S01]  /*2a70*/  IMAD R11, R0, R20, R18 ;  /* 0x00000014000b7224 */ /* 0x000fe200078e0212 */
[----:B------:R-:W-:Y:S01]  /*2a80*/  LOP3.LUT R20, R7, 0x134, RZ, 0xfc, !PT ;  /* 0x0000013407147812 */ /* 0x000fe200078efcff */
[----:B------:R-:W-:Y:S01]  /*2a90*/  IMAD.MOV R4, RZ, RZ, -R4 ;  /* 0x000000ffff047224 */ /* 0x000fe200078e0a04 */
[----:B------:R0:W-:Y:S01]  /*2aa0*/  STL [R1+0x11c], R3 ;  /* 0x00011c0301007387 */ /* 0x0001e20000100800 */
[----:B------:R-:W-:-:S04]  /*2ab0*/  IMAD.HI.U32 R18, R8, R5, RZ ;  /* 0x0000000508127227 */ /* 0x000fc800078e00ff */
[--C-:B------:R-:W-:Y:S01]  /*2ac0*/  @!P5 IMAD.IADD R15, R15, 0x1, -R0.reuse ;  /* 0x000000010f0fd824 */ /* 0x100fe200078e0a00 */
[C---:B------:R-:W-:Y:S01]  /*2ad0*/  ISETP.GT.U32.AND P5, PT, R0.reuse, R11, PT ;  /* 0x0000000b0000720c */ /* 0x040fe20003fa4070 */
[C---:B------:R-:W-:Y:S01]  /*2ae0*/  IMAD R9, R0.reuse, R4, R9 ;  /* 0x0000000400097224 */ /* 0x040fe200078e0209 */
[----:B------:R-:W-:Y:S01]  /*2af0*/  LOP3.LUT R4, R7, 0x14c, RZ, 0xfc, !PT ;  /* 0x0000014c07047812 */ /* 0x000fe200078efcff */
[----:B------:R-:W-:Y:S02]  /*2b00*/  @!P6 IMAD.IADD R17, R17, 0x1, -R0 ;  /* 0x000000011111e824 */ /* 0x000fe400078e0a00 */
[----:B------:R-:W-:Y:S01]  /*2b10*/  IMAD.MOV R18, RZ, RZ, -R18 ;  /* 0x000000ffff127224 */ /* 0x000fe200078e0a12 */
[C---:B------:R-:W-:Y:S01]  /*2b20*/  ISETP.GT.U32.AND P6, PT, R0.reuse, R9, PT ;  /* 0x000000090000720c */ /* 0x040fe20003fc4070 */
[----:B0-----:R-:W-:Y:S01]  /*2b30*/  IMAD.MOV.U32 R3, RZ, RZ, R15 ;  /* 0x000000ffff037224 */ /* 0x001fe200078e000f */
[----:B------:R-:W-:Y:S01]  /*2b40*/  IABS R14, R4 ;  /* 0x00000004000e7213 */ /* 0x000fe20000000000 */
[----:B------:R-:W-:-:S02]  /*2b50*/  IMAD R5, R0, R18, R5 ;  /* 0x0000001200057224 */ /* 0x000fc400078e0205 */
[----:B------:R-:W-:Y:S02]  /*2b60*/  @!P0 IMAD.MOV R3, RZ, RZ, -R3 ;  /* 0x000000ffff038224 */ /* 0x000fe400078e0a03 */
[--C-:B------:R-:W-:Y:S02]  /*2b70*/  @!P5 IMAD.IADD R11, R11, 0x1, -R0.reuse ;  /* 0x000000010b0bd824 */ /* 0x100fe400078e0a00 */
[----:B------:R-:W-:Y:S01]  /*2b80*/  IMAD.MOV.U32 R12, RZ, RZ, R17 ;  /* 0x000000ffff0c7224 */ /* 0x000fe200078e0011 */
[----:B------:R0:W-:Y:S01]  /*2b90*/  STL [R1+0x138], R3 ;  /* 0x0001380301007387 */ /* 0x0001e20000100800 */
[----:B------:R-:W-:Y:S01]  /*2ba0*/  @!P1 IMAD.IADD R16, R16, 0x1, -R0 ;  /* 0x0000000110109824 */ /* 0x000fe200078e0a00 */
[C---:B------:R-:W-:Y:S01]  /*2bb0*/  ISETP.GT.U32.AND P0, PT, R0.reuse, R11, PT ;  /* 0x0000000b0000720c */ /* 0x040fe20003f04070 */
[----:B------:R-:W-:Y:S01]  /*2bc0*/  @!P4 IMAD.MOV R12, RZ, RZ, -R12 ;  /* 0x000000ffff0cc224 */ /* 0x000fe200078e0a0c */
[----:B------:R-:W-:Y:S01]  /*2bd0*/  ISETP.GT.U32.AND P4, PT, R0, R5, PT ;  /* 0x000000050000720c */ /* 0x000fe20003f84070 */
[----:B------:R-:W-:Y:S01]  /*2be0*/  @!P6 IMAD.IADD R9, R9, 0x1, -R0 ;  /* 0x000000010909e824 */ /* 0x000fe200078e0a00 */
[----:B------:R-:W-:Y:S01]  /*2bf0*/  ISETP.GE.AND P1, PT, R6, RZ, PT ;  /* 0x000000ff0600720c */ /* 0x000fe20003f26270 */
[----:B------:R-:W-:Y:S01]  /*2c00*/  IMAD R6, R0, R19, R10 ;  /* 0x0000001300067224 */ /* 0x000fe200078e020a */
[----:B------:R-:W-:Y:S01]  /*2c10*/  LOP3.LUT R10, R7, 0x148, RZ, 0xfc, !PT ;  /* 0x00000148070a7812 */ /* 0x000fe200078efcff */
[----:B------:R-:W-:Y:S01]  /*2c20*/  IMAD.HI.U32 R18, R8, R14, RZ ;  /* 0x0000000e08127227 */ /* 0x000fe200078e00ff */
[C---:B------:R-:W-:Y:S01]  /*2c30*/  ISETP.GT.U32.AND P6, PT, R0.reuse, R9, PT ;  /* 0x000000090000720c */ /* 0x040fe20003fc4070 */
[----:B------:R-:W-:Y:S01]  /*2c40*/  STL [R1+0x13c], R12 ;  /* 0x00013c0c01007387 */ /* 0x000fe20000100800 */
[----:B------:R-:W-:Y:S01]  /*2c50*/  IABS R15, R10 ;  /* 0x0000000a000f7213 */ /* 0x000fe20000000000 */
[----:B0-----:R-:W-:Y:S01]  /*2c60*/  IMAD.MOV.U32 R3, RZ, RZ, R16 ;  /* 0x000000ffff037224 */ /* 0x001fe200078e0010 */
[----:B------:R-:W-:Y:S01]  /*2c70*/  ISETP.GT.U32.AND P5, PT, R0, R6, PT ;  /* 0x000000060000720c */ /* 0x000fe20003fa4070 */
[----:B------:R-:W-:Y:S01]  /*2c80*/  @!P0 IMAD.IADD R11, R11, 0x1, -R0 ;  /* 0x000000010b0b8824 */ /* 0x000fe200078e0a00 */
[----:B------:R-:W-:Y:S01]  /*2c90*/  ISETP.GE.AND P0, PT, R13, RZ, PT ;  /* 0x000000ff0d00720c */ /* 0x000fe20003f06270 */
[----:B------:R-:W-:Y:S01]  /*2ca0*/  @!P2 IMAD.MOV R3, RZ, RZ, -R3 ;  /* 0x000000ffff03a224 */ /* 0x000fe200078e0a03 */
[----:B------:R-:W-:Y:S01]  /*2cb0*/  ISETP.GE.AND P2, PT, R2, RZ, PT ;  /* 0x000000ff0200720c */ /* 0x000fe20003f46270 */
[----:B------:R-:W-:Y:S01]  /*2cc0*/  IMAD.MOV R17, RZ, RZ, -R18 ;  /* 0x000000ffff117224 */ /* 0x000fe200078e0a12 */
[----:B------:R-:W-:Y:S01]  /*2cd0*/  LOP3.LUT R16, R7, 0x130, RZ, 0xfc, !PT ;  /* 0x0000013007107812 */ /* 0x000fe200078efcff */
[----:B------:R-:W-:Y:S01]  /*2ce0*/  @!P4 IMAD.IADD R5, R5, 0x1, -R0 ;  /* 0x000000010505c824 */ /* 0x000fe200078e0a00 */
[----:B------:R0:W-:Y:S01]  /*2cf0*/  STL [R1+0x140], R3 ;  /* 0x0001400301007387 */ /* 0x0001e20000100800 */
[----:B------:R-:W-:Y:S01]  /*2d00*/  IMAD R2, R0, R17, R14 ;  /* 0x0000001100027224 */ /* 0x000fe200078e020e */
[----:B------:R-:W-:Y:S01]  /*2d10*/  ISETP.GE.AND P4, PT, R4, RZ, PT ;  /* 0x000000ff0400720c */ /* 0x000fe20003f86270 */
[----:B------:R-:W-:Y:S01]  /*2d20*/  IMAD.HI.U32 R13, R8, R15, RZ ;  /* 0x0000000f080d7227 */ /* 0x000fe200078e00ff */
[----:B------:R-:W-:-:S02]  /*2d30*/  LOP3.LUT R14, R7, 0x144, RZ, 0xfc, !PT ;  /* 0x00000144070e7812 */ /* 0x000fc400078efcff */
[----:B------:R-:W-:Y:S01]  /*2d40*/  IABS R18, R16 ;  /* 0x0000001000127213 */ /* 0x000fe20000000000 */
[--C-:B------:R-:W-:Y:S01]  /*2d50*/  @!P6 IMAD.IADD R9, R9, 0x1, -R0.reuse ;  /* 0x000000010909e824 */ /* 0x100fe200078e0a00 */
[C---:B------:R-:W-:Y:S01]  /*2d60*/  ISETP.GT.U32.AND P6, PT, R0.reuse, R2, PT ;  /* 0x000000020000720c */ /* 0x040fe20003fc4070 */
[----:B------:R-:W-:Y:S01]  /*2d70*/  IMAD.MOV R13, RZ, RZ, -R13 ;  /* 0x000000ffff0d7224 */ /* 0x000fe200078e0a0d */
[----:B------:R-:W-:Y:S01]  /*2d80*/  IABS R19, R14 ;  /* 0x0000000e00137213 */ /* 0x000fe20000000000 */
[----:B0-----:R-:W-:Y:S01]  /*2d90*/  IMAD.MOV.U32 R3, RZ, RZ, R11 ;  /* 0x000000ffff037224 */ /* 0x001fe200078e000b */
[C---:B------:R-:W-:Y:S01]  /*2da0*/  LOP3.LUT R11, R7.reuse, 0x13c, RZ, 0xfc, !PT ;  /* 0x0000013c070b7812 */ /* 0x040fe200078efcff */
[C---:B------:R-:W-:Y:S01]  /*2db0*/  IMAD R4, R0.reuse, R13, R15 ;  /* 0x0000000d00047224 */ /* 0x040fe200078e020f */
[----:B------:R-:W-:Y:S01]  /*2dc0*/  LOP3.LUT R13, R7, 0x140, RZ, 0xfc, !PT ;  /* 0x00000140070d7812 */ /* 0x000fe200078efcff */
[----:B------:R-:W-:Y:S01]  /*2dd0*/  @!P3 IMAD.MOV R3, RZ, RZ, -R3 ;  /* 0x000000ffff03b224 */ /* 0x000fe200078e0a03 */
[----:B------:R-:W-:Y:S01]  /*2de0*/  ISETP.GT.U32.AND P3, PT, R0, R5, PT ;  /* 0x000000050000720c */ /* 0x000fe20003f64070 */
[----:B------:R-:W-:-:S03]  /*2df0*/  @!P5 IMAD.IADD R6, R6, 0x1, -R0 ;  /* 0x000000010606d824 */ /* 0x000fc600078e0a00 */
[----:B------:R0:W-:Y:S01]  /*2e00*/  STL [R1+0x148], R3 ;  /* 0x0001480301007387 */ /* 0x0001e20000100800 */
[----:B------:R-:W-:Y:S01]  /*2e10*/  @!P6 IMAD.IADD R2, R2, 0x1, -R0 ;  /* 0x000000010202e824 */ /* 0x000fe200078e0a00 */
[----:B------:R-:W-:-:S04]  /*2e20*/  ISETP.GT.U32.AND P5, PT, R0, R6, PT ;  /* 0x000000060000720c */ /* 0x000fc80003fa4070 */
[----:B------:R-:W-:-:S03]  /*2e30*/  ISETP.GT.U32.AND P6, PT, R0, R2, PT ;  /* 0x000000020000720c */ /* 0x000fc60003fc4070 */
[----:B------:R-:W-:Y:S01]  /*2e40*/  @!P3 IMAD.IADD R5, R5, 0x1, -R0 ;  /* 0x000000010505b824 */ /* 0x000fe200078e0a00 */
[----:B------:R-:W-:Y:S01]  /*2e50*/  ISETP.GT.U32.AND P3, PT, R0, R4, PT ;  /* 0x000000040000720c */ /* 0x000fe20003f64070 */
[----:B0-----:R-:W-:Y:S02]  /*2e60*/  IMAD.MOV.U32 R3, RZ, RZ, R9 ;  /* 0x000000ffff037224 */ /* 0x001fe400078e0009 */
[----:B------:R-:W-:-:S04]  /*2e70*/  IMAD.HI.U32 R9, R8, R19, RZ ;  /* 0x0000001308097227 */ /* 0x000fc800078e00ff */
[----:B------:R-:W-:Y:S01]  /*2e80*/  @!P1 IMAD.MOV R3, RZ, RZ, -R3 ;  /* 0x000000ffff039224 */ /* 0x000fe200078e0a03 */
[----:B------:R-:W-:Y:S01]  /*2e90*/  ISETP.GE.AND P1, PT, R14, RZ, PT ;  /* 0x000000ff0e00720c */ /* 0x000fe20003f26270 */
[--C-:B------:R-:W-:Y:S01]  /*2ea0*/  @!P5 IMAD.IADD R6, R6, 0x1, -R0.reuse ;  /* 0x000000010606d824 */ /* 0x100fe200078e0a00 */
[----:B------:R-:W-:Y:S01]  /*2eb0*/  ISETP.GE.AND P5, PT, R10, RZ, PT ;  /* 0x000000ff0a00720c */ /* 0x000fe20003fa6270 */
[--C-:B------:R-:W-:Y:S01]  /*2ec0*/  @!P6 IMAD.IADD R2, R2, 0x1, -R0.reuse ;  /* 0x000000010202e824 */ /* 0x100fe200078e0a00 */
[----:B------:R0:W-:Y:S01]  /*2ed0*/  STL [R1+0x14c], R3 ;  /* 0x00014c0301007387 */ /* 0x0001e20000100800 */
[----:B------:R-:W-:Y:S01]  /*2ee0*/  @!P3 IMAD.IADD R4, R4, 0x1, -R0 ;  /* 0x000000010404b824 */ /* 0x000fe200078e0a00 */
[----:B------:R-:W-:Y:S01]  /*2ef0*/  LOP3.LUT R10, R7, 0x138, RZ, 0xfc, !PT ;  /* 0x00000138070a7812 */ /* 0x000fe200078efcff */
[----:B------:R-:W-:Y:S01]  /*2f00*/  @!P2 IMAD.MOV R6, RZ, RZ, -R6 ;  /* 0x000000ffff06a224 */ /* 0x000fe200078e0a06 */
[----:B------:R-:W-:Y:S01]  /*2f10*/  ISETP.GE.AND P2, PT, R13, RZ, PT ;  /* 0x000000ff0d00720c */ /* 0x000fe20003f46270 */
[----:B------:R-:W-:Y:S01]  /*2f20*/  IMAD.MOV R9, RZ, RZ, -R9 ;  /* 0x000000ffff097224 */ /* 0x000fe200078e0a09 */
[----:B------:R-:W-:-:S02]  /*2f30*/  ISETP.GT.U32.AND P3, PT, R0, R4, PT ;  /* 0x000000040000720c */ /* 0x000fc40003f64070 */
[----:B------:R-:W-:Y:S01]  /*2f40*/  IABS R13, R13 ;  /* 0x0000000d000d7213 */ /* 0x000fe20000000000 */
[----:B------:R1:W-:Y:S01]  /*2f50*/  STL [R1+0x150], R6 ;  /* 0x0001500601007387 */ /* 0x0003e20000100800 */
[----:B0-----:R-:W-:Y:S01]  /*2f60*/  IMAD.MOV.U32 R3, RZ, RZ, R5 ;  /* 0x000000ffff037224 */ /* 0x001fe200078e0005 */
[----:B------:R-:W-:Y:S01]  /*2f70*/  ISETP.GE.AND P6, PT, R10, RZ, PT ;  /* 0x000000ff0a00720c */ /* 0x000fe20003fc6270 */
[----:B------:R-:W-:Y:S01]  /*2f80*/  IMAD R19, R0, R9, R19 ;  /* 0x0000000900137224 */ /* 0x000fe200078e0213 */
[----:B------:R-:W-:Y:S01]  /*2f90*/  IABS R10, R10 ;  /* 0x0000000a000a7213 */ /* 0x000fe20000000000 */
[----:B------:R-:W-:Y:S01]  /*2fa0*/  @!P0 IMAD.MOV R3, RZ, RZ, -R3 ;  /* 0x000000ffff038224 */ /* 0x000fe200078e0a03 */
[----:B------:R-:W-:Y:S02]  /*2fb0*/  ISETP.GE.AND P0, PT, R11, RZ, PT ;  /* 0x000000ff0b00720c */ /* 0x000fe40003f06270 */
[----:B------:R-:W-:Y:S02]  /*2fc0*/  IABS R11, R11 ;  /* 0x0000000b000b7213 */ /* 0x000fe40000000000 */
[----:B------:R0:W-:Y:S01]  /*2fd0*/  STL [R1+0x154], R3 ;  /* 0x0001540301007387 */ /* 0x0001e20000100800 */
[----:B-1----:R-:W-:Y:S01]  /*2fe0*/  IMAD.HI.U32 R6, R8, R13, RZ ;  /* 0x0000000d08067227 */ /* 0x002fe200078e00ff */
[----:B------:R-:W-:-:S03]  /*2ff0*/  LOP3.LUT R9, R7, 0x128, RZ, 0xfc, !PT ;  /* 0x0000012807097812 */ /* 0x000fc600078efcff */
[----:B------:R-:W-:Y:S01]  /*3000*/  IMAD.HI.U32 R5, R8, R11, RZ ;  /* 0x0000000b08057227 */ /* 0x000fe200078e00ff */
[----:B------:R-:W-:-:S03]  /*3010*/  IABS R17, R9 ;  /* 0x0000000900117213 */ /* 0x000fc60000000000 */
[----:B------:R-:W-:Y:S02]  /*3020*/  IMAD.MOV R6, RZ, RZ, -R6 ;  /* 0x000000ffff067224 */ /* 0x000fe400078e0a06 */
[----:B0-----:R-:W-:Y:S02]  /*3030*/  IMAD.MOV.U32 R3, RZ, RZ, R2 ;  /* 0x000000ffff037224 */ /* 0x001fe400078e0002 */
[----:B------:R-:W-:Y:S02]  /*3040*/  IMAD.MOV R5, RZ, RZ, -R5 ;  /* 0x000000ffff057224 */ /* 0x000fe400078e0a05 */
[----:B------:R-:W-:Y:S01]  /*3050*/  @!P4 IMAD.MOV R3, RZ, RZ, -R3 ;  /* 0x000000ffff03c224 */ /* 0x000fe200078e0a03 */
[----:B------:R-:W-:Y:S01]  /*3060*/  ISETP.GT.U32.AND P4, PT, R0, R19, PT ;  /* 0x000000130000720c */ /* 0x000fe20003f84070 */
[----:B------:R-:W-:Y:S02]  /*3070*/  @!P3 IMAD.IADD R4, R4, 0x1, -R0 ;  /* 0x000000010404b824 */ /* 0x000fe400078e0a00 */
[C---:B------:R-:W-:Y:S01]  /*3080*/  IMAD R13, R0.reuse, R6, R13 ;  /* 0x00000006000d7224 */ /* 0x040fe200078e020d */
[----:B------:R0:W-:Y:S01]  /*3090*/  STL [R1+0x15c], R3 ;  /* 0x00015c0301007387 */ /* 0x0001e20000100800 */
[----:B------:R-:W-:-:S02]  /*30a0*/  IMAD R11, R0, R5, R11 ;  /* 0x00000005000b7224 */ /* 0x000fc400078e020b */
[----:B------:R-:W-:Y:S01]  /*30b0*/  IMAD.HI.U32 R2, R8, R10, RZ ;  /* 0x0000000a08027227 */ /* 0x000fe200078e00ff */
[----:B------:R-:W-:-:S03]  /*30c0*/  ISETP.GT.U32.AND P3, PT, R0, R13, PT ;  /* 0x0000000d0000720c */ /* 0x000fc60003f64070 */
[----:B------:R-:W-:Y:S02]  /*30d0*/  IMAD.MOV R2, RZ, RZ, -R2 ;  /* 0x000000ffff027224 */ /* 0x000fe400078e0a02 */
[----:B------:R-:W-:Y:S02]  /*30e0*/  @!P4 IMAD.IADD R19, R19, 0x1, -R0 ;  /* 0x000000011313c824 */ /* 0x000fe400078e0a00 */
[----:B0-----:R-:W-:Y:S01]  /*30f0*/  IMAD.MOV.U32 R3, RZ, RZ, R4 ;  /* 0x000000ffff037224 */ /* 0x001fe200078e0004 */
[----:B------:R-:W-:Y:S01]  /*3100*/  LOP3.LUT R4, R7, 0x12c, RZ, 0xfc, !PT ;  /* 0x0000012c07047812 */ /* 0x000fe200078efcff */
[C---:B------:R-:W-:Y:S01]  /*3110*/  IMAD R10, R0.reuse, R2, R10 ;  /* 0x00000002000a7224 */ /* 0x040fe200078e020a */
[C---:B------:R-:W-:Y:S01]  /*3120*/  ISETP.GT.U32.AND P4, PT, R0.reuse, R19, PT ;  /* 0x000000130000720c */ /* 0x040fe20003f84070 */
[----:B------:R-:W-:Y:S01]  /*3130*/  @!P5 IMAD.MOV R3, RZ, RZ, -R3 ;  /* 0x000000ffff03d224 */ /* 0x000fe200078e0a03 */
[----:B------:R-:W-:Y:S01]  /*3140*/  ISETP.GT.U32.AND P5, PT, R0, R11, PT ;  /* 0x0000000b0000720c */ /* 0x000fe20003fa4070 */
[----:B------:R-:W-:Y:S01]  /*3150*/  @!P3 IMAD.IADD R13, R13, 0x1, -R0 ;  /* 0x000000010d0db824 */ /* 0x000fe200078e0a00 */
[----:B------:R-:W-:Y:S01]  /*3160*/  IABS R2, R20 ;  /* 0x0000001400027213 */ /* 0x000fe20000000000 */
[----:B------:R-:W-:Y:S01]  /*3170*/  IMAD.HI.U32 R5, R8, R18, RZ ;  /* 0x0000001208057227 */ /* 0x000fe200078e00ff */
[----:B------:R0:W-:Y:S01]  /*3180*/  STL [R1+0x160], R3 ;  /* 0x0001600301007387 */ /* 0x0001e20000100800 */
[----:B------:R-:W-:-:S02]  /*3190*/  IABS R6, R4 ;  /* 0x0000000400067213 */ /* 0x000fc40000000000 */
[----:B------:R-:W-:Y:S01]  /*31a0*/  ISETP.GT.U32.AND P3, PT, R0, R13, PT ;  /* 0x0000000d0000720c */ /* 0x000fe20003f64070 */
[----:B------:R-:W-:-:S04]  /*31b0*/  IMAD.HI.U32 R14, R8, R2, RZ ;  /* 0x00000002080e7227 */ /* 0x000fc800078e00ff */
[----:B------:R-:W-:Y:S02]  /*31c0*/  IMAD.MOV R14, RZ, RZ, -R14 ;  /* 0x000000ffff0e7224 */ /* 0x000fe400078e0a0e */
[--C-:B------:R-:W-:Y:S02]  /*31d0*/  @!P5 IMAD.IADD R11, R11, 0x1, -R0.reuse ;  /* 0x000000010b0bd824 */ /* 0x100fe400078e0a00 */
[----:B------:R-:W-:Y:S02]  /*31e0*/  IMAD.MOV R5, RZ, RZ, -R5 ;  /* 0x000000ffff057224 */ /* 0x000fe400078e0a05 */
[----:B------:R-:W-:Y:S01]  /*31f0*/  @!P4 IMAD.IADD R19, R19, 0x1, -R0 ;  /* 0x000000011313c824 */ /* 0x000fe200078e0a00 */
[C---:B------:R-:W-:Y:S01]  /*3200*/  ISETP.GT.U32.AND P5, PT, R0.reuse, R11, PT ;  /* 0x0000000b0000720c */ /* 0x040fe20003fa4070 */
[C---:B------:R-:W-:Y:S01]  /*3210*/  IMAD R2, R0.reuse, R14, R2 ;  /* 0x0000000e00027224 */ /* 0x040fe200078e0202 */
[C---:B------:R-:W-:Y:S01]  /*3220*/  ISETP.GT.U32.AND P4, PT, R0.reuse, R10, PT ;  /* 0x0000000a0000720c */ /* 0x040fe20003f84070 */
[C---:B------:R-:W-:Y:S01]  /*3230*/  IMAD R18, R0.reuse, R5, R18 ;  /* 0x0000000500127224 */ /* 0x040fe200078e0212 */
[----:B------:R-:W-:Y:S01]  /*3240*/  LOP3.LUT R5, R7, 0x124, RZ, 0xfc, !PT ;  /* 0x0000012407057812 */ /* 0x000fe200078efcff */
[----:B------:R-:W-:Y:S01]  /*3250*/  @!P3 IMAD.IADD R13, R13, 0x1, -R0 ;  /* 0x000000010d0db824 */ /* 0x000fe200078e0a00 */
[----:B------:R-:W-:Y:S01]  /*3260*/  ISETP.GT.U32.AND P3, PT, R0, R2, PT ;  /* 0x000000020000720c */ /* 0x000fe20003f64070 */
[----:B0-----:R-:W-:Y:S01]  /*3270*/  IMAD.MOV.U32 R3, RZ, RZ, R19 ;  /* 0x000000ffff037224 */ /* 0x001fe200078e0013 */
[----:B------:R-:W-:Y:S01]  /*3280*/  IABS R19, R5 ;  /* 0x0000000500137213 */ /* 0x000fe20000000000 */
[----:B------:R-:W-:-:S04]  /*3290*/  IMAD.HI.U32 R15, R8, R6, RZ ;  /* 0x00000006080f7227 */ /* 0x000fc800078e00ff */
[--C-:B------:R-:W-:Y:S01]  /*32a0*/  @!P5 IMAD.IADD R11, R11, 0x1, -R0.reuse ;  /* 0x000000010b0bd824 */ /* 0x100fe200078e0a00 */
[----:B------:R-:W-:Y:S01]  /*32b0*/  ISETP.GT.U32.AND P5, PT, R0, R18, PT ;  /* 0x000000120000720c */ /* 0x000fe20003fa4070 */
[--C-:B------:R-:W-:Y:S01]  /*32c0*/  @!P4 IMAD.IADD R10, R10, 0x1, -R0.reuse ;  /* 0x000000010a0ac824 */ /* 0x100fe200078e0a00 */
[----:B------:R-:W-:Y:S01]  /*32d0*/  ISETP.GE.AND P4, PT, R20, RZ, PT ;  /* 0x000000ff1400720c */ /* 0x000fe20003f86270 */
[----:B------:R-:W-:Y:S02]  /*32e0*/  @!P1 IMAD.MOV R3, RZ, RZ, -R3 ;  /* 0x000000ffff039224 */ /* 0x000fe400078e0a03 */
[----:B------:R-:W-:Y:S01]  /*32f0*/  @!P3 IMAD.IADD R2, R2, 0x1, -R0 ;  /* 0x000000010202b824 */ /* 0x000fe200078e0a00 */
[----:B------:R-:W-:Y:S01]  /*3300*/  ISETP.GT.U32.AND P1, PT, R0, R10, PT ;  /* 0x0000000a0000720c */ /* 0x000fe20003f24070 */
[----:B------:R-:W-:Y:S01]  /*3310*/  IMAD.MOV R15, RZ, RZ, -R15 ;  /* 0x000000ffff0f7224 */ /* 0x000fe200078e0a0f */
[----:B------:R-:W-:Y:S01]  /*3320*/  ISETP.GE.AND P3, PT, R16, RZ, PT ;  /* 0x000000ff1000720c */ /* 0x000fe20003f66270 */
[----:B------:R-:W-:Y:S01]  /*3330*/  IMAD.MOV.U32 R16, RZ, RZ, R19 ;  /* 0x000000ffff107224 */ /* 0x000fe200078e0013 */
[----:B------:R0:W-:Y:S01]  /*3340*/  STL [R1+0x16c], R3 ;  /* 0x00016c0301007387 */ /* 0x0001e20000100800 */
[----:B------:R-:W-:-:S04]  /*3350*/  IMAD.HI.U32 R14, R8, R17, RZ ;  /* 0x00000011080e7227 */ /* 0x000fc800078e00ff */
[----:B------:R-:W-:Y:S02]  /*3360*/  @!P5 IMAD.IADD R18, R18, 0x1, -R0 ;  /* 0x000000011212d824 */ /* 0x000fe400078e0a00 */
[C---:B------:R-:W-:Y:S01]  /*3370*/  IMAD R6, R0.reuse, R15, R6 ;  /* 0x0000000f00067224 */ /* 0x040fe200078e0206 */
[----:B------:R-:W-:Y:S01]  /*3380*/  LOP3.LUT R15, R7, 0x118, RZ, 0xfc, !PT ;  /* 0x00000118070f7812 */ /* 0x000fe200078efcff */
[----:B------:R-:W-:Y:S01]  /*3390*/  IMAD.MOV R14, RZ, RZ, -R14 ;  /* 0x000000ffff0e7224 */ /* 0x000fe200078e0a0e */
[----:B------:R-:W-:Y:S01]  /*33a0*/  ISETP.GT.U32.AND P5, PT, R0, R18, PT ;  /* 0x000000120000720c */ /* 0x000fe20003fa4070 */
[----:B0-----:R-:W-:Y:S02]  /*33b0*/  IMAD.MOV.U32 R3, RZ, RZ, R13 ;  /* 0x000000ffff037224 */ /* 0x001fe400078e000d */
[----:B------:R-:W-:-:S04]  /*33c0*/  IMAD.HI.U32 R13, R8, R16, RZ ;  /* 0x00000010080d7227 */ /* 0x000fc800078e00ff */
[----:B------:R-:W-:Y:S01]  /*33d0*/  @!P2 IMAD.MOV R3, RZ, RZ, -R3 ;  /* 0x000000ffff03a224 */ /* 0x000fe200078e0a03 */
[----:B------:R-:W-:Y:S01]  /*33e0*/  ISETP.GT.U32.AND P2, PT, R0, R2, PT ;  /* 0x000000020000720c */ /* 0x000fe20003f44070 */
[----:B------:R-:W-:Y:S01]  /*33f0*/  @!P1 IMAD.IADD R10, R10, 0x1, -R0 ;  /* 0x000000010a0a9824 */ /* 0x000fe200078e0a00 */
[C---:B------:R-:W-:Y:S01]  /*3400*/  ISETP.GT.U32.AND P1, PT, R0.reuse, R6, PT ;  /* 0x000000060000720c */ /* 0x040fe20003f24070 */
[----:B------:R-:W-:Y:S01]  /*3410*/  IMAD.MOV R13, RZ, RZ, -R13 ;  /* 0x000000ffff0d7224 */ /* 0x000fe200078e0a0d */
[----:B------:R0:W-:Y:S01]  /*3420*/  STL [R1+0x174], R3 ;  /* 0x0001740301007387 */ /* 0x0001e20000100800 */
[C---:B------:R-:W-:Y:S01]  /*3430*/  IMAD R17, R0.reuse, R14, R17 ;  /* 0x0000000e00117224 */ /* 0x040fe200078e0211 */
[C---:B------:R-:W-:Y:S01]  /*3440*/  LOP3.LUT R14, R7.reuse, 0x114, RZ, 0xfc, !PT ;  /* 0x00000114070e7812 */ /* 0x040fe200078efcff */
[----:B------:R-:W-:Y:S01]  /*3450*/  IMAD R16, R0, R13, R16 ;  /* 0x0000000d00107224 */ /* 0x000fe200078e0210 */
[----:B------:R-:W-:Y:S01]  /*3460*/  IABS R13, R15 ;  /* 0x0000000f000d7213 */ /* 0x000fe20000000000 */
[--C-:B------:R-:W-:Y:S01]  /*3470*/  @!P5 IMAD.IADD R18, R18, 0x1, -R0.reuse ;  /* 0x000000011212d824 */ /* 0x100fe200078e0a00 */
[----:B------:R-:W-:Y:S01]  /*3480*/  IABS R20, R14 ;  /* 0x0000000e00147213 */ /* 0x000fe20000000000 */
[----:B------:R-:W-:Y:S01]  /*3490*/  @!P0 IMAD.MOV R11, RZ, RZ, -R11 ;  /* 0x000000ffff0b8224 */ /* 0x000fe200078e0a0b */
[----:B------:R-:W-:Y:S01]  /*34a0*/  ISETP.GT.U32.AND P5, PT, R0, R16, PT ;  /* 0x000000100000720c */ /* 0x000fe20003fa4070 */
[----:B------:R-:W-:Y:S01]  /*34b0*/  @!P2 IMAD.IADD R2, R2, 0x1, -R0 ;  /* 0x000000010202a824 */ /* 0x000fe200078e0a00 */
[----:B------:R-:W-:Y:S01]  /*34c0*/  ISETP.GE.AND P0, PT, R4, RZ, PT ;  /* 0x000000ff0400720c */ /* 0x000fe20003f06270 */
[----:B0-----:R-:W-:Y:S01]  /*34d0*/  IMAD.MOV.U32 R3, RZ, RZ, R10 ;  /* 0x000000ffff037224 */ /* 0x001fe200078e000a */
[----:B------:R0:W-:Y:S01]  /*34e0*/  STL [R1+0x178], R11 ;  /* 0x0001780b01007387 */ /* 0x0001e20000100800 */
[----:B------:R-:W-:Y:S01]  /*34f0*/  LOP3.LUT R4, R7, 0x120, RZ, 0xfc, !PT ;  /* 0x0000012007047812 */ /* 0x000fe200078efcff */
[----:B------:R-:W-:Y:S01]  /*3500*/  @!P1 IMAD.IADD R6, R6, 0x1, -R0 ;  /* 0x0000000106069824 */ /* 0x000fe200078e0a00 */
[----:B------:R-:W-:Y:S01]  /*3510*/  ISETP.GE.AND P1, PT, R5, RZ, PT ;  /* 0x000000ff0500720c */ /* 0x000fe20003f26270 */
[----:B------:R-:W-:Y:S01]  /*3520*/  @!P6 IMAD.MOV R3, RZ, RZ, -R3 ;  /* 0x000000ffff03e224 */ /* 0x000fe200078e0a03 */
[----:B------:R-:W-:Y:S01]  /*3530*/  ISETP.GT.U32.AND P6, PT, R0, R17, PT ;  /* 0x000000110000720c */ /* 0x000fe20003fc4070 */
[----:B------:R-:W-:Y:S01]  /*3540*/  IMAD.MOV.U32 R12, RZ, RZ, R18 ;  /* 0x000000ffff0c7224 */ /* 0x000fe200078e0012 */
[----:B------:R-:W-:-:S02]  /*3550*/  IABS R10, R4 ;  /* 0x00000004000a7213 */ /* 0x000fc40000000000 */
[----:B------:R1:W-:Y:S01]  /*3560*/  STL [R1+0x184], R3 ;  /* 0x0001840301007387 */ /* 0x0003e20000100800 */
[----:B0-----:R-:W-:Y:S01]  /*3570*/  LOP3.LUT R11, R7, 0x11c, RZ, 0xfc, !PT ;  /* 0x0000011c070b7812 */ /* 0x001fe200078efcff */
[----:B------:R-:W-:Y:S01]  /*3580*/  @!P5 IMAD.IADD R16, R16, 0x1, -R0 ;  /* 0x000000011010d824 */ /* 0x000fe200078e0a00 */
[----:B------:R-:W-:Y:S01]  /*3590*/  ISETP.GE.AND P2, PT, R9, RZ, PT ;  /* 0x000000ff0900720c */ /* 0x000fe20003f46270 */
[----:B------:R-:W-:Y:S01]  /*35a0*/  IMAD.HI.U32 R9, R8, R10, RZ ;  /* 0x0000000a08097227 */ /* 0x000fe200078e00ff */
[----:B------:R-:W-:-:S03]  /*35b0*/  IABS R5, R11 ;  /* 0x0000000b00057213 */ /* 0x000fc60000000000 */
[----:B------:R-:W-:Y:S02]  /*35c0*/  IMAD.MOV R9, RZ, RZ, -R9 ;  /* 0x000000ffff097224 */ /* 0x000fe400078e0a09 */
[----:B------:R-:W-:Y:S01]  /*35d0*/  @!P6 IMAD.IADD R17, R17, 0x1, -R0 ;  /* 0x000000011111e824 */ /* 0x000fe200078e0a00 */
[C---:B------:R-:W-:Y:S01]  /*35e0*/  ISETP.GT.U32.AND P6, PT, R0.reuse, R6, PT ;  /* 0x000000060000720c */ /* 0x040fe20003fc4070 */
[----:B-1----:R-:W-:Y:S02]  /*35f0*/  IMAD.MOV.U32 R3, RZ, RZ, R2 ;  /* 0x000000ffff037224 */ /* 0x002fe400078e0002 */
[----:B------:R-:W-:Y:S01]  /*3600*/  IMAD.MOV.U32 R2, RZ, RZ, R5 ;  /* 0x000000ffff027224 */ /* 0x000fe200078e0005 */
[C---:B------:R-:W-:Y:S01]  /*3610*/  ISETP.GT.U32.AND P5, PT, R0.reuse, R17, PT ;  /* 0x000000110000720c */ /* 0x040fe20003fa4070 */
[----:B------:R-:W-:Y:S01]  /*3620*/  @!P4 IMAD.MOV R3, RZ, RZ, -R3 ;  /* 0x000000ffff03c224 */ /* 0x000fe200078e0a03 */
[----:B------:R-:W-:Y:S01]  /*3630*/  ISETP.GT.U32.AND P4, PT, R0, R16, PT ;  /* 0x000000100000720c */ /* 0x000fe20003f84070 */
[----:B------:R-:W-:-:S03]  /*3640*/  IMAD.HI.U32 R5, R8, R2, RZ ;  /* 0x0000000208057227 */ /* 0x000fc600078e00ff */
[----:B------:R0:W-:Y:S01]  /*3650*/  STL [R1+0x18c], R3 ;  /* 0x00018c0301007387 */ /* 0x0001e20000100800 */
[----:B------:R-:W-:Y:S02]  /*3660*/  IMAD R10, R0, R9, R10 ;  /* 0x00000009000a7224 */ /* 0x000fe400078e020a */
[----:B------:R-:W-:Y:S02]  /*3670*/  IMAD.MOV R5, RZ, RZ, -R5 ;  /* 0x000000ffff057224 */ /* 0x000fe400078e0a05 */
[----:B------:R-:W-:Y:S01]  /*3680*/  @!P6 IMAD.IADD R6, R6, 0x1, -R0 ;  /* 0x000000010606e824 */ /* 0x000fe200078e0a00 */
[C---:B------:R-:W-:Y:S01]  /*3690*/  ISETP.GT.U32.AND P6, PT, R0.reuse, R10, PT ;  /* 0x0000000a0000720c */ /* 0x040fe20003fc4070 */
[----:B------:R-:W-:Y:S02]  /*36a0*/  IMAD R2, R0, R5, R2 ;  /* 0x0000000500027224 */ /* 0x000fe400078e0202 */
[----:B------:R-:W-:Y:S02]  /*36b0*/  @!P4 IMAD.IADD R16, R16, 0x1, -R0 ;  /* 0x000000011010c824 */ /* 0x000fe400078e0a00 */
[----:B------:R-:W-:Y:S01]  /*36c0*/  IMAD.HI.U32 R5, R8, R13, RZ ;  /* 0x0000000d08057227 */ /* 0x000fe200078e00ff */
[----:B------:R-:W-:-:S03]  /*36d0*/  ISETP.GT.U32.AND P4, PT, R0, R2, PT ;  /* 0x000000020000720c */ /* 0x000fc60003f84070 */
[----:B------:R-:W-:Y:S01]  /*36e0*/  @!P5 IMAD.IADD R17, R17, 0x1, -R0 ;  /* 0x000000011111d824 */ /* 0x000fe200078e0a00 */
[----:B------:R-:W-:Y:S01]  /*36f0*/  ISETP.GE.AND P5, PT, R4, RZ, PT ;  /* 0x000000ff0400720c */ /* 0x000fe20003fa6270 */
[----:B------:R-:W-:Y:S01]  /*3700*/  IMAD.HI.U32 R9, R8, R20, RZ ;  /* 0x0000001408097227 */ /* 0x000fe200078e00ff */
[----:B------:R-:W-:-:S03]  /*3710*/  LOP3.LUT R4, R7, 0x110, RZ, 0xfc, !PT ;  /* 0x0000011007047812 */ /* 0x000fc600078efcff */
[--C-:B------:R-:W-:Y:S01]  /*3720*/  @!P6 IMAD.IADD R10, R10, 0x1, -R0.reuse ;  /* 0x000000010a0ae824 */ /* 0x100fe200078e0a00 */
[----:B------:R-:W-:Y:S01]  /*3730*/  ISETP.GE.AND P6, PT, R11, RZ, PT ;  /* 0x000000ff0b00720c */ /* 0x000fe20003fc6270 */
[----:B------:R-:W-:Y:S01]  /*3740*/  IMAD.MOV R5, RZ, RZ, -R5 ;  /* 0x000000ffff057224 */ /* 0x000fe200078e0a05 */
[----:B------:R-:W-:Y:S01]  /*3750*/  LOP3.LUT R11, R7, 0x10c, RZ, 0xfc, !PT ;  /* 0x0000010c070b7812 */ /* 0x000fe200078efcff */
[----:B------:R-:W-:Y:S02]  /*3760*/  @!P4 IMAD.IADD R2, R2, 0x1, -R0 ;  /* 0x000000010202c824 */ /* 0x000fe400078e0a00 */
[----:B------:R-:W-:Y:S01]  /*3770*/  @!P3 IMAD.MOV R12, RZ, RZ, -R12 ;  /* 0x000000ffff0cb224 */ /* 0x000fe200078e0a0c */
[C---:B------:R-:W-:Y:S01]  /*3780*/  ISETP.GT.U32.AND P3, PT, R0.reuse, R10, PT ;  /* 0x0000000a0000720c */ /* 0x040fe20003f64070 */
[----:B0-----:R-:W-:Y:S01]  /*3790*/  IMAD.MOV.U32 R3, RZ, RZ, R6 ;  /* 0x000000ffff037224 */ /* 0x001fe200078e0006 */
[C---:B------:R-:W-:Y:S01]  /*37a0*/  ISETP.GT.U32.AND P4, PT, R0.reuse, R2, PT ;  /* 0x000000020000720c */ /* 0x040fe20003f84070 */
[----:B------:R-:W-:Y:S01]  /*37b0*/  IMAD.MOV R9, RZ, RZ, -R9 ;  /* 0x000000ffff097224 */ /* 0x000fe200078e0a09 */
[----:B------:R0:W-:Y:S01]  /*37c0*/  STL [R1+0x180], R12 ;  /* 0x0001800c01007387 */ /* 0x0001e20000100800 */
[----:B------:R-:W-:Y:S01]  /*37d0*/  IMAD R13, R0, R5, R13 ;  /* 0x00000005000d7224 */ /* 0x000fe200078e020d */
[----:B------:R-:W-:Y:S01]  /*37e0*/  IABS R5, R4 ;  /* 0x0000000400057213 */ /* 0x000fe20000000000 */
[----:B------:R-:W-:-:S02]  /*37f0*/  @!P0 IMAD.MOV R3, RZ, RZ, -R3 ;  /* 0x000000ffff038224 */ /* 0x000fc400078e0a03 */
[----:B------:R-:W-:Y:S01]  /*3800*/  IMAD R20, R0, R9, R20 ;  /* 0x0000000900147224 */ /* 0x000fe200078e0214 */
[----:B------:R-:W-:Y:S01]  /*3810*/  IABS R9, R11 ;  /* 0x0000000b00097213 */ /* 0x000fe20000000000 */
[----:B------:R-:W-:Y:S01]  /*3820*/  IMAD.HI.U32 R6, R8, R5, RZ ;  /* 0x0000000508067227 */ /* 0x000fe200078e00ff */
[----:B------:R-:W-:Y:S01]  /*3830*/  ISETP.GT.U32.AND P0, PT, R0, R13, PT ;  /* 0x0000000d0000720c */ /* 0x000fe20003f04070 */
[----:B------:R1:W-:Y:S02]  /*3840*/  STL [R1+0x194], R3 ;  /* 0x0001940301007387 */ /* 0x0003e40000100800 */
[----:B0-----:R-:W-:Y:S02]  /*3850*/  IMAD.MOV.U32 R12, RZ, RZ, R17 ;  /* 0x000000ffff0c7224 */ /* 0x001fe400078e0011 */
[----:B------:R-:W-:Y:S01]  /*3860*/  @!P3 IMAD.IADD R10, R10, 0x1, -R0 ;  /* 0x000000010a0ab824 */ /* 0x000fe200078e0a00 */
[----:B------:R-:W-:Y:S01]  /*3870*/  ISETP.GE.AND P3, PT, R14, RZ, PT ;  /* 0x000000ff0e00720c */ /* 0x000fe20003f66270 */
[----:B------:R-:W-:Y:S01]  /*3880*/  @!P2 IMAD.MOV R12, RZ, RZ, -R12 ;  /* 0x000000ffff0ca224 */ /* 0x000fe200078e0a0c */
[----:B------:R-:W-:Y:S01]  /*3890*/  ISETP.GT.U32.AND P2, PT, R0, R20, PT ;  /* 0x000000140000720c */ /* 0x000fe20003f44070 */
[----:B------:R-:W-:Y:S01]  /*38a0*/  IMAD.MOV R6, RZ, RZ, -R6 ;  /* 0x000000ffff067224 */ /* 0x000fe200078e0a06 */
[----:B------:R-:W-:Y:S01]  /*38b0*/  LOP3.LUT R14, R7, 0x100, RZ, 0xfc, !PT ;  /* 0x00000100070e7812 */ /* 0x000fe200078efcff */
[----:B-1----:R-:W-:Y:S01]  /*38c0*/  IMAD.MOV.U32 R3, RZ, RZ, R16 ;  /* 0x000000ffff037224 */ /* 0x002fe200078e0010 */
[----:B------:R0:W-:Y:S01]  /*38d0*/  STL [R1+0x198], R12 ;  /* 0x0001980c01007387 */ /* 0x0001e20000100800 */
[----:B------:R-:W-:Y:S01]  /*38e0*/  IMAD.HI.U32 R16, R8, R9, RZ ;  /* 0x0000000908107227 */ /* 0x000fe200078e00ff */
[----:B------:R-:W-:-:S03]  /*38f0*/  IABS R18, R14 ;  /* 0x0000000e00127213 */ /* 0x000fc60000000000 */
[----:B------:R-:W-:Y:S01]  /*3900*/  @!P1 IMAD.MOV R3, RZ, RZ, -R3 ;  /* 0x000000ffff039224 */ /* 0x000fe200078e0a03 */
[----:B------:R-:W-:Y:S01]  /*3910*/  ISETP.GE.AND P1, PT, R15, RZ, PT ;  /* 0x000000ff0f00720c */ /* 0x000fe20003f26270 */
[----:B------:R-:W-:Y:S02]  /*3920*/  IMAD.MOV R16, RZ, RZ, -R16 ;  /* 0x000000ffff107224 */ /* 0x000fe400078e0a10 */
[----:B------:R-:W-:Y:S01]  /*3930*/  @!P4 IMAD.IADD R2, R2, 0x1, -R0 ;  /* 0x000000010202c824 */ /* 0x000fe200078e0a00 */
[----:B------:R1:W-:Y:S01]  /*3940*/  STL [R1+0x1ac], R3 ;  /* 0x0001ac0301007387 */ /* 0x0003e20000100800 */
[----:B------:R-:W-:Y:S01]  /*3950*/  IMAD R5, R0, R6, R5 ;  /* 0x0000000600057224 */ /* 0x000fe200078e0205 */
[----:B------:R-:W-:Y:S01]  /*3960*/  ISETP.GE.AND P4, PT, R4, RZ, PT ;  /* 0x000000ff0400720c */ /* 0x000fe20003f86270 */
[----:B0-----:R-:W-:Y:S01]  /*3970*/  IMAD.MOV.U32 R12, RZ, RZ, R10 ;  /* 0x000000ffff0c7224 */ /* 0x001fe200078e000a */
[----:B------:R-:W-:Y:S01]  /*3980*/  LOP3.LUT R4, R7, 0x108, RZ, 0xfc, !PT ;  /* 0x0000010807047812 */ /* 0x000fe200078efcff */
[----:B------:R-:W-:Y:S01]  /*3990*/  @!P0 IMAD.IADD R13, R13, 0x1, -R0 ;  /* 0x000000010d0d8824 */ /* 0x000fe200078e0a00 */
[----:B------:R-:W-:Y:S01]  /*39a0*/  LOP3.LUT R6, R7, 0x104, RZ, 0xfc, !PT ;  /* 0x0000010407067812 */ /* 0x000fe200078efcff */
[C---:B------:R-:W-:Y:S01]  /*39b0*/  IMAD R9, R0.reuse, R16, R9 ;  /* 0x0000001000097224 */ /* 0x040fe200078e0209 */
[----:B------:R-:W-:Y:S01]  /*39c0*/  IABS R10, R4 ;  /* 0x00000004000a7213 */ /* 0x000fe20000000000 */
[----:B------:R-:W-:Y:S01]  /*39d0*/  @!P5 IMAD.MOV R12, RZ, RZ, -R12 ;  /* 0x000000ffff0cd224 */ /* 0x000fe200078e0a0c */
[C---:B------:R-:W-:Y:S01]  /*39e0*/  ISETP.GT.U32.AND P5, PT, R0.reuse, R5, PT ;  /* 0x000000050000720c */ /* 0x040fe20003fa4070 */
[----:B-1----:R-:W-:Y:S01]  /*39f0*/  IMAD.MOV.U32 R3, RZ, RZ, R2 ;  /* 0x000000ffff037224 */ /* 0x002fe200078e0002 */
[----:B------:R-:W-:Y:S01]  /*3a00*/  ISETP.GT.U32.AND P0, PT, R0, R13, PT ;  /* 0x0000000d0000720c */ /* 0x000fe20003f04070 */
[----:B------:R-:W-:Y:S01]  /*3a10*/  @!P2 IMAD.IADD R20, R20, 0x1, -R0 ;  /* 0x000000011414a824 */ /* 0x000fe200078e0a00 */
[----:B------:R-:W-:Y:S01]  /*3a20*/  IABS R2, R6 ;  /* 0x0000000600027213 */ /* 0x000fe20000000000 */
[----:B------:R-:W-:Y:S01]  /*3a30*/  @!P6 IMAD.MOV R3, RZ, RZ, -R3 ;  /* 0x000000ffff03e224 */ /* 0x000fe200078e0a03 */
[C---:B------:R-:W-:Y:S01]  /*3a40*/  ISETP.GT.U32.AND P6, PT, R0.reuse, R9, PT ;  /* 0x000000090000720c */ /* 0x040fe20003fc4070 */
[----:B------:R-:W-:Y:S01]  /*3a50*/  STL [R1+0x19c], R12 ;  /* 0x00019c0c01007387 */ /* 0x000fe20000100800 */
[----:B------:R-:W-:-:S03]  /*3a60*/  ISETP.GT.U32.AND P2, PT, R0, R20, PT ;  /* 0x000000140000720c */ /* 0x000fc60003f44070 */
[----:B------:R0:W-:Y:S02]  /*3a70*/  STL [R1+0x1a8], R3 ;  /* 0x0001a80301007387 */ /* 0x0001e40000100800 */
[--C-:B------:R-:W-:Y:S02]  /*3a80*/  @!P5 IMAD.IADD R5, R5, 0x1, -R0.reuse ;  /* 0x000000010505d824 */ /* 0x100fe400078e0a00 */
[----:B------:R-:W-:Y:S01]  /*3a90*/  @!P0 IMAD.IADD R13, R13, 0x1, -R0 ;  /* 0x000000010d0d8824 */ /* 0x000fe200078e0a00 */
[----:B------:R-:W-:Y:S01]  /*3aa0*/  ISETP.GE.AND P0, PT, R11, RZ, PT ;  /* 0x000000ff0b00720c */ /* 0x000fe20003f06270 */
[----:B------:R-:W-:Y:S01]  /*3ab0*/  IMAD.HI.U32 R11, R8, R10, RZ ;  /* 0x0000000a080b7227 */ /* 0x000fe200078e00ff */
[----:B------:R-:W-:-:S03]  /*3ac0*/  ISETP.GT.U32.AND P5, PT, R0, R5, PT ;  /* 0x000000050000720c */ /* 0x000fc60003fa4070 */
[--C-:B------:R-:W-:Y:S02]  /*3ad0*/  @!P6 IMAD.IADD R9, R9, 0x1, -R0.reuse ;  /* 0x000000010909e824 */ /* 0x100fe400078e0a00 */
[----:B------:R-:W-:Y:S01]  /*3ae0*/  @!P2 IMAD.IADD R20, R20, 0x1, -R0 ;  /* 0x000000011414a824 */ /* 0x000fe200078e0a00 */
[----:B------:R-:W-:Y:S01]  /*3af0*/  ISETP.GE.AND P2, PT, R4, RZ, PT ;  /* 0x000000ff0400720c */ /* 0x000fe20003f46270 */
[----:B------:R-:W-:Y:S01]  /*3b00*/  IMAD.HI.U32 R4, R8, R2, RZ ;  /* 0x0000000208047227 */ /* 0x000fe200078e00ff */
[----:B------:R-:W-:-:S03]  /*3b10*/  ISETP.GT.U32.AND P6, PT, R0, R9, PT ;  /* 0x000000090000720c */ /* 0x000fc60003fc4070 */
[----:B------:R-:W-:Y:S02]  /*3b20*/  IMAD.MOV R11, RZ, RZ, -R11 ;  /* 0x000000ffff0b7224 */ /* 0x000fe400078e0a0b */
[----:B------:R-:W-:Y:S02]  /*3b30*/  IMAD.MOV R4, RZ, RZ, -R4 ;  /* 0x000000ffff047224 */ /* 0x000fe400078e0a04 */
[C---:B------:R-:W-:Y:S01]  /*3b40*/  IMAD R10, R0.reuse, R11, R10 ;  /* 0x0000000b000a7224 */ /* 0x040fe200078e020a */
[C---:B------:R-:W-:Y:S01]  /*3b50*/  LOP3.LUT R11, R7.reuse, 0xfc, RZ, 0xfc, !PT ;  /* 0x000000fc070b7812 */ /* 0x040fe200078efcff */
[C---:B------:R-:W-:Y:S01]  /*3b60*/  IMAD R2, R0.reuse, R4, R2 ;  /* 0x0000000400027224 */ /* 0x040fe200078e0202 */
[----:B------:R-:W-:Y:S01]  /*3b70*/  LOP3.LUT R4, R7, 0xf4, RZ, 0xfc, !PT ;  /* 0x000000f407047812 */ /* 0x000fe200078efcff */
[--C-:B------:R-:W-:Y:S01]  /*3b80*/  @!P5 IMAD.IADD R5, R5, 0x1, -R0.reuse ;  /* 0x000000010505d824 */ /* 0x100fe200078e0a00 */
[C---:B------:R-:W-:Y:S01]  /*3b90*/  ISETP.GT.U32.AND P5, PT, R0.reuse, R10, PT ;  /* 0x0000000a0000720c */ /* 0x040fe20003fa4070 */
[----:B------:R-:W-:Y:S01]  /*3ba0*/  @!P6 IMAD.IADD R9, R9, 0x1, -R0 ;  /* 0x000000010909e824 */ /* 0x000fe200078e0a00 */
[----:B------:R-:W-:Y:S01]  /*3bb0*/  ISETP.GT.U32.AND P6, PT, R0, R2, PT ;  /* 0x000000020000720c */ /* 0x000fe20003fc4070 */
[----:B0-----:R-:W-:Y:S01]  /*3bc0*/  IMAD.MOV.U32 R3, RZ, RZ, R13 ;  /* 0x000000ffff037224 */ /* 0x001fe200078e000d */
[----:B------:R-:W-:Y:S01]  /*3bd0*/  LOP3.LUT R13, R7, 0xf8, RZ, 0xfc, !PT ;  /* 0x000000f8070d7812 */ /* 0x000fe200078efcff */
[----:B------:R-:W-:Y:S01]  /*3be0*/  IMAD.MOV.U32 R12, RZ, RZ, R9 ;  /* 0x000000ffff0c7224 */ /* 0x000fe200078e0009 */
[----:B------:R-:W-:Y:S01]  /*3bf0*/  IABS R17, R11 ;  /* 0x0000000b00117213 */ /* 0x000fe20000000000 */
[----:B------:R-:W-:Y:S01]  /*3c00*/  @!P1 IMAD.MOV R3, RZ, RZ, -R3 ;  /* 0x000000ffff039224 */ /* 0x000fe200078e0a03 */
[----:B------:R-:W-:Y:S01]  /*3c10*/  IABS R16, R13 ;  /* 0x0000000d00107213 */ /* 0x000fe20000000000 */
[----:B------:R-:W-:Y:S01]  /*3c20*/  @!P0 IMAD.MOV R12, RZ, RZ, -R12 ;  /* 0x000000ffff0c8224 */ /* 0x000fe200078e0a0c */
[----:B------:R-:W-:Y:S01]  /*3c30*/  IABS R15, R4 ;  /* 0x00000004000f7213 */ /* 0x000fe20000000000 */
[----:B------:R-:W-:Y:S01]  /*3c40*/  IMAD.HI.U32 R21, R8, R17, RZ ;  /* 0x0000001108157227 */ /* 0x000fe200078e00ff */
[----:B------:R0:W-:Y:S01]  /*3c50*/  STL [R1+0x1a0], R3 ;  /* 0x0001a00301007387 */ /* 0x0001e20000100800 */
[----:B------:R-:W-:-:S02]  /*3c60*/  ISETP.GE.AND P1, PT, R6, RZ, PT ;  /* 0x000000ff0600720c */ /* 0x000fc40003f26270 */
[--C-:B------:R-:W-:Y:S01]  /*3c70*/  @!P5 IMAD.IADD R10, R10, 0x1, -R0.reuse ;  /* 0x000000010a0ad824 */ /* 0x100fe200078e0a00 */
[----:B------:R-:W-:Y:S01]  /*3c80*/  ISETP.GE.AND P0, PT, R11, RZ, PT ;  /* 0x000000ff0b00720c */ /* 0x000fe20003f06270 */
[----:B------:R-:W-:Y:S01]  /*3c90*/  @!P6 IMAD.IADD R2, R2, 0x1, -R0 ;  /* 0x000000010202e824 */ /* 0x000fe200078e0a00 */
[----:B------:R-:W-:Y:S01]  /*3ca0*/  LOP3.LUT R11, R7, 0xe0, RZ, 0xfc, !PT ;  /* 0x000000e0070b7812 */ /* 0x000fe200078efcff */
[----:B------:R-:W-:Y:S01]  /*3cb0*/  IMAD.HI.U32 R19, R8, R16, RZ ;  /* 0x0000001008137227 */ /* 0x000fe200078e00ff */
[----:B------:R-:W-:-:S03]  /*3cc0*/  ISETP.GT.U32.AND P6, PT, R0, R10, PT ;  /* 0x0000000a0000720c */ /* 0x000fc60003fc4070 */
[----:B0-----:R-:W-:Y:S02]  /*3cd0*/  IMAD.MOV.U32 R3, RZ, RZ, R20 ;  /* 0x000000ffff037224 */ /* 0x001fe400078e0014 */
[----:B------:R-:W-:Y:S02]  /*3ce0*/  IMAD.MOV R21, RZ, RZ, -R21 ;  /* 0x000000ffff157224 */ /* 0x000fe400078e0a15 */
[----:B------:R-:W-:Y:S01]  /*3cf0*/  @!P3 IMAD.MOV R3, RZ, RZ, -R3 ;  /* 0x000000ffff03b224 */ /* 0x000fe200078e0a03 */
[----:B------:R-:W-:Y:S01]  /*3d00*/  ISETP.GE.AND P3, PT, R14, RZ, PT ;  /* 0x000000ff0e00720c */ /* 0x000fe20003f66270 */
[----:B------:R-:W-:Y:S02]  /*3d10*/  IMAD.MOV R19, RZ, RZ, -R19 ;  /* 0x000000ffff137224 */ /* 0x000fe400078e0a13 */
[----:B------:R-:W-:Y:S01]  /*3d20*/  IMAD R14, R0, R21, R17 ;  /* 0x00000015000e7224 */ /* 0x000fe200078e0211 */
[----:B------:R0:W-:Y:S01]  /*3d30*/  STL [R1+0x188], R3 ;  /* 0x0001880301007387 */ /* 0x0001e20000100800 */
[----:B------:R-:W-:-:S02]  /*3d40*/  @!P6 IMAD.IADD R10, R10, 0x1, -R0 ;  /* 0x000000010a0ae824 */ /* 0x000fc400078e0a00 */
[----:B------:R-:W-:Y:S01]  /*3d50*/  IMAD.HI.U32 R6, R8, R18, RZ ;  /* 0x0000001208067227 */ /* 0x000fe200078e00ff */
[----:B------:R-:W-:-:S03]  /*3d60*/  ISETP.GT.U32.AND P6, PT, R0, R14, PT ;  /* 0x0000000e0000720c */ /* 0x000fc60003fc4070 */
[----:B------:R-:W-:Y:S02]  /*3d70*/  IMAD.MOV.U32 R20, RZ, RZ, R15 ;  /* 0x000000ffff147224 */ /* 0x000fe400078e000f */
[C---:B------:R-:W-:Y:S01]  /*3d80*/  IMAD R15, R0.reuse, R19, R16 ;  /* 0x00000013000f7224 */ /* 0x040fe200078e0210 */
[----:B------:R-:W-:Y:S01]  /*3d90*/  LOP3.LUT R16, R7, 0xe8, RZ, 0xfc, !PT ;  /* 0x000000e807107812 */ /* 0x000fe200078efcff */
[----:B0-----:R-:W-:Y:S02]  /*3da0*/  IMAD.MOV.U32 R3, RZ, RZ, R5 ;  /* 0x000000ffff037224 */ /* 0x001fe400078e0005 */
[----:B------:R-:W-:Y:S02]  /*3db0*/  IMAD.MOV R6, RZ, RZ, -R6 ;  /* 0x000000ffff067224 */ /* 0x000fe400078e0a06 */
[----:B------:R-:W-:Y:S01]  /*3dc0*/  @!P4 IMAD.MOV R3, RZ, RZ, -R3 ;  /* 0x000000ffff03c224 */ /* 0x000fe200078e0a03 */
[----:B------:R-:W-:Y:S01]  /*3dd0*/  ISETP.GT.U32.AND P4, PT, R0, R2, PT ;  /* 0x000000020000720c */ /* 0x000fe20003f84070 */
[----:B------:R-:W-:-:S03]  /*3de0*/  IMAD.HI.U32 R5, R8, R20, RZ ;  /* 0x0000001408057227 */ /* 0x000fc600078e00ff */
[----:B------:R0:W-:Y:S01]  /*3df0*/  STL [R1+0x17c], R3 ;  /* 0x00017c0301007387 */ /* 0x0001e20000100800 */
[----:B------:R-:W-:Y:S01]  /*3e00*/  IMAD R18, R0, R6, R18 ;  /* 0x0000000600127224 */ /* 0x000fe200078e0212 */
[----:B------:R-:W-:Y:S01]  /*3e10*/  LOP3.LUT R6, R7, 0xf0, RZ, 0xfc, !PT ;  /* 0x000000f007067812 */ /* 0x000fe200078efcff */
[----:B------:R-:W-:Y:S01]  /*3e20*/  IMAD.MOV R5, RZ, RZ, -R5 ;  /* 0x000000ffff057224 */ /* 0x000fe200078e0a05 */
[----:B------:R-:W-:Y:S01]  /*3e30*/  STL [R1+0x170], R12 ;  /* 0x0001700c01007387 */ /* 0x000fe20000100800 */
[--C-:B------:R-:W-:Y:S01]  /*3e40*/  @!P6 IMAD.IADD R14, R14, 0x1, -R0.reuse ;  /* 0x000000010e0ee824 */ /* 0x100fe200078e0a00 */
[----:B------:R-:W-:Y:S02]  /*3e50*/  ISETP.GT.U32.AND P5, PT, R0, R18, PT ;  /* 0x000000120000720c */ /* 0x000fe40003fa4070 */
[----:B------:R-:W-:Y:S01]  /*3e60*/  IABS R17, R6 ;  /* 0x0000000600117213 */ /* 0x000fe20000000000 */
[----:B------:R-:W-:Y:S01]  /*3e70*/  @!P4 IMAD.IADD R2, R2, 0x1, -R0 ;  /* 0x000000010202c824 */ /* 0x000fe200078e0a00 */
[----:B------:R-:W-:Y:S01]  /*3e80*/  ISETP.GE.AND P4, PT, R13, RZ, PT ;  /* 0x000000ff0d00720c */ /* 0x000fe20003f86270 */
[----:B0-----:R-:W-:Y:S01]  /*3e90*/  IMAD.MOV.U32 R3, RZ, RZ, R10 ;  /* 0x000000ffff037224 */ /* 0x001fe200078e000a */
[C---:B------:R-:W-:Y:S01]  /*3ea0*/  LOP3.LUT R10, R7.reuse, 0xe4, RZ, 0xfc, !PT ;  /* 0x000000e4070a7812 */ /* 0x040fe200078efcff */
[C---:B------:R-:W-:Y:S01]  /*3eb0*/  IMAD R13, R0.reuse, R5, R20 ;  /* 0x00000005000d7224 */ /* 0x040fe200078e0214 */
[----:B------:R-:W-:Y:S01]  /*3ec0*/  LOP3.LUT R5, R7, 0xec, RZ, 0xfc, !PT ;  /* 0x000000ec07057812 */ /* 0x000fe200078efcff */
[----:B------:R-:W-:Y:S01]  /*3ed0*/  @!P2 IMAD.MOV R3, RZ, RZ, -R3 ;  /* 0x000000ffff03a224 */ /* 0x000fe200078e0a03 */
[----:B------:R-:W-:Y:S01]  /*3ee0*/  ISETP.GT.U32.AND P2, PT, R0, R15, PT ;  /* 0x0000000f0000720c */ /* 0x000fe20003f44070 */
[----:B------:R-:W-:Y:S01]  /*3ef0*/  IMAD.HI.U32 R9, R8, R17, RZ ;  /* 0x0000001108097227 */ /* 0x000fe200078e00ff */
[----:B------:R-:W-:-:S02]  /*3f00*/  ISETP.GT.U32.AND P6, PT, R0, R13, PT ;  /* 0x0000000d0000720c */ /* 0x000fc40003fc4070 */
[----:B------:R0:W-:Y:S01]  /*3f10*/  STL [R1+0x168], R3 ;  /* 0x0001680301007387 */ /* 0x0001e20000100800 */
[----:B------:R-:W-:Y:S01]  /*3f20*/  @!P5 IMAD.IADD R18, R18, 0x1, -R0 ;  /* 0x000000011212d824 */ /* 0x000fe200078e0a00 */
[----:B------:R-:W-:Y:S01]  /*3f30*/  IABS R20, R16 ;  /* 0x0000001000147213 */ /* 0x000fe20000000000 */
[----:B------:R-:W-:-:S03]  /*3f40*/  IMAD.MOV R9, RZ, RZ, -R9 ;  /* 0x000000ffff097224 */ /* 0x000fc600078e0a09 */
[C---:B------:R-:W-:Y:S01]  /*3f50*/  ISETP.GT.U32.AND P5, PT, R0.reuse, R18, PT ;  /* 0x000000120000720c */ /* 0x040fe20003fa4070 */
[C---:B------:R-:W-:Y:S01]  /*3f60*/  IMAD R9, R0.reuse, R9, R17 ;  /* 0x0000000900097224 */ /* 0x040fe200078e0211 */
[----:B------:R-:W-:Y:S01]  /*3f70*/  IABS R17, R5 ;  /* 0x0000000500117213 */ /* 0x000fe20000000000 */
[----:B------:R-:W-:Y:S01]  /*3f80*/  @!P2 IMAD.IADD R15, R15, 0x1, -R0 ;  /* 0x000000010f0fa824 */ /* 0x000fe200078e0a00 */
[C---:B------:R-:W-:Y:S01]  /*3f90*/  ISETP.GT.U32.AND P2, PT, R0.reuse, R14, PT ;  /* 0x0000000e0000720c */ /* 0x040fe20003f44070 */
[----:B0-----:R-:W-:Y:S01]  /*3fa0*/  IMAD.MOV.U32 R3, RZ, RZ, R2 ;  /* 0x000000ffff037224 */ /* 0x001fe200078e0002 */
[----:B------:R-:W-:Y:S01]  /*3fb0*/  IABS R2, R11 ;  /* 0x0000000b00027213 */ /* 0x000fe20000000000 */
[----:B------:R-:W-:Y:S02]  /*3fc0*/  @!P6 IMAD.IADD R13, R13, 0x1, -R0 ;  /* 0x000000010d0de824 */ /* 0x000fe400078e0a00 */
[----:B------:R-:W-:Y:S01]  /*3fd0*/  @!P1 IMAD.MOV R3, RZ, RZ, -R3 ;  /* 0x000000ffff039224 */ /* 0x000fe200078e0a03 */
[----:B------:R-:W-:Y:S01]  /*3fe0*/  ISETP.GT.U32.AND P1, PT, R0, R15, PT ;  /* 0x0000000f0000720c */ /* 0x000fe20003f24070 */
[----:B------:R-:W-:Y:S01]  /*3ff0*/  IMAD.HI.U32 R19, R8, R17, RZ ;  /* 0x0000001108137227 */ /* 0x000fe200078e00ff */
[----:B------:R-:W-:-:S02]  /*4000*/  ISETP.GT.U32.AND P6, PT, R0, R13, PT ;  /* 0x0000000d0000720c */ /* 0x000fc40003fc4070 */
[----:B------:R0:W-:Y:S01]  /*4010*/  STL [R1+0x164], R3 ;  /* 0x0001640301007387 */ /* 0x0001e20000100800 */
[----:B------:R-:W-:Y:S02]  /*4020*/  IMAD.MOV R19, RZ, RZ, -R19 ;  /* 0x000000ffff137224 */ /* 0x000fe400078e0a13 */
[--C-:B------:R-:W-:Y:S01]  /*4030*/  @!P2 IMAD.IADD R14, R14, 0x1, -R0.reuse ;  /* 0x000000010e0ea824 */ /* 0x100fe200078e0a00 */
[----:B------:R-:W-:Y:S01]  /*4040*/  ISETP.GT.U32.AND P2, PT, R0, R9, PT ;  /* 0x000000090000720c */ /* 0x000fe20003f44070 */
[--C-:B------:R-:W-:Y:S01]  /*4050*/  @!P5 IMAD.IADD R18, R18, 0x1, -R0.reuse ;  /* 0x000000011212d824 */ /* 0x100fe200078e0a00 */
[----:B------:R-:W-:Y:S01]  /*4060*/  ISETP.GE.AND P5, PT, R4, RZ, PT ;  /* 0x000000ff0400720c */ /* 0x000fe20003fa6270 */
[----:B------:R-:W-:Y:S01]  /*4070*/  IMAD R17, R0, R19, R17 ;  /* 0x0000001300117224 */ /* 0x000fe200078e0211 */
[----:B------:R-:W-:Y:S01]  /*4080*/  IABS R4, R10 ;  /* 0x0000000a00047213 */ /* 0x000fe20000000000 */
[----:B------:R-:W-:Y:S01]  /*4090*/  @!P1 IMAD.IADD R15, R15, 0x1, -R0 ;  /* 0x000000010f0f9824 */ /* 0x000fe200078e0a00 */
[----:B------:R-:W-:Y:S01]  /*40a0*/  ISETP.GE.AND P1, PT, R6, RZ, PT ;  /* 0x000000ff0600720c */ /* 0x000fe20003f26270 */
[----:B------:R-:W-:-:S02]  /*40b0*/  IMAD.MOV.U32 R12, RZ, RZ, R18 ;  /* 0x000000ffff0c7224 */ /* 0x000fc400078e0012 */
[----:B------:R-:W-:-:S04]  /*40c0*/  IMAD.HI.U32 R6, R8, R4, RZ ;  /* 0x0000000408067227 */ /* 0x000fc800078e00ff */
[--C-:B------:R-:W-:Y:S01]  /*40d0*/  @!P2 IMAD.IADD R9, R9, 0x1, -R0.reuse ;  /* 0x000000010909a824 */ /* 0x100fe200078e0a00 */
[----:B------:R-:W-:Y:S01]  /*40e0*/  ISETP.GE.AND P2, PT, R5, RZ, PT ;  /* 0x000000ff0500720c */ /* 0x000fe20003f46270 */
[----:B------:R-:W-:Y:S01]  /*40f0*/  @!P6 IMAD.IADD R13, R13, 0x1, -R0 ;  /* 0x000000010d0de824 */ /* 0x000fe200078e0a00 */
[C---:B------:R-:W-:Y:S01]  /*4100*/  ISETP.GT.U32.AND P6, PT, R0.reuse, R17, PT ;  /* 0x000000110000720c */ /* 0x040fe20003fc4070 */
[----:B------:R-:W-:Y:S01]  /*4110*/  @!P3 IMAD.MOV R12, RZ, RZ, -R12 ;  /* 0x000000ffff0cb224 */ /* 0x000fe200078e0a0c */
[----:B------:R-:W-:Y:S01]  /*4120*/  ISETP.GT.U32.AND P3, PT, R0, R9, PT ;  /* 0x000000090000720c */ /* 0x000fe20003f64070 */
[----:B------:R-:W-:-:S03]  /*4130*/  IMAD.HI.U32 R21, R8, R20, RZ ;  /* 0x0000001408157227 */ /* 0x000fc600078e00ff */
[----:B------:R1:W-:Y:S01]  /*4140*/  STL [R1+0x158], R12 ;  /* 0x0001580c01007387 */ /* 0x0003e20000100800 */
[----:B------:R-:W-:-:S04]  /*4150*/  IMAD.HI.U32 R19, R8, R2, RZ ;  /* 0x0000000208137227 */ /* 0x000fc800078e00ff */
[----:B------:R-:W-:Y:S02]  /*4160*/  IMAD.MOV R6, RZ, RZ, -R6 ;  /* 0x000000ffff067224 */ /* 0x000fe400078e0a06 */
[----:B0-----:R-:W-:Y:S02]  /*4170*/  IMAD.MOV.U32 R3, RZ, RZ, R14 ;  /* 0x000000ffff037224 */ /* 0x001fe400078e000e */
[----:B------:R-:W-:Y:S02]  /*4180*/  IMAD.MOV R21, RZ, RZ, -R21 ;  /* 0x000000ffff157224 */ /* 0x000fe400078e0a15 */
[----:B------:R-:W-:Y:S02]  /*4190*/  IMAD.MOV R19, RZ, RZ, -R19 ;  /* 0x000000ffff137224 */ /* 0x000fe400078e0a13 */
[----:B------:R-:W-:Y:S01]  /*41a0*/  IMAD R4, R0, R6, R4 ;  /* 0x0000000600047224 */ /* 0x000fe200078e0204 */
[----:B------:R-:W-:Y:S01]  /*41b0*/  LOP3.LUT R6, R7, 0xdc, RZ, 0xfc, !PT ;  /* 0x000000dc07067812 */ /* 0x000fe200078efcff */
[----:B-1----:R-:W-:-:S02]  /*41c0*/  IMAD.MOV.U32 R12, RZ, RZ, R15 ;  /* 0x000000ffff0c7224 */ /* 0x002fc400078e000f */
[----:B------:R-:W-:Y:S02]  /*41d0*/  @!P0 IMAD.MOV R3, RZ, RZ, -R3 ;  /* 0x000000ffff038224 */ /* 0x000fe400078e0a03 */
[C---:B------:R-:W-:Y:S01]  /*41e0*/  IMAD R5, R0.reuse, R21, R20 ;  /* 0x0000001500057224 */ /* 0x040fe200078e0214 */
[----:B------:R-:W-:Y:S01]  /*41f0*/  IABS R20, R6 ;  /* 0x0000000600147213 */ /* 0x000fe20000000000 */
[C---:B------:R-:W-:Y:S01]  /*4200*/  IMAD R2, R0.reuse, R19, R2 ;  /* 0x0000001300027224 */ /* 0x040fe200078e0202 */
[----:B------:R0:W-:Y:S01]  /*4210*/  STL [R1+0x144], R3 ;  /* 0x0001440301007387 */ /* 0x0001e20000100800 */
[----:B------:R-:W-:Y:S01]  /*4220*/  @!P4 IMAD.MOV R12, RZ, RZ, -R12 ;  /* 0x000000ffff0cc224 */ /* 0x000fe200078e0a0c */
[C---:B------:R-:W-:Y:S01]  /*4230*/  ISETP.GT.U32.AND P4, PT, R0.reuse, R4, PT ;  /* 0x000000040000720c */ /* 0x040fe20003f84070 */
[--C-:B------:R-:W-:Y:S01]  /*4240*/  @!P6 IMAD.IADD R17, R17, 0x1, -R0.reuse ;  /* 0x000000011111e824 */ /* 0x100fe200078e0a00 */
[C---:B------:R-:W-:Y:S01]  /*4250*/  ISETP.GT.U32.AND P6, PT, R0.reuse, R5, PT ;  /* 0x000000050000720c */ /* 0x040fe20003fc4070 */
[----:B------:R-:W-:Y:S01]  /*4260*/  @!P3 IMAD.IADD R9, R9, 0x1, -R0 ;  /* 0x000000010909b824 */ /* 0x000fe200078e0a00 */
[C---:B------:R-:W-:Y:S01]  /*4270*/  ISETP.GT.U32.AND P3, PT, R0.reuse, R2, PT ;  /* 0x000000020000720c */ /* 0x040fe20003f64070 */
[----:B------:R-:W-:Y:S01]  /*4280*/  IMAD.MOV.U32 R14, RZ, RZ, R20 ;  /* 0x000000ffff0e7224 */ /* 0x000fe200078e0014 */
[----:B------:R-:W-:Y:S01]  /*4290*/  LOP3.LUT R19, R7, 0xd8, RZ, 0xfc, !PT ;  /* 0x000000d807137812 */ /* 0x000fe200078efcff */
[----:B------:R-:W-:Y:S01]  /*42a0*/  STL [R1+0x134], R12 ;  /* 0x0001340c01007387 */ /* 0x000fe20000100800 */
[----:B0-----:R-:W-:Y:S01]  /*42b0*/  IMAD.MOV.U32 R3, RZ, RZ, R13 ;  /* 0x000000ffff037224 */ /* 0x001fe200078e000d */
[----:B------:R-:W-:Y:S01]  /*42c0*/  ISETP.GT.U32.AND P0, PT, R0, R17, PT ;  /* 0x000000110000720c */ /* 0x000fe20003f04070 */
[----:B------:R-:W-:Y:S01]  /*42d0*/  IMAD.HI.U32 R15, R8, R14, RZ ;  /* 0x0000000e080f7227 */ /* 0x000fe200078e00ff */
[----:B------:R-:W-:-:S02]  /*42e0*/  IABS R18, R19 ;  /* 0x0000001300127213 */ /* 0x000fc40000000000 */
[C---:B------:R-:W-:Y:S01]  /*42f0*/  LOP3.LUT R20, R7.reuse, 0xb4, RZ, 0xfc, !PT ;  /* 0x000000b407147812 */ /* 0x040fe200078efcff */
[----:B------:R-:W-:Y:S01]  /*4300*/  @!P5 IMAD.MOV R3, RZ, RZ, -R3 ;  /* 0x000000ffff03d224 */ /* 0x000fe200078e0a03 */
[----:B------:R-:W-:Y:S01]  /*4310*/  ISETP.GE.AND P5, PT, R16, RZ, PT ;  /* 0x000000ff1000720c */ /* 0x000fe20003fa6270 */
[----:B------:R-:W-:Y:S01]  /*4320*/  @!P4 IMAD.IADD R4, R4, 0x1, -R0 ;  /* 0x000000010404c824 */ /* 0x000fe200078e0a00 */
[----:B------:R-:W-:Y:S01]  /*4330*/  LOP3.LUT R21, R7, 0xb0, RZ, 0xfc, !PT ;  /* 0x000000b007157812 */ /* 0x000fe200078efcff */
[----:B------:R-:W-:Y:S01]  /*4340*/  IMAD.MOV.U32 R13, RZ, RZ, R18 ;  /* 0x000000ffff0d7224 */ /* 0x000fe200078e0012 */
[----:B------:R0:W-:Y:S01]  /*4350*/  STL [R1+0x130], R3 ;  /* 0x0001300301007387 */ /* 0x0001e20000100800 */
[--C-:B------:R-:W-:Y:S01]  /*4360*/  @!P6 IMAD.IADD R5, R5, 0x1, -R0.reuse ;  /* 0x000000010505e824 */ /* 0x100fe200078e0a00 */
[----:B------:R-:W-:Y:S01]  /*4370*/  ISETP.GE.AND P6, PT, R11, RZ, PT ;  /* 0x000000ff0b00720c */ /* 0x000fe20003fc6270 */
[--C-:B------:R-:W-:Y:S01]  /*4380*/  @!P3 IMAD.IADD R2, R2, 0x1, -R0.reuse ;  /* 0x000000010202b824 */ /* 0x100fe200078e0a00 */
[C---:B------:R-:W-:Y:S01]  /*4390*/  ISETP.GT.U32.AND P3, PT, R0.reuse, R4, PT ;  /* 0x000000040000720c */ /* 0x040fe20003f64070 */
[----:B------:R-:W-:Y:S01]  /*43a0*/  IMAD.MOV R15, RZ, RZ, -R15 ;  /* 0x000000ffff0f7224 */ /* 0x000fe200078e0a0f */
[----:B------:R-:W-:Y:S01]  /*43b0*/  ISETP.GT.U32.AND P4, PT, R0, R5, PT ;  /* 0x000000050000720c */ /* 0x000fe20003f84070 */
[----:B------:R-:W-:Y:S01]  /*43c0*/  @!P0 IMAD.IADD R17, R17, 0x1, -R0 ;  /* 0x0000000111118824 */ /* 0x000fe200078e0a00 */
[----:B------:R-:W-:Y:S01]  /*43d0*/  ISETP.GE.AND P0, PT, R10, RZ, PT ;  /* 0x000000ff0a00720c */ /* 0x000fe20003f06270 */
[----:B------:R-:W-:-:S04]  /*43e0*/  IMAD.HI.U32 R11, R8, R13, RZ ;  /* 0x0000000d080b7227 */ /* 0x000fc800078e00ff */
[----:B0-----:R-:W-:Y:S02]  /*43f0*/  IMAD.MOV.U32 R3, RZ, RZ, R9 ;  /* 0x000000ffff037224 */ /* 0x001fe400078e0009 */
[C---:B------:R-:W-:Y:S01]  /*4400*/  IMAD R10, R0.reuse, R15, R14 ;  /* 0x0000000f000a7224 */ /* 0x040fe200078e020e */
[C---:B------:R-:W-:Y:S01]  /*4410*/  LOP3.LUT R15, R7.reuse, 0xd4, RZ, 0xfc, !PT ;  /* 0x000000d4070f7812 */ /* 0x040fe200078efcff */
[----:B------:R-:W-:Y:S01]  /*4420*/  @!P1 IMAD.MOV R3, RZ, RZ, -R3 ;  /* 0x000000ffff039224 */ /* 0x000fe200078e0a03 */
[----:B------:R-:W-:Y:S01]  /*4430*/  ISETP.GT.U32.AND P1, PT, R0, R2, PT ;  /* 0x000000020000720c */ /* 0x000fe20003f24070 */
[----:B------:R-:W-:Y:S01]  /*4440*/  IMAD.MOV R11, RZ, RZ, -R11 ;  /* 0x000000ffff0b7224 */ /* 0x000fe200078e0a0b */
[----:B------:R-:W-:Y:S01]  /*4450*/  IABS R14, R15 ;  /* 0x0000000f000e7213 */ /* 0x000fe20000000000 */
[--C-:B------:R-:W-:Y:S01]  /*4460*/  @!P3 IMAD.IADD R4, R4, 0x1, -R0.reuse ;  /* 0x000000010404b824 */ /* 0x100fe200078e0a00 */
[----:B------:R0:W-:Y:S01]  /*4470*/  STL [R1+0x12c], R3 ;  /* 0x00012c0301007387 */ /* 0x0001e20000100800 */
[----:B------:R-:W-:Y:S01]  /*4480*/  IMAD R9, R0, R11, R13 ;  /* 0x0000000b00097224 */ /* 0x000fe200078e020d */
[----:B------:R-:W-:Y:S01]  /*4490*/  LOP3.LUT R11, R7, 0xd0, RZ, 0xfc, !PT ;  /* 0x000000d0070b7812 */ /* 0x000fe200078efcff */
[----:B------:R-:W-:Y:S01]  /*44a0*/  @!P4 IMAD.IADD R5, R5, 0x1, -R0 ;  /* 0x000000010505c824 */ /* 0x000fe200078e0a00 */
[----:B------:R-:W-:Y:S01]  /*44b0*/  ISETP.GE.AND P4, PT, R6, RZ, PT ;  /* 0x000000ff0600720c */ /* 0x000fe20003f86270 */
[----:B------:R-:W-:Y:S01]  /*44c0*/  IMAD.MOV.U32 R12, RZ, RZ, R4 ;  /* 0x000000ffff0c7224 */ /* 0x000fe200078e0004 */
[----:B------:R-:W-:-:S02]  /*44d0*/  ISETP.GT.U32.AND P3, PT, R0, R9, PT ;  /* 0x000000090000720c */ /* 0x000fc40003f64070 */
[----:B------:R-:W-:Y:S01]  /*44e0*/  IABS R13, R11 ;  /* 0x0000000b000d7213 */ /* 0x000fe20000000000 */
[--C-:B------:R-:W-:Y:S01]  /*44f0*/  @!P1 IMAD.IADD R2, R2, 0x1, -R0.reuse ;  /* 0x0000000102029824 */ /* 0x100fe200078e0a00 */
[----:B------:R-:W-:Y:S01]  /*4500*/  LOP3.LUT R6, R7, 0xcc, RZ, 0xfc, !PT ;  /* 0x000000cc07067812 */ /* 0x000fe200078efcff */
[----:B0-----:R-:W-:Y:S01]  /*4510*/  IMAD.MOV.U32 R3, RZ, RZ, R17 ;  /* 0x000000ffff037224 */ /* 0x001fe200078e0011 */
[----:B------:R-:W-:Y:S01]  /*4520*/  ISETP.GE.AND P1, PT, R19, RZ, PT ;  /* 0x000000ff1300720c */ /* 0x000fe20003f26270 */
[----:B------:R-:W-:Y:S01]  /*4530*/  IMAD.HI.U32 R17, R8, R14, RZ ;  /* 0x0000000e08117227 */ /* 0x000fe200078e00ff */
[----:B------:R-:W-:Y:S02]  /*4540*/  IABS R18, R6 ;  /* 0x0000000600127213 */ /* 0x000fe40000000000 */
[----:B------:R-:W-:Y:S01]  /*4550*/  LOP3.LUT R19, R7, 0xa4, RZ, 0xfc, !PT ;  /* 0x000000a407137812 */ /* 0x000fe200078efcff */
[----:B------:R-:W-:Y:S01]  /*4560*/  @!P2 IMAD.MOV R3, RZ, RZ, -R3 ;  /* 0x000000ffff03a224 */ /* 0x000fe200078e0a03 */
[----:B------:R-:W-:Y:S01]  /*4570*/  ISETP.GT.U32.AND P2, PT, R0, R10, PT ;  /* 0x0000000a0000720c */ /* 0x000fe20003f44070 */
[----:B------:R-:W-:-:S02]  /*4580*/  @!P3 IMAD.IADD R9, R9, 0x1, -R0 ;  /* 0x000000010909b824 */ /* 0x000fc400078e0a00 */
[----:B------:R-:W-:Y:S01]  /*4590*/  IMAD.HI.U32 R16, R8, R13, RZ ;  /* 0x0000000d08107227 */ /* 0x000fe200078e00ff */
[----:B------:R0:W-:Y:S03]  /*45a0*/  STL [R1+0x118], R3 ;  /* 0x0001180301007387 */ /* 0x0001e60000100800 */
[----:B------:R-:W-:Y:S02]  /*45b0*/  IMAD.MOV R17, RZ, RZ, -R17 ;  /* 0x000000ffff117224 */ /* 0x000fe400078e0a11 */
[----:B------:R-:W-:-:S04]  /*45c0*/  @!P0 IMAD.MOV R12, RZ, RZ, -R12 ;  /* 0x000000ffff0c8224 */ /* 0x000fc800078e0a0c */
[----:B------:R-:W-:Y:S01]  /*45d0*/  @!P2 IMAD.IADD R10, R10, 0x1, -R0 ;  /* 0x000000010a0aa824 */ /* 0x000fe200078e0a00 */
[----:B------:R-:W-:Y:S01]  /*45e0*/  ISETP.GE.AND P2, PT, R15, RZ, PT ;  /* 0x000000ff0f00720c */ /* 0x000fe20003f46270 */
[----:B0-----:R-:W-:Y:S02]  /*45f0*/  IMAD.MOV.U32 R3, RZ, RZ, R5 ;  /* 0x000000ffff037224 */ /* 0x001fe400078e0005 */
[----:B------:R-:W-:Y:S01]  /*4600*/  IMAD.MOV R15, RZ, RZ, -R16 ;  /* 0x000000ffff0f7224 */ /* 0x000fe200078e0a10 */
[C---:B------:R-:W-:Y:S01]  /*4610*/  ISETP.GT.U32.AND P3, PT, R0.reuse, R10, PT ;  /* 0x0000000a0000720c */ /* 0x040fe20003f64070 */
[----:B------:R-:W-:Y:S01]  /*4620*/  @!P5 IMAD.MOV R3, RZ, RZ, -R3 ;  /* 0x000000ffff03d224 */ /* 0x000fe200078e0a03 */
[C---:B------:R-:W-:Y:S01]  /*4630*/  ISETP.GT.U32.AND P5, PT, R0.reuse, R9, PT ;  /* 0x000000090000720c */ /* 0x040fe20003fa4070 */
[C---:B------:R-:W-:Y:S01]  /*4640*/  IMAD R5, R0.reuse, R17, R14 ;  /* 0x0000001100057224 */ /* 0x040fe200078e020e */
[----:B------:R-:W-:Y:S01]  /*4650*/  LOP3.LUT R14, R7, 0xac, RZ, 0xfc, !PT ;  /* 0x000000ac070e7812 */ /* 0x000fe200078efcff */
[C---:B------:R-:W-:Y:S01]  /*4660*/  IMAD R4, R0.reuse, R15, R13 ;  /* 0x0000000f00047224 */ /* 0x040fe200078e020d */
[----:B------:R0:W-:Y:S02]  /*4670*/  STL [R1+0x114], R3 ;  /* 0x0001140301007387 */ /* 0x0001e40000100800 */
[----:B------:R-:W-:-:S02]  /*4680*/  ISETP.GT.U32.AND P0, PT, R0, R5, PT ;  /* 0x000000050000720c */ /* 0x000fc40003f04070 */
[----:B------:R-:W-:Y:S03]  /*4690*/  STL [R1+0x10c], R12 ;  /* 0x00010c0c01007387 */ /* 0x000fe60000100800 */
[--C-:B------:R-:W-:Y:S01]  /*46a0*/  @!P3 IMAD.IADD R10, R10, 0x1, -R0.reuse ;  /* 0x000000010a0ab824 */ /* 0x100fe200078e0a00 */
[----:B------:R-:W-:Y:S01]  /*46b0*/  ISETP.GT.U32.AND P3, PT, R0, R4, PT ;  /* 0x000000040000720c */ /* 0x000fe20003f64070 */
[----:B------:R-:W-:Y:S01]  /*46c0*/  @!P5 IMAD.IADD R9, R9, 0x1, -R0 ;  /* 0x000000010909d824 */ /* 0x000fe200078e0a00 */
[----:B------:R-:W-:Y:S01]  /*46d0*/  ISETP.GE.AND P5, PT, R6, RZ, PT ;  /* 0x000000ff0600720c */ /* 0x000fe20003fa6270 */
[----:B0-----:R-:W-:Y:S01]  /*46e0*/  IMAD.MOV.U32 R3, RZ, RZ, R2 ;  /* 0x000000ffff037224 */ /* 0x001fe200078e0002 */
[----:B------:R-:W-:Y:S01]  /*46f0*/  LOP3.LUT R6, R7, 0xc8, RZ, 0xfc, !PT ;  /* 0x000000c807067812 */ /* 0x000fe200078efcff */
[----:B------:R-:W-:-:S04]  /*4700*/  IMAD.HI.U32 R2, R8, R18, RZ ;  /* 0x0000001208027227 */ /* 0x000fc800078e00ff */
[----:B------:R-:W-:Y:S01]  /*4710*/  @!P6 IMAD.MOV R3, RZ, RZ, -R3 ;  /* 0x000000ffff03e224 */ /* 0x000fe200078e0a03 */
[----:B------:R-:W-:Y:S01]  /*4720*/  ISETP.GE.AND P6, PT, R11, RZ, PT ;  /* 0x000000ff0b00720c */ /* 0x000fe20003fc6270 */
[----:B------:R-:W-:Y:S01]  /*4730*/  IMAD.MOV R2, RZ, RZ, -R2 ;  /* 0x000000ffff027224 */ /* 0x000fe200078e0a02 */
[----:B------:R-:W-:Y:S01]  /*4740*/  LOP3.LUT R11, R7, 0xc4, RZ, 0xfc, !PT ;  /* 0x000000c4070b7812 */ /* 0x000fe200078efcff */
[----:B------:R-:W-:Y:S01]  /*4750*/  @!P0 IMAD.IADD R5, R5, 0x1, -R0 ;  /* 0x0000000105058824 */ /* 0x000fe200078e0a00 */
[----:B------:R0:W-:Y:S01]  /*4760*/  STL [R1+0x104], R3 ;  /* 0x0001040301007387 */ /* 0x0001e20000100800 */
[----:B------:R-:W-:Y:S01]  /*4770*/  IMAD R18, R0, R2, R18 ;  /* 0x0000000200127224 */ /* 0x000fe200078e0212 */
[----:B------:R-:W-:Y:S01]  /*4780*/  LOP3.LUT R2, R7, 0xc0, RZ, 0xfc, !PT ;  /* 0x000000c007027812 */ /* 0x000fe200078efcff */
[----:B------:R-:W-:Y:S01]  /*4790*/  @!P3 IMAD.IADD R4, R4, 0x1, -R0 ;  /* 0x000000010404b824 */ /* 0x000fe200078e0a00 */
[----:B------:R-:W-:Y:S02]  /*47a0*/  ISETP.GT.U32.AND P0, PT, R0, R5, PT ;  /* 0x000000050000720c */ /* 0x000fe40003f04070 */
[----:B------:R-:W-:-:S02]  /*47b0*/  IABS R15, R11 ;  /* 0x0000000b000f7213 */ /* 0x000fc40000000000 */
[----:B------:R-:W-:Y:S01]  /*47c0*/  ISETP.GT.U32.AND P3, PT, R0, R4, PT ;  /* 0x000000040000720c */ /* 0x000fe20003f64070 */
[----:B0-----:R-:W-:Y:S01]  /*47d0*/  IMAD.MOV.U32 R3, RZ, RZ, R10 ;  /* 0x000000ffff037224 */ /* 0x001fe200078e000a */
[----:B------:R-:W-:Y:S02]  /*47e0*/  IABS R10, R6 ;  /* 0x00000006000a7213 */ /* 0x000fe40000000000 */
[----:B------:R-:W-:Y:S01]  /*47f0*/  IABS R17, R2 ;  /* 0x0000000200117213 */ /* 0x000fe20000000000 */
[----:B------:R-:W-:Y:S01]  /*4800*/  @!P4 IMAD.MOV R3, RZ, RZ, -R3 ;  /* 0x000000ffff03c224 */ /* 0x000fe200078e0a03 */
[----:B------:R-:W-:Y:S01]  /*4810*/  ISETP.GE.AND P4, PT, R6, RZ, PT ;  /* 0x000000ff0600720c */ /* 0x000fe20003f86270 */
[----:B------:R-:W-:-:S03]  /*4820*/  IMAD.HI.U32 R13, R8, R10, RZ ;  /* 0x0000000a080d7227 */ /* 0x000fc600078e00ff */
[----:B------:R0:W-:Y:S01]  /*4830*/  STL [R1+0x100], R3 ;  /* 0x0001000301007387 */ /* 0x0001e20000100800 */
[--C-:B------:R-:W-:Y:S01]  /*4840*/  @!P0 IMAD.IADD R5, R5, 0x1, -R0.reuse ;  /* 0x0000000105058824 */ /* 0x100fe200078e0a00 */
[----:B------:R-:W-:Y:S01]  /*4850*/  ISETP.GE.AND P0, PT, R11, RZ, PT ;  /* 0x000000ff0b00720c */ /* 0x000fe20003f06270 */
[----:B------:R-:W-:Y:S01]  /*4860*/  IMAD.MOV R11, RZ, RZ, -R13 ;  /* 0x000000ffff0b7224 */ /* 0x000fe200078e0a0d */
[----:B------:R-:W-:Y:S01]  /*4870*/  LOP3.LUT R13, R7, 0xbc, RZ, 0xfc, !PT ;  /* 0x000000bc070d7812 */ /* 0x000fe200078efcff */
[----:B------:R-:W-:Y:S01]  /*4880*/  @!P3 IMAD.IADD R4, R4, 0x1, -R0 ;  /* 0x000000010404b824 */ /* 0x000fe200078e0a00 */
[----:B------:R-:W-:Y:S01]  /*4890*/  ISETP.GE.AND P3, PT, R2, RZ, PT ;  /* 0x000000ff0200720c */ /* 0x000fe20003f66270 */
[----:B------:R-:W-:Y:S01]  /*48a0*/  IMAD R2, R0, R11, R10 ;  /* 0x0000000b00027224 */ /* 0x000fe200078e020a */
[----:B------:R-:W-:Y:S01]  /*48b0*/  IABS R11, R22 ;  /* 0x00000016000b7213 */ /* 0x000fe20000000000 */
[----:B------:R-:W-:Y:S01]  /*48c0*/  IMAD.MOV.U32 R12, RZ, RZ, R5 ;  /* 0x000000ffff0c7224 */ /* 0x000fe200078e0005 */
[----:B------:R-:W-:Y:S01]  /*48d0*/  IABS R10, R20 ;  /* 0x00000014000a7213 */ /* 0x000fe20000000000 */
[----:B0-----:R-:W-:Y:S01]  /*48e0*/  IMAD.MOV.U32 R3, RZ, RZ, R9 ;  /* 0x000000ffff037224 */ /* 0x001fe200078e0009 */
[----:B------:R-:W-:Y:S01]  /*48f0*/  IABS R5, R14 ;  /* 0x0000000e00057213 */ /* 0x000fe20000000000 */
[----:B------:R-:W-:-:S04]  /*4900*/  IMAD.HI.U32 R9, R8, R15, RZ ;  /* 0x0000000f08097227 */ /* 0x000fc800078e00ff */
[----:B------:R-:W-:Y:S01]  /*4910*/  @!P1 IMAD.MOV R3, RZ, RZ, -R3 ;  /* 0x000000ffff039224 */ /* 0x000fe200078e0a03 */
[C---:B------:R-:W-:Y:S01]  /*4920*/  ISETP.GT.U32.AND P1, PT, R0.reuse, R18, PT ;  /* 0x000000120000720c */ /* 0x040fe20003f24070 */
[----:B------:R-:W-:Y:S02]  /*4930*/  IMAD.MOV R9, RZ, RZ, -R9 ;  /* 0x000000ffff097224 */ /* 0x000fe400078e0a09 */
[----:B------:R-:W-:Y:S01]  /*4940*/  @!P2 IMAD.MOV R12, RZ, RZ, -R12 ;  /* 0x000000ffff0ca224 */ /* 0x000fe200078e0a0c */
[----:B------:R0:W-:Y:S01]  /*4950*/  STL [R1+0x128], R3 ;  /* 0x0001280301007387 */ /* 0x0001e20000100800 */
[----:B------:R-:W-:Y:S01]  /*4960*/  IMAD R15, R0, R9, R15 ;  /* 0x00000009000f7224 */ /* 0x000fe200078e020f */
[----:B------:R-:W-:Y:S01]  /*4970*/  ISETP.GE.AND P2, PT, R13, RZ, PT ;  /* 0x000000ff0d00720c */ /* 0x000fe20003f46270 */
[----:B------:R-:W-:Y:S01]  /*4980*/  IMAD.HI.U32 R6, R8, R17, RZ ;  /* 0x0000001108067227 */ /* 0x000fe200078e00ff */
[----:B------:R-:W-:Y:S01]  /*4990*/  IABS R13, R13 ;  /* 0x0000000d000d7213 */ /* 0x000fe20000000000 */
[----:B------:R-:W-:Y:S01]  /*49a0*/  STL [R1+0x120], R12 ;  /* 0x0001200c01007387 */ /* 0x000fe20000100800 */
[----:B------:R-:W-:Y:S01]  /*49b0*/  IABS R9, R21 ;  /* 0x0000001500097213 */ /* 0x000fe20000000000 */
[----:B------:R-:W-:-:S02]  /*49c0*/  IMAD.MOV R6, RZ, RZ, -R6 ;  /* 0x000000ffff067224 */ /* 0x000fc400078e0a06 */
[----:B------:R-:W-:Y:S02]  /*49d0*/  @!P1 IMAD.IADD R18, R18, 0x1, -R0 ;  /* 0x0000000112129824 */ /* 0x000fe400078e0a00 */
[----:B0-----:R-:W-:Y:S02]  /*49e0*/  IMAD.MOV.U32 R3, RZ, RZ, R4 ;  /* 0x000000ffff037224 */ /* 0x001fe400078e0004 */
[----:B------:R-:W-:Y:S01]  /*49f0*/  IMAD.HI.U32 R16, R8, R13, RZ ;  /* 0x0000000d08107227 */ /* 0x000fe200078e00ff */
[----:B------:R-:W-:-:S03]  /*4a00*/  ISETP.GT.U32.AND P1, PT, R0, R18, PT ;  /* 0x000000120000720c */ /* 0x000fc60003f24070 */
[----:B------:R-:W-:Y:S01]  /*4a10*/  @!P6 IMAD.MOV R3, RZ, RZ, -R3 ;  /* 0x000000ffff03e224 */ /* 0x000fe200078e0a03 */
[C---:B------:R-:W-:Y:S01]  /*4a20*/  ISETP.GT.U32.AND P6, PT, R0.reuse, R2, PT ;  /* 0x000000020000720c */ /* 0x040fe20003fc4070 */
[----:B------:R-:W-:Y:S02]  /*4a30*/  IMAD R17, R0, R6, R17 ;  /* 0x0000000600117224 */ /* 0x000fe400078e0211 */
[----:B------:R-:W-:Y:S01]  /*4a40*/  IMAD.MOV R16, RZ, RZ, -R16 ;  /* 0x000000ffff107224 */ /* 0x000fe200078e0a10 */
[----:B------:R0:W-:Y:S01]  /*4a50*/  STL [R1+0x124], R3 ;  /* 0x0001240301007387 */ /* 0x0001e20000100800 */
[----:B------:R-:W-:-:S04]  /*4a60*/  IMAD.HI.U32 R6, R8, R11, RZ ;  /* 0x0000000b08067227 */ /* 0x000fc800078e00ff */
[--C-:B------:R-:W-:Y:S01]  /*4a70*/  @!P1 IMAD.IADD R18, R18, 0x1, -R0.reuse ;  /* 0x0000000112129824 */ /* 0x100fe200078e0a00 */
[C---:B------:R-:W-:Y:S01]  /*4a80*/  ISETP.GT.U32.AND P1, PT, R0.reuse, R15, PT ;  /* 0x0000000f0000720c */ /* 0x040fe20003f24070 */
[----:B------:R-:W-:Y:S02]  /*4a90*/  IMAD R13, R0, R16, R13 ;  /* 0x00000010000d7224 */ /* 0x000fe400078e020d */
[----:B------:R-:W-:Y:S02]  /*4aa0*/  @!P6 IMAD.IADD R2, R2, 0x1, -R0 ;  /* 0x000000010202e824 */ /* 0x000fe400078e0a00 */
[----:B0-----:R-:W-:Y:S01]  /*4ab0*/  IMAD.MOV.U32 R3, RZ, RZ, R18 ;  /* 0x000000ffff037224 */ /* 0x001fe200078e0012 */
[----:B------:R-:W-:Y:S01]  /*4ac0*/  LOP3.LUT R18, R7, 0xa8, RZ, 0xfc, !PT ;  /* 0x000000a807127812 */ /* 0x000fe200078efcff */
[----:B------:R-:W-:Y:S01]  /*4ad0*/  IMAD.MOV R6, RZ, RZ, -R6 ;  /* 0x000000ffff067224 */ /* 0x000fe200078e0a06 */
[C---:B------:R-:W-:Y:S01]  /*4ae0*/  ISETP.GT.U32.AND P6, PT, R0.reuse, R2, PT ;  /* 0x000000020000720c */ /* 0x040fe20003fc4070 */
[----:B------:R-:W-:Y:S01]  /*4af0*/  @!P5 IMAD.MOV R3, RZ, RZ, -R3 ;  /* 0x000000ffff03d224 */ /* 0x000fe200078e0a03 */
[----:B------:R-:W-:Y:S01]  /*4b00*/  ISETP.GT.U32.AND P5, PT, R0, R17, PT ;  /* 0x000000110000720c */ /* 0x000fe20003fa4070 */
[----:B------:R-:W-:-:S03]  /*4b10*/  IMAD.HI.U32 R4, R8, R10, RZ ;  /* 0x0000000a08047227 */ /* 0x000fc600078e00ff */
[----:B------:R0:W-:Y:S01]  /*4b20*/  STL [R1+0xfc], R3 ;  /* 0x0000fc0301007387 */ /* 0x0001e20000100800 */
[----:B------:R-:W-:Y:S02]  /*4b30*/  @!P1 IMAD.IADD R15, R15, 0x1, -R0 ;  /* 0x000000010f0f9824 */ /* 0x000fe400078e0a00 */
[C---:B------:R-:W-:Y:S02]  /*4b40*/  IMAD R11, R0.reuse, R6, R11 ;  /* 0x00000006000b7224 */ /* 0x040fe400078e020b */
[----:B------:R-:W-:Y:S01]  /*4b50*/  IMAD.MOV R16, RZ, RZ, -R4 ;  /* 0x000000ffff107224 */ /* 0x000fe200078e0a04 */
[----:B------:R-:W-:Y:S01]  /*4b60*/  ISETP.GT.U32.AND P1, PT, R0, R15, PT ;  /* 0x0000000f0000720c */ /* 0x000fe20003f24070 */
[--C-:B------:R-:W-:Y:S01]  /*4b70*/  @!P6 IMAD.IADD R2, R2, 0x1, -R0.reuse ;  /* 0x000000010202e824 */ /* 0x100fe200078e0a00 */
[C---:B------:R-:W-:Y:S01]  /*4b80*/  ISETP.GT.U32.AND P6, PT, R0.reuse, R13, PT ;  /* 0x0000000d0000720c */ /* 0x040fe20003fc4070 */
[----:B------:R-:W-:Y:S02]  /*4b90*/  @!P5 IMAD.IADD R17, R17, 0x1, -R0 ;  /* 0x000000011111d824 */ /* 0x000fe400078e0a00 */
[----:B------:R-:W-:Y:S01]  /*4ba0*/  IMAD R10, R0, R16, R10 ;  /* 0x00000010000a7224 */ /* 0x000fe200078e020a */
[----:B------:R-:W-:Y:S01]  /*4bb0*/  LOP3.LUT R16, R7, 0xa0, RZ, 0xfc, !PT ;  /* 0x000000a007107812 */ /* 0x000fe200078efcff */
[----:B------:R-:W-:-:S03]  /*4bc0*/  IMAD.HI.U32 R6, R8, R9, RZ ;  /* 0x0000000908067227 */ /* 0x000fc600078e00ff */
[C---:B------:R-:W-:Y:S01]  /*4bd0*/  ISETP.GT.U32.AND P5, PT, R0.reuse, R10, PT ;  /* 0x0000000a0000720c */ /* 0x040fe20003fa4070 */
[----:B------:R-:W-:Y:S02]  /*4be0*/  IMAD.MOV R6, RZ, RZ, -R6 ;  /* 0x000000ffff067224 */ /* 0x000fe400078e0a06 */
[--C-:B------:R-:W-:Y:S01]  /*4bf0*/  @!P1 IMAD.IADD R15, R15, 0x1, -R0.reuse ;  /* 0x000000010f0f9824 */ /* 0x100fe200078e0a00 */
[C---:B------:R-:W-:Y:S01]  /*4c00*/  ISETP.GT.U32.AND P1, PT, R0.reuse, R11, PT ;  /* 0x0000000b0000720c */ /* 0x040fe20003f24070 */
[----:B------:R-:W-:Y:S01]  /*4c10*/  @!P6 IMAD.IADD R13, R13, 0x1, -R0 ;  /* 0x000000010d0de824 */ /* 0x000fe200078e0a00 */
[C---:B------:R-:W-:Y:S01]  /*4c20*/  ISETP.GT.U32.AND P6, PT, R0.reuse, R17, PT ;  /* 0x000000110000720c */ /* 0x040fe20003fc4070 */
[----:B0-----:R-:W-:Y:S01]  /*4c30*/  IMAD.MOV.U32 R3, RZ, RZ, R2 ;  /* 0x000000ffff037224 */ /* 0x001fe200078e0002 */
[----:B------:R-:W-:Y:S01]  /*4c40*/  IABS R2, R16 ;  /* 0x0000001000027213 */ /* 0x000fe20000000000 */
[----:B------:R-:W-:Y:S01]  /*4c50*/  IMAD R9, R0, R6, R9 ;  /* 0x0000000600097224 */ /* 0x000fe200078e0209 */
[----:B------:R-:W-:Y:S01]  /*4c60*/  IABS R6, R18 ;  /* 0x0000001200067213 */ /* 0x000fe20000000000 */
[----:B------:R-:W-:-:S02]  /*4c70*/  @!P4 IMAD.MOV R3, RZ, RZ, -R3 ;  /* 0x000000ffff03c224 */ /* 0x000fc400078e0a03 */
[--C-:B------:R-:W-:Y:S02]  /*4c80*/  @!P5 IMAD.IADD R10, R10, 0x1, -R0.reuse ;  /* 0x000000010a0ad824 */ /* 0x100fe400078e0a00 */
[----:B------:R-:W-:Y:S01]  /*4c90*/  IMAD.HI.U32 R4, R8, R5, RZ ;  /* 0x0000000508047227 */ /* 0x000fe200078e00ff */
[----:B------:R0:W-:Y:S02]  /*4ca0*/  STL [R1+0xf0], R3 ;  /* 0x0000f00301007387 */ /* 0x0001e40000100800 */
[C---:B------:R-:W-:Y:S01]  /*4cb0*/  ISETP.GT.U32.AND P5, PT, R0.reuse, R10, PT ;  /* 0x0000000a0000720c */ /* 0x040fe20003fa4070 */
[--C-:B------:R-:W-:Y:S01]  /*4cc0*/  @!P1 IMAD.IADD R11, R11, 0x1, -R0.reuse ;  /* 0x000000010b0b9824 */ /* 0x100fe200078e0a00 */
[C---:B------:R-:W-:Y:S01]  /*4cd0*/  ISETP.GT.U32.AND P1, PT, R0.reuse, R13, PT ;  /* 0x0000000d0000720c */ /* 0x040fe20003f24070 */
[----:B------:R-:W-:Y:S01]  /*4ce0*/  @!P6 IMAD.IADD R17, R17, 0x1, -R0 ;  /* 0x000000011111e824 */ /* 0x000fe200078e0a00 */
[C---:B------:R-:W-:Y:S01]  /*4cf0*/  ISETP.GT.U32.AND P6, PT, R0.reuse, R9, PT ;  /* 0x000000090000720c */ /* 0x040fe20003fc4070 */
[----:B------:R-:W-:Y:S01]  /*4d00*/  IMAD.MOV R4, RZ, RZ, -R4 ;  /* 0x000000ffff047224 */ /* 0x000fe200078e0a04 */
[----:B------:R-:W-:Y:S01]  /*4d10*/  ISETP.GT.U32.AND P4, PT, R0, R11, PT ;  /* 0x0000000b0000720c */ /* 0x000fe20003f84070 */
[----:B------:R-:W-:-:S04]  /*4d20*/  IMAD.HI.U32 R23, R8, R6, RZ ;  /* 0x0000000608177227 */ /* 0x000fc800078e00ff */
[----:B0-----:R-:W-:Y:S02]  /*4d30*/  IMAD.MOV.U32 R3, RZ, RZ, R15 ;  /* 0x000000ffff037224 */ /* 0x001fe400078e000f */
[----:B------:R-:W-:Y:S02]  /*4d40*/  IMAD.MOV.U32 R12, RZ, RZ, R17 ;  /* 0x000000ffff0c7224 */ /* 0x000fe400078e0011 */
[----:B------:R-:W-:Y:S02]  /*4d50*/  @!P0 IMAD.MOV R3, RZ, RZ, -R3 ;  /* 0x000000ffff038224 */ /* 0x000fe400078e0a03 */
[--C-:B------:R-:W-:Y:S02]  /*4d60*/  @!P1 IMAD.IADD R13, R13, 0x1, -R0.reuse ;  /* 0x000000010d0d9824 */ /* 0x100fe400078e0a00 */
[----:B------:R-:W-:Y:S01]  /*4d70*/  IMAD R5, R0, R4, R5 ;  /* 0x0000000400057224 */ /* 0x000fe200078e0205 */
[----:B------:R0:W-:Y:S01]  /*4d80*/  STL [R1+0xe4], R3 ;  /* 0x0000e40301007387 */ /* 0x0001e20000100800 */
[----:B------:R-:W-:Y:S01]  /*4d90*/  IMAD.MOV R23, RZ, RZ, -R23 ;  /* 0x000000ffff177224 */ /* 0x000fe200078e0a17 */
[----:B------:R-:W-:Y:S01]  /*4da0*/  IABS R4, R19 ;  /* 0x0000001300047213 */ /* 0x000fe20000000000 */
[--C-:B------:R-:W-:Y:S01]  /*4db0*/  @!P4 IMAD.IADD R11, R11, 0x1, -R0.reuse ;  /* 0x000000010b0bc824 */ /* 0x100fe200078e0a00 */
[----:B------:R-:W-:Y:S01]  /*4dc0*/  ISETP.GE.AND P4, PT, R22, RZ, PT ;  /* 0x000000ff1600720c */ /* 0x000fe20003f86270 */
[----:B------:R-:W-:Y:S01]  /*4dd0*/  @!P6 IMAD.IADD R9, R9, 0x1, -R0 ;  /* 0x000000010909e824 */ /* 0x000fe200078e0a00 */
[----:B------:R-:W-:Y:S01]  /*4de0*/  ISETP.GE.AND P6, PT, R20, RZ, PT ;  /* 0x000000ff1400720c */ /* 0x000fe20003fc6270 */
[----:B------:R-:W-:Y:S01]  /*4df0*/  IMAD.HI.U32 R22, R8, R2, RZ ;  /* 0x0000000208167227 */ /* 0x000fe200078e00ff */
[----:B------:R-:W-:-:S02]  /*4e00*/  ISETP.GT.U32.AND P1, PT, R0, R5, PT ;  /* 0x000000050000720c */ /* 0x000fc40003f24070 */
[C---:B------:R-:W-:Y:S01]  /*4e10*/  ISETP.GT.U32.AND P0, PT, R0.reuse, R9, PT ;  /* 0x000000090000720c */ /* 0x040fe20003f04070 */
[----:B0-----:R-:W-:Y:S01]  /*4e20*/  IMAD.MOV.U32 R3, RZ, RZ, R13 ;  /* 0x000000ffff037224 */ /* 0x001fe200078e000d */
[----:B------:R-:W-:Y:S01]  /*4e30*/  LOP3.LUT R20, R7, 0x9c, RZ, 0xfc, !PT ;  /* 0x0000009c07147812 */ /* 0x000fe200078efcff */
[----:B------:R-:W-:Y:S02]  /*4e40*/  @!P3 IMAD.MOV R12, RZ, RZ, -R12 ;  /* 0x000000ffff0cb224 */ /* 0x000fe400078e0a0c */
[----:B------:R-:W-:Y:S02]  /*4e50*/  IMAD R6, R0, R23, R6 ;  /* 0x0000001700067224 */ /* 0x000fe400078e0206 */
[----:B------:R-:W-:Y:S01]  /*4e60*/  @!P2 IMAD.MOV R3, RZ, RZ, -R3 ;  /* 0x000000ffff03a224 */ /* 0x000fe200078e0a03 */
[----:B------:R-:W-:Y:S01]  /*4e70*/  STL [R1+0xd8], R12 ;  /* 0x0000d80c01007387 */ /* 0x000fe20000100800 */
[----:B------:R-:W-:Y:S01]  /*4e80*/  @!P5 IMAD.IADD R10, R10, 0x1, -R0 ;  /* 0x000000010a0ad824 */ /* 0x000fe200078e0a00 */
[----:B------:R-:W-:Y:S01]  /*4e90*/  ISETP.GT.U32.AND P5, PT, R0, R6, PT ;  /* 0x000000060000720c */ /* 0x000fe20003fa4070 */
[----:B------:R-:W-:Y:S01]  /*4ea0*/  IMAD.MOV R22, RZ, RZ, -R22 ;  /* 0x000000ffff167224 */ /* 0x000fe200078e0a16 */
[----:B------:R0:W-:Y:S01]  /*4eb0*/  STL [R1+0xd0], R3 ;  /* 0x0000d00301007387 */ /* 0x0001e20000100800 */
[----:B------:R-:W-:-:S04]  /*4ec0*/  IMAD.HI.U32 R23, R8, R4, RZ ;  /* 0x0000000408177227 */ /* 0x000fc800078e00ff */
[C---:B------:R-:W-:Y:S02]  /*4ed0*/  IMAD R2, R0.reuse, R22, R2 ;  /* 0x0000001600027224 */ /* 0x040fe400078e0202 */
[----:B------:R-:W-:Y:S02]  /*4ee0*/  IMAD.MOV R23, RZ, RZ, -R23 ;  /* 0x000000ffff177224 */ /* 0x000fe400078e0a17 */
[----:B------:R-:W-:Y:S01]  /*4ef0*/  @!P1 IMAD.IADD R5, R5, 0x1, -R0 ;  /* 0x0000000105059824 */ /* 0x000fe200078e0a00 */
[----:B------:R-:W-:Y:S01]  /*4f00*/  ISETP.GE.AND P1, PT, R21, RZ, PT ;  /* 0x000000ff1500720c */ /* 0x000fe20003f26270 */
[----:B0-----:R-:W-:Y:S01]  /*4f10*/  IMAD.MOV.U32 R3, RZ, RZ, R10 ;  /* 0x000000ffff037224 */ /* 0x001fe200078e000a */
[----:B------:R-:W-:Y:S01]  /*4f20*/  IABS R21, R20 ;  /* 0x0000001400157213 */ /* 0x000fe20000000000 */
[C---:B------:R-:W-:Y:S01]  /*4f30*/  IMAD R4, R0.reuse, R23, R4 ;  /* 0x0000001700047224 */ /* 0x040fe200078e0204 */
[C---:B------:R-:W-:Y:S01]  /*4f40*/  ISETP.GT.U32.AND P3, PT, R0.reuse, R5, PT ;  /* 0x000000050000720c */ /* 0x040fe20003f64070 */
[----:B------:R-:W-:Y:S01]  /*4f50*/  @!P6 IMAD.MOV R3, RZ, RZ, -R3 ;  /* 0x000000ffff03e224 */ /* 0x000fe200078e0a03 */
[----:B------:R-:W-:Y:S01]  /*4f60*/  ISETP.GT.U32.AND P6, PT, R0, R2, PT ;  /* 0x000000020000720c */ /* 0x000fe20003fc4070 */
[----:B------:R-:W-:Y:S01]  /*4f70*/  @!P4 IMAD.MOV R11, RZ, RZ, -R11 ;  /* 0x000000ffff0bc224 */ /* 0x000fe200078e0a0b */
[----:B------:R-:W-:Y:S01]  /*4f80*/  ISETP.GE.AND P4, PT, R14, RZ, PT ;  /* 0x000000ff0e00720c */ /* 0x000fe20003f86270 */
[--C-:B------:R-:W-:Y:S01]  /*4f90*/  @!P5 IMAD.IADD R6, R6, 0x1, -R0.reuse ;  /* 0x000000010606d824 */ /* 0x100fe200078e0a00 */
[----:B------:R-:W-:Y:S01]  /*4fa0*/  ISETP.GT.U32.AND P5, PT, R0, R4, PT ;  /* 0x000000040000720c */ /* 0x000fe20003fa4070 */
[----:B------:R-:W-:Y:S01]  /*4fb0*/  @!P0 IMAD.IADD R9, R9, 0x1, -R0 ;  /* 0x0000000109098824 */ /* 0x000fe200078e0a00 */
[----:B------:R0:W-:Y:S01]  /*4fc0*/  STL [R1+0xcc], R11 ;  /* 0x0000cc0b01007387 */ /* 0x0001e20000100800 */
[----:B------:R-:W-:Y:S01]  /*4fd0*/  IMAD.HI.U32 R10, R8, R21, RZ ;  /* 0x00000015080a7227 */ /* 0x000fe200078e00ff */
[----:B------:R-:W-:-:S02]  /*4fe0*/  ISETP.GT.U32.AND P2, PT, R0, R6, PT ;  /* 0x000000060000720c */ /* 0x000fc40003f44070 */
[----:B------:R1:W-:Y:S01]  /*4ff0*/  STL [R1+0xc0], R3 ;  /* 0x0000c00301007387 */ /* 0x0003e20000100800 */
[----:B------:R-:W-:Y:S01]  /*5000*/  IMAD.MOV R10, RZ, RZ, -R10 ;  /* 0x000000ffff0a7224 */ /* 0x000fe200078e0a0a */
[----:B------:R-:W-:Y:S01]  /*5010*/  ISETP.GE.AND P0, PT, R18, RZ, PT ;  /* 0x000000ff1200720c */ /* 0x000fe20003f06270 */
[--C-:B------:R-:W-:Y:S01]  /*5020*/  @!P6 IMAD.IADD R2, R2, 0x1, -R0.reuse ;  /* 0x000000010202e824 */ /* 0x100fe200078e0a00 */
[C---:B------:R-:W-:Y:S01]  /*5030*/  LOP3.LUT R14, R7.reuse, 0x84, RZ, 0xfc, !PT ;  /* 0x00000084070e7812 */ /* 0x040fe200078efcff */
[----:B------:R-:W-:Y:S01]  /*5040*/  IMAD R17, R0, R10, R21 ;  /* 0x0000000a00117224 */ /* 0x000fe200078e0215 */
[C---:B0-----:R-:W-:Y:S01]  /*5050*/  LOP3.LUT R11, R7.reuse, 0x94, RZ, 0xfc, !PT ;  /* 0x00000094070b7812 */ /* 0x041fe200078efcff */
[--C-:B------:R-:W-:Y:S01]  /*5060*/  @!P5 IMAD.IADD R4, R4, 0x1, -R0.reuse ;  /* 0x000000010404d824 */ /* 0x100fe200078e0a00 */
[----:B------:R-:W-:Y:S01]  /*5070*/  LOP3.LUT R10, R7, 0x98, RZ, 0xfc, !PT ;  /* 0x00000098070a7812 */ /* 0x000fe200078efcff */
[--C-:B------:R-:W-:Y:S01]  /*5080*/  @!P3 IMAD.IADD R5, R5, 0x1, -R0.reuse ;  /* 0x000000010505b824 */ /* 0x100fe200078e0a00 */
[----:B------:R-:W-:Y:S01]  /*5090*/  ISETP.GE.AND P3, PT, R19, RZ, PT ;  /* 0x000000ff1300720c */ /* 0x000fe20003f66270 */
[----:B-1----:R-:W-:Y:S01]  /*50a0*/  IMAD.MOV.U32 R3, RZ, RZ, R9 ;  /* 0x000000ffff037224 */ /* 0x002fe200078e0009 */
[----:B------:R-:W-:Y:S01]  /*50b0*/  ISETP.GT.U32.AND P6, PT, R0, R4, PT ;  /* 0x000000040000720c */ /* 0x000fe20003fc4070 */
[----:B------:R-:W-:Y:S01]  /*50c0*/  @!P2 IMAD.IADD R6, R6, 0x1, -R0 ;  /* 0x000000010606a824 */ /* 0x000fe200078e0a00 */
[----:B------:R-:W-:Y:S01]  /*50d0*/  LOP3.LUT R9, R7, 0x90, RZ, 0xfc, !PT ;  /* 0x0000009007097812 */ /* 0x000fe200078efcff */
[----:B------:R-:W-:Y:S01]  /*50e0*/  @!P1 IMAD.MOV R3, RZ, RZ, -R3 ;  /* 0x000000ffff039224 */ /* 0x000fe200078e0a03 */
[----:B------:R-:W-:Y:S01]  /*50f0*/  ISETP.GT.U32.AND P1, PT, R0, R2, PT ;  /* 0x000000020000720c */ /* 0x000fe20003f24070 */
[----:B------:R-:W-:Y:S01]  /*5100*/  IMAD.MOV.U32 R12, RZ, RZ, R5 ;  /* 0x000000ffff0c7224 */ /* 0x000fe200078e0005 */
[----:B------:R-:W-:-:S02]  /*5110*/  IABS R19, R11 ;  /* 0x0000000b00137213 */ /* 0x000fc40000000000 */
[----:B------:R0:W-:Y:S01]  /*5120*/  STL [R1+0xb8], R3 ;  /* 0x0000b80301007387 */ /* 0x0001e20000100800 */
[----:B------:R-:W-:Y:S01]  /*5130*/  ISETP.GE.AND P2, PT, R16, RZ, PT ;  /* 0x000000ff1000720c */ /* 0x000fe20003f46270 */
[----:B------:R-:W-:Y:S01]  /*5140*/  @!P4 IMAD.MOV R12, RZ, RZ, -R12 ;  /* 0x000000ffff0cc224 */ /* 0x000fe200078e0a0c */
[----:B------:R-:W-:Y:S02]  /*5150*/  IABS R16, R9 ;  /* 0x0000000900107213 */ /* 0x000fe40000000000 */
[--C-:B------:R-:W-:Y:S01]  /*5160*/  @!P6 IMAD.IADD R4, R4, 0x1, -R0.reuse ;  /* 0x000000010404e824 */ /* 0x100fe200078e0a00 */
[----:B------:R-:W-:Y:S01]  /*5170*/  ISETP.GE.AND P6, PT, R9, RZ, PT ;  /* 0x000000ff0900720c */ /* 0x000fe20003fc6270 */
[----:B------:R-:W-:Y:S01]  /*5180*/  IMAD.HI.U32 R9, R8, R19, RZ ;  /* 0x0000001308097227 */ /* 0x000fe200078e00ff */
[----:B------:R-:W-:Y:S01]  /*5190*/  IABS R18, R10 ;  /* 0x0000000a00127213 */ /* 0x000fe20000000000 */
[----:B------:R-:W-:Y:S01]  /*51a0*/  STL [R1+0xa8], R12 ;  /* 0x0000a80c01007387 */ /* 0x000fe20000100800 */
[----:B------:R-:W-:Y:S01]  /*51b0*/  ISETP.GE.AND P4, PT, R10, RZ, PT ;  /* 0x000000ff0a00720c */ /* 0x000fe20003f86270 */
[----:B------:R-:W-:Y:S01]  /*51c0*/  @!P1 IMAD.IADD R2, R2, 0x1, -R0 ;  /* 0x0000000102029824 */ /* 0x000fe200078e0a00 */
[----:B------:R-:W-:Y:S01]  /*51d0*/  ISETP.GT.U32.AND P1, PT, R0, R17, PT ;  /* 0x000000110000720c */ /* 0x000fe20003f24070 */
[----:B0-----:R-:W-:Y:S01]  /*51e0*/  IMAD.MOV.U32 R3, RZ, RZ, R6 ;  /* 0x000000ffff037224 */ /* 0x001fe200078e0006 */
[C---:B------:R-:W-:Y:S01]  /*51f0*/  LOP3.LUT R5, R7.reuse, 0x8c, RZ, 0xfc, !PT ;  /* 0x0000008c07057812 */ /* 0x040fe200078efcff */
[----:B------:R-:W-:Y:S01]  /*5200*/  IMAD.MOV R9, RZ, RZ, -R9 ;  /* 0x000000ffff097224 */ /* 0x000fe200078e0a09 */
[----:B------:R-:W-:Y:S01]  /*5210*/  LOP3.LUT R10, R7, 0x88, RZ, 0xfc, !PT ;  /* 0x00000088070a7812 */ /* 0x000fe200078efcff */
[----:B------:R-:W-:Y:S01]  /*5220*/  @!P0 IMAD.MOV R3, RZ, RZ, -R3 ;  /* 0x000000ffff038224 */ /* 0x000fe200078e0a03 */
[----:B------:R-:W-:Y:S01]  /*5230*/  ISETP.GE.AND P0, PT, R11, RZ, PT ;  /* 0x000000ff0b00720c */ /* 0x000fe20003f06270 */
[----:B------:R-:W-:Y:S01]  /*5240*/  IMAD.HI.U32 R11, R8, R18, RZ ;  /* 0x00000012080b7227 */ /* 0x000fe200078e00ff */
[----:B------:R-:W-:-:S02]  /*5250*/  ISETP.GE.AND P5, PT, R20, RZ, PT ;  /* 0x000000ff1400720c */ /* 0x000fc40003fa6270 */
[----:B------:R0:W-:Y:S01]  /*5260*/  STL [R1+0x8c], R3 ;  /* 0x00008c0301007387 */ /* 0x0001e20000100800 */
[----:B------:R-:W-:Y:S01]  /*5270*/  IMAD R19, R0, R9, R19 ;  /* 0x0000000900137224 */ /* 0x000fe200078e0213 */
[----:B------:R-:W-:Y:S01]  /*5280*/  IABS R13, R5 ;  /* 0x00000005000d7213 */ /* 0x000fe20000000000 */
[----:B------:R-:W-:Y:S01]  /*5290*/  @!P1 IMAD.IADD R17, R17, 0x1, -R0 ;  /* 0x0000000111119824 */ /* 0x000fe200078e0a00 */
[----:B------:R-:W-:Y:S01]  /*52a0*/  IABS R15, R10 ;  /* 0x0000000a000f7213 */ /* 0x000fe20000000000 */
[----:B------:R-:W-:Y:S02]  /*52b0*/  IMAD.MOV R11, RZ, RZ, -R11 ;  /* 0x000000ffff0b7224 */ /* 0x000fe400078e0a0b */
[----:B------:R-:W-:Y:S01]  /*52c0*/  IMAD.HI.U32 R6, R8, R16, RZ ;  /* 0x0000001008067227 */ /* 0x000fe200078e00ff */
[----:B------:R-:W-:-:S03]  /*52d0*/  ISETP.GT.U32.AND P1, PT, R0, R17, PT ;  /* 0x000000110000720c */ /* 0x000fc60003f24070 */
[----:B0-----:R-:W-:Y:S02]  /*52e0*/  IMAD.MOV.U32 R3, RZ, RZ, R2 ;  /* 0x000000ffff037224 */ /* 0x001fe400078e0002 */
[----:B------:R-:W-:Y:S02]  /*52f0*/  IMAD.MOV.U32 R12, RZ, RZ, R4 ;  /* 0x000000ffff0c7224 */ /* 0x000fe400078e0004 */
[----:B------:R-:W-:Y:S01]  /*5300*/  @!P2 IMAD.MOV R3, RZ, RZ, -R3 ;  /* 0x000000ffff03a224 */ /* 0x000fe200078e0a03 */
[C---:B------:R-:W-:Y:S01]  /*5310*/  ISETP.GT.U32.AND P2, PT, R0.reuse, R19, PT ;  /* 0x000000130000720c */ /* 0x040fe20003f44070 */
[C---:B------:R-:W-:Y:S01]  /*5320*/  IMAD R18, R0.reuse, R11, R18 ;  /* 0x0000000b00127224 */ /* 0x040fe200078e0212 */
[----:B------:R-:W-:Y:S01]  /*5330*/  LOP3.LUT R11, R7, 0x7c, RZ, 0xfc, !PT ;  /* 0x0000007c070b7812 */ /* 0x000fe200078efcff */
[----:B------:R-:W-:Y:S02]  /*5340*/  IMAD.MOV R6, RZ, RZ, -R6 ;  /* 0x000000ffff067224 */ /* 0x000fe400078e0a06 */
[----:B------:R-:W-:Y:S01]  /*5350*/  @!P3 IMAD.MOV R12, RZ, RZ, -R12 ;  /* 0x000000ffff0cb224 */ /* 0x000fe200078e0a0c */
[C---:B------:R-:W-:Y:S01]  /*5360*/  ISETP.GT.U32.AND P3, PT, R0.reuse, R18, PT ;  /* 0x000000120000720c */ /* 0x040fe20003f64070 */
[----:B------:R-:W-:Y:S01]  /*5370*/  IMAD R16, R0, R6, R16 ;  /* 0x0000000600107224 */ /* 0x000fe200078e0210 */
[----:B------:R-:W-:Y:S01]  /*5380*/  IABS R20, R11 ;  /* 0x0000000b00147213 */ /* 0x000fe20000000000 */
[C---:B------:R-:W-:Y:S01]  /*5390*/  IMAD.HI.U32 R9, R8.reuse, R13, RZ ;  /* 0x0000000d08097227 */ /* 0x040fe200078e00ff */
[----:B------:R-:W-:Y:S03]  /*53a0*/  STL [R1+0x84], R12 ;  /* 0x0000840c01007387 */ /* 0x000fe60000100800 */
[----:B------:R-:W-:Y:S01]  /*53b0*/  IMAD.HI.U32 R6, R8, R15, RZ ;  /* 0x0000000f08067227 */ /* 0x000fe200078e00ff */
[----:B------:R0:W-:Y:S03]  /*53c0*/  STL [R1+0x68], R3 ;  /* 0x0000680301007387 */ /* 0x0001e60000100800 */
[----:B------:R-:W-:Y:S01]  /*53d0*/  @!P1 IMAD.IADD R17, R17, 0x1, -R0 ;  /* 0x0000000111119824 */ /* 0x000fe200078e0a00 */
[----:B------:R-:W-:Y:S01]  /*53e0*/  ISETP.GT.U32.AND P1, PT, R0, R16, PT ;  /* 0x000000100000720c */ /* 0x000fe20003f24070 */
[----:B------:R-:W-:-:S02]  /*53f0*/  IMAD.MOV R4, RZ, RZ, -R9 ;  /* 0x000000ffff047224 */ /* 0x000fc400078e0a09 */
[----:B------:R-:W-:Y:S01]  /*5400*/  IMAD.MOV R2, RZ, RZ, -R6 ;  /* 0x000000ffff027224 */ /* 0x000fe200078e0a06 */
[----:B------:R-:W-:Y:S01]  /*5410*/  IABS R6, R14 ;  /* 0x0000000e00067213 */ /* 0x000fe20000000000 */
[--C-:B------:R-:W-:Y:S02]  /*5420*/  @!P2 IMAD.IADD R19, R19, 0x1, -R0.reuse ;  /* 0x000000011313a824 */ /* 0x100fe400078e0a00 */
[----:B0-----:R-:W-:Y:S02]  /*5430*/  IMAD.MOV.U32 R3, RZ, RZ, R17 ;  /* 0x000000ffff037224 */ /* 0x001fe400078e0011 */
[C---:B------:R-:W-:Y:S01]  /*5440*/  IMAD R13, R0.reuse, R4, R13 ;  /* 0x00000004000d7224 */ /* 0x040fe200078e020d */
[----:B------:R-:W-:Y:S01]  /*5450*/  LOP3.LUT R4, R7, 0x80, RZ, 0xfc, !PT ;  /* 0x0000008007047812 */ /* 0x000fe200078efcff */
[----:B------:R-:W-:Y:S01]  /*5460*/  @!P5 IMAD.MOV R3, RZ, RZ, -R3 ;  /* 0x000000ffff03d224 */ /* 0x000fe200078e0a03 */
[C---:B------:R-:W-:Y:S01]  /*5470*/  ISETP.GT.U32.AND P5, PT, R0.reuse, R19, PT ;  /* 0x000000130000720c */ /* 0x040fe20003fa4070 */
[----:B------:R-:W-:Y:S01]  /*5480*/  IMAD R15, R0, R2, R15 ;  /* 0x00000002000f7224 */ /* 0x000fe200078e020f */
[----:B------:R-:W-:Y:S01]  /*5490*/  IABS R9, R4 ;  /* 0x0000000400097213 */ /* 0x000fe20000000000 */
[----:B------:R-:W-:Y:S01]  /*54a0*/  IMAD.HI.U32 R2, R8, R6, RZ ;  /* 0x0000000608027227 */ /* 0x000fe200078e00ff */
[----:B------:R0:W-:Y:S03]  /*54b0*/  STL [R1+0x64], R3 ;  /* 0x0000640301007387 */ /* 0x0001e60000100800 */
[----:B------:R-:W-:Y:S01]  /*54c0*/  @!P3 IMAD.IADD R18, R18, 0x1, -R0 ;  /* 0x000000011212b824 */ /* 0x000fe200078e0a00 */
[----:B------:R-:W-:Y:S01]  /*54d0*/  ISETP.GT.U32.AND P3, PT, R0, R13, PT ;  /* 0x0000000d0000720c */ /* 0x000fe20003f64070 */
[----:B------:R-:W-:-:S02]  /*54e0*/  IMAD.MOV R2, RZ, RZ, -R2 ;  /* 0x000000ffff027224 */ /* 0x000fc400078e0a02 */
[----:B------:R-:W-:Y:S01]  /*54f0*/  @!P1 IMAD.IADD R16, R16, 0x1, -R0 ;  /* 0x0000000110109824 */ /* 0x000fe200078e0a00 */
[C---:B------:R-:W-:Y:S01]  /*5500*/  ISETP.GT.U32.AND P2, PT, R0.reuse, R18, PT ;  /* 0x000000120000720c */ /* 0x040fe20003f44070 */
[C---:B------:R-:W-:Y:S01]  /*5510*/  IMAD R6, R0.reuse, R2, R6 ;  /* 0x0000000200067224 */ /* 0x040fe200078e0206 */
[----:B------:R-:W-:Y:S01]  /*5520*/  LOP3.LUT R2, R7, 0x78, RZ, 0xfc, !PT ;  /* 0x0000007807027812 */ /* 0x000fe200078efcff */
[----:B------:R-:W-:Y:S01]  /*5530*/  @!P5 IMAD.IADD R19, R19, 0x1, -R0 ;  /* 0x000000011313d824 */ /* 0x000fe200078e0a00 */
[----:B------:R-:W-:Y:S01]  /*5540*/  ISETP.GT.U32.AND P1, PT, R0, R16, PT ;  /* 0x000000100000720c */ /* 0x000fe20003f24070 */
[----:B------:R-:W-:Y:S01]  /*5550*/  IMAD.HI.U32 R17, R8, R9, RZ ;  /* 0x0000000908117227 */ /* 0x000fe200078e00ff */
[----:B------:R-:W-:-:S03]  /*5560*/  ISETP.GT.U32.AND P5, PT, R0, R6, PT ;  /* 0x000000060000720c */ /* 0x000fc60003fa4070 */
[--C-:B------:R-:W-:Y:S02]  /*5570*/  @!P3 IMAD.IADD R13, R13, 0x1, -R0.reuse ;  /* 0x000000010d0db824 */ /* 0x100fe400078e0a00 */
[----:B------:R-:W-:Y:S02]  /*5580*/  IMAD.MOV R17, RZ, RZ, -R17 ;  /* 0x000000ffff117224 */ /* 0x000fe400078e0a11 */
[----:B0-----:R-:W-:Y:S01]  /*5590*/  IMAD.MOV.U32 R3, RZ, RZ, R19 ;  /* 0x000000ffff037224 */ /* 0x001fe200078e0013 */
[----:B------:R-:W-:Y:S01]  /*55a0*/  ISETP.GT.U32.AND P3, PT, R0, R13, PT ;  /* 0x0000000d0000720c */ /* 0x000fe20003f64070 */
        /* <DEDUP_REMOVED lines=8> */
[----:B------:R-:W-:Y:S01]  /*5630*/  @!P0 IMAD.MOV R3, RZ, RZ, -R3 ;  /* 0x000000ffff038224 */ /* 0x000fe200078e0a03 */
[----:B------:R-:W-:Y:S01]  /*5640*/  LOP3.LUT R9, R7, 0x74, RZ, 0xfc, !PT ;  /* 0x0000007407097812 */ /* 0x000fe200078efcff */
[----:B------:R-:W-:Y:S01]  /*5650*/  IMAD.MOV.U32 R12, RZ, RZ, R18 ;  /* 0x000000ffff0c7224 */ /* 0x000fe200078e0012 */
[----:B------:R-:W-:Y:S01]  /*5660*/  ISETP.GT.U32.AND P0, PT, R0, R6, PT ;  /* 0x000000060000720c */ /* 0x000fe20003f04070 */
[----:B------:R-:W-:-:S04]  /*5670*/  IMAD.HI.U32 R18, R8, R17, RZ ;  /* 0x0000001108127227 */ /* 0x000fc800078e00ff */
[----:B------:R-:W-:Y:S01]  /*5680*/  @!P3 IMAD.IADD R13, R13, 0x1, -R0 ;  /* 0x000000010d0db824 */ /* 0x000fe200078e0a00 */
[----:B------:R-:W-:Y:S01]  /*5690*/  ISETP.GT.U32.AND P3, PT, R0, R5, PT ;  /* 0x000000050000720c */ /* 0x000fe20003f64070 */
[----:B------:R-:W-:Y:S02]  /*56a0*/  IMAD.MOV R18, RZ, RZ, -R18 ;  /* 0x000000ffff127224 */ /* 0x000fe400078e0a12 */
[----:B------:R-:W-:Y:S01]  /*56b0*/  @!P1 IMAD.MOV R13, RZ, RZ, -R13 ;  /* 0x000000ffff0d9224 */ /* 0x000fe200078e0a0d */
[----:B------:R-:W-:Y:S01]  /*56c0*/  ISETP.GE.AND P1, PT, R4, RZ, PT ;  /* 0x000000ff0400720c */ /* 0x000fe20003f26270 */
[----:B------:R-:W-:Y:S01]  /*56d0*/  IMAD R4, R0, R18, R17 ;  /* 0x0000001200047224 */ /* 0x000fe200078e0211 */
[----:B------:R-:W-:Y:S01]  /*56e0*/  LOP3.LUT R17, R7, 0x68, RZ, 0xfc, !PT ;  /* 0x0000006807117812 */ /* 0x000fe200078efcff */
[----:B------:R-:W-:Y:S02]  /*56f0*/  @!P0 IMAD.IADD R6, R6, 0x1, -R0 ;  /* 0x0000000106068824 */ /* 0x000fe400078e0a00 */
[----:B------:R-:W-:Y:S01]  /*5700*/  IMAD.HI.U32 R21, R8, R20, RZ ;  /* 0x0000001408157227 */ /* 0x000fe200078e00ff */
[----:B------:R-:W-:-:S03]  /*5710*/  ISETP.GT.U32.AND P0, PT, R0, R4, PT ;  /* 0x000000040000720c */ /* 0x000fc60003f04070 */
[----:B------:R-:W-:Y:S02]  /*5720*/  @!P4 IMAD.MOV R12, RZ, RZ, -R12 ;  /* 0x000000ffff0cc224 */ /* 0x000fe400078e0a0c */
[--C-:B------:R-:W-:Y:S02]  /*5730*/  @!P3 IMAD.IADD R5, R5, 0x1, -R0.reuse ;  /* 0x000000010505b824 */ /* 0x100fe400078e0a00 */
[----:B------:R-:W-:Y:S01]  /*5740*/  @!P2 IMAD.IADD R15, R15, 0x1, -R0 ;  /* 0x000000010f0fa824 */ /* 0x000fe200078e0a00 */
[----:B------:R0:W-:Y:S01]  /*5750*/  STL [R1+0x58], R12 ;  /* 0x0000580c01007387 */ /* 0x0001e20000100800 */
[----:B------:R-:W-:Y:S01]  /*5760*/  IMAD.MOV R21, RZ, RZ, -R21 ;  /* 0x000000ffff157224 */ /* 0x000fe200078e0a15 */
[----:B------:R-:W-:Y:S01]  /*5770*/  ISETP.GT.U32.AND P4, PT, R0, R5, PT ;  /* 0x000000050000720c */ /* 0x000fe20003f84070 */
[----:B------:R-:W-:Y:S01]  /*5780*/  @!P5 IMAD.MOV R6, RZ, RZ, -R6 ;  /* 0x000000ffff06d224 */ /* 0x000fe200078e0a06 */
[----:B------:R1:W-:Y:S01]  /*5790*/  STL [R1+0x4], R3 ;  /* 0x0000040301007387 */ /* 0x0003e20000100800 */
[----:B------:R-:W-:Y:S01]  /*57a0*/  ISETP.GE.AND P2, PT, R10, RZ, PT ;  /* 0x000000ff0a00720c */ /* 0x000fe20003f46270 */
[----:B------:R-:W-:Y:S01]  /*57b0*/  IMAD R14, R0, R21, R20 ;  /* 0x00000015000e7224 */ /* 0x000fe200078e0214 */
[----:B------:R-:W-:Y:S01]  /*57c0*/  IABS R10, R9 ;  /* 0x00000009000a7213 */ /* 0x000fe20000000000 */
[----:B------:R-:W-:Y:S01]  /*57d0*/  @!P0 IMAD.IADD R4, R4, 0x1, -R0 ;  /* 0x0000000104048824 */ /* 0x000fe200078e0a00 */
[----:B------:R-:W-:-:S02]  /*57e0*/  ISETP.GT.U32.AND P3, PT, R0, R15, PT ;  /* 0x0000000f0000720c */ /* 0x000fc40003f64070 */
[----:B0-----:R-:W-:Y:S02]  /*57f0*/  LOP3.LUT R12, R7, 0x28, RZ, 0xfc, !PT ;  /* 0x00000028070c7812 */ /* 0x001fe400078efcff */
[----:B------:R-:W-:Y:S01]  /*5800*/  ISETP.GT.U32.AND P5, PT, R0, R4, PT ;  /* 0x000000040000720c */ /* 0x000fe20003fa4070 */
[----:B-1----:R-:W-:Y:S01]  /*5810*/  IMAD.MOV.U32 R3, RZ, RZ, R16 ;  /* 0x000000ffff037224 */ /* 0x002fe200078e0010 */
[----:B------:R-:W-:Y:S01]  /*5820*/  IABS R29, R12 ;  /* 0x0000000c001d7213 */ /* 0x000fe20000000000 */
[----:B------:R-:W-:-:S04]  /*5830*/  IMAD.HI.U32 R16, R8, R10, RZ ;  /* 0x0000000a08107227 */ /* 0x000fc800078e00ff */
[----:B------:R-:W-:Y:S01]  /*5840*/  @!P6 IMAD.MOV R3, RZ, RZ, -R3 ;  /* 0x000000ffff03e224 */ /* 0x000fe200078e0a03 */
[----:B------:R-:W-:Y:S01]  /*5850*/  ISETP.GT.U32.AND P6, PT, R0, R14, PT ;  /* 0x0000000e0000720c */ /* 0x000fe20003fc4070 */
[----:B------:R-:W-:Y:S02]  /*5860*/  IMAD.MOV R16, RZ, RZ, -R16 ;  /* 0x000000ffff107224 */ /* 0x000fe400078e0a10 */
[--C-:B------:R-:W-:Y:S01]  /*5870*/  @!P4 IMAD.IADD R5, R5, 0x1, -R0.reuse ;  /* 0x000000010505c824 */ /* 0x100fe200078e0a00 */
[----:B------:R-:W-:Y:S01]  /*5880*/  ISETP.GE.AND P4, PT, R2, RZ, PT ;  /* 0x000000ff0200720c */ /* 0x000fe20003f86270 */
[----:B------:R-:W-:Y:S01]  /*5890*/  @!P3 IMAD.IADD R15, R15, 0x1, -R0 ;  /* 0x000000010f0fb824 */ /* 0x000fe200078e0a00 */
[----:B------:R0:W-:Y:S01]  /*58a0*/  STL [R1], R3 ;  /* 0x0000000301007387 */ /* 0x0001e20000100800 */
[----:B------:R-:W-:Y:S01]  /*58b0*/  IMAD R2, R0, R16, R10 ;  /* 0x0000001000027224 */ /* 0x000fe200078e020a */
[----:B------:R-:W-:Y:S01]  /*58c0*/  LOP3.LUT R10, R7, 0x70, RZ, 0xfc, !PT ;  /* 0x00000070070a7812 */ /* 0x000fe200078efcff */
[--C-:B------:R-:W-:Y:S01]  /*58d0*/  @!P5 IMAD.IADD R4, R4, 0x1, -R0.reuse ;  /* 0x000000010404d824 */ /* 0x100fe200078e0a00 */
[----:B------:R-:W-:Y:S01]  /*58e0*/  ISETP.GE.AND P3, PT, R11, RZ, PT ;  /* 0x000000ff0b00720c */ /* 0x000fe20003f66270 */
[----:B------:R-:W-:Y:S01]  /*58f0*/  STL [R1+0x724], R13 ;  /* 0x0007240d01007387 */ /* 0x000fe20000100800 */
[----:B------:R-:W-:Y:S01]  /*5900*/  ISETP.GT.U32.AND P5, PT, R0, R2, PT ;  /* 0x000000020000720c */ /* 0x000fe20003fa4070 */
[----:B------:R-:W-:Y:S01]  /*5910*/  @!P6 IMAD.IADD R14, R14, 0x1, -R0 ;  /* 0x000000010e0ee824 */ /* 0x000fe200078e0a00 */
[----:B------:R-:W-:Y:S01]  /*5920*/  ISETP.GE.AND P6, PT, R9, RZ, PT ;  /* 0x000000ff0900720c */ /* 0x000fe20003fc6270 */
[----:B0-----:R-:W-:Y:S01]  /*5930*/  IMAD.MOV.U32 R3, RZ, RZ, R15 ;  /* 0x000000ffff037224 */ /* 0x001fe200078e000f */
[----:B------:R-:W-:-:S02]  /*5940*/  IABS R15, R10 ;  /* 0x0000000a000f7213 */ /* 0x000fc40000000000 */
[C---:B------:R-:W-:Y:S01]  /*5950*/  LOP3.LUT R9, R7.reuse, 0x6c, RZ, 0xfc, !PT ;  /* 0x0000006c07097812 */ /* 0x040fe200078efcff */
[----:B------:R-:W-:Y:S01]  /*5960*/  @!P2 IMAD.MOV R3, RZ, RZ, -R3 ;  /* 0x000000ffff03a224 */ /* 0x000fe200078e0a03 */
[----:B------:R-:W-:Y:S01]  /*5970*/  ISETP.GT.U32.AND P2, PT, R0, R14, PT ;  /* 0x0000000e0000720c */ /* 0x000fe20003f44070 */
[----:B------:R-:W-:Y:S01]  /*5980*/  IMAD.HI.U32 R11, R8, R15, RZ ;  /* 0x0000000f080b7227 */ /* 0x000fe200078e00ff */
[----:B------:R-:W-:Y:S02]  /*5990*/  IABS R16, R9 ;  /* 0x0000000900107213 */ /* 0x000fe40000000000 */
[----:B------:R0:W-:Y:S01]  /*59a0*/  STL [R1+0x6c], R3 ;  /* 0x00006c0301007387 */ /* 0x0001e20000100800 */
[----:B------:R-:W-:Y:S01]  /*59b0*/  IMAD.MOV R11, RZ, RZ, -R11 ;  /* 0x000000ffff0b7224 */ /* 0x000fe200078e0a0b */
[----:B------:R-:W-:Y:S01]  /*59c0*/  ISETP.GE.AND P0, PT, R10, RZ, PT ;  /* 0x000000ff0a00720c */ /* 0x000fe20003f06270 */
[----:B------:R-:W-:Y:S01]  /*59d0*/  @!P5 IMAD.IADD R2, R2, 0x1, -R0 ;  /* 0x000000010202d824 */ /* 0x000fe200078e0a00 */
[----:B------:R1:W-:Y:S01]  /*59e0*/  STL [R1+0x80], R6 ;  /* 0x0000800601007387 */ /* 0x0003e20000100800 */
[----:B------:R-:W-:Y:S01]  /*59f0*/  IMAD R15, R0, R11, R15 ;  /* 0x0000000b000f7224 */ /* 0x000fe200078e020f */
[----:B------:R-:W-:-:S02]  /*5a00*/  LOP3.LUT R10, R7, 0x60, RZ, 0xfc, !PT ;  /* 0x00000060070a7812 */ /* 0x000fc400078efcff */
[----:B------:R-:W-:Y:S01]  /*5a10*/  ISETP.GT.U32.AND P5, PT, R0, R2, PT ;  /* 0x000000020000720c */ /* 0x000fe20003fa4070 */
[----:B------:R-:W-:Y:S01]  /*5a20*/  @!P2 IMAD.IADD R14, R14, 0x1, -R0 ;  /* 0x000000010e0ea824 */ /* 0x000fe200078e0a00 */
[----:B------:R-:W-:Y:S01]  /*5a30*/  ISETP.GE.AND P2, PT, R17, RZ, PT ;  /* 0x000000ff1100720c */ /* 0x000fe20003f46270 */
[----:B0-----:R-:W-:Y:S01]  /*5a40*/  IMAD.MOV.U32 R3, RZ, RZ, R5 ;  /* 0x000000ffff037224 */ /* 0x001fe200078e0005 */
[----:B------:R-:W-:Y:S01]  /*5a50*/  IABS R17, R17 ;  /* 0x0000001100117213 */ /* 0x000fe20000000000 */
[----:B------:R-:W-:Y:S01]  /*5a60*/  @!P3 IMAD.MOV R14, RZ, RZ, -R14 ;  /* 0x000000ffff0eb224 */ /* 0x000fe200078e0a0e */
[----:B-1----:R-:W-:Y:S01]  /*5a70*/  LOP3.LUT R6, R7, 0x64, RZ, 0xfc, !PT ;  /* 0x0000006407067812 */ /* 0x002fe200078efcff */
[----:B------:R-:W-:Y:S01]  /*5a80*/  @!P1 IMAD.MOV R3, RZ, RZ, -R3 ;  /* 0x000000ffff039224 */ /* 0x000fe200078e0a03 */
[----:B------:R-:W-:Y:S01]  /*5a90*/  ISETP.GE.AND P1, PT, R9, RZ, PT ;  /* 0x000000ff0900720c */ /* 0x000fe20003f26270 */
[----:B------:R-:W-:Y:S01]  /*5aa0*/  IMAD.HI.U32 R9, R8, R16, RZ ;  /* 0x0000001008097227 */ /* 0x000fe200078e00ff */
[----:B------:R-:W-:-:S02]  /*5ab0*/  IABS R18, R6 ;  /* 0x0000000600127213 */ /* 0x000fc40000000000 */
[----:B------:R-:W-:Y:S01]  /*5ac0*/  ISETP.GT.U32.AND P3, PT, R0, R15, PT ;  /* 0x0000000f0000720c */ /* 0x000fe20003f64070 */
[----:B------:R-:W-:Y:S01]  /*5ad0*/  IMAD.MOV R9, RZ, RZ, -R9 ;  /* 0x000000ffff097224 */ /* 0x000fe200078e0a09 */
[----:B------:R0:W-:Y:S01]  /*5ae0*/  STL [R1+0x9c], R3 ;  /* 0x00009c0301007387 */ /* 0x0001e20000100800 */
[----:B------:R-:W-:Y:S01]  /*5af0*/  @!P5 IMAD.IADD R2, R2, 0x1, -R0 ;  /* 0x000000010202d824 */ /* 0x000fe200078e0a00 */
[----:B------:R-:W-:Y:S01]  /*5b00*/  IABS R19, R10 ;  /* 0x0000000a00137213 */ /* 0x000fe20000000000 */
[----:B------:R-:W-:Y:S01]  /*5b10*/  IMAD R16, R0, R9, R16 ;  /* 0x0000000900107224 */ /* 0x000fe200078e0210 */
[----:B------:R1:W-:Y:S01]  /*5b20*/  STL [R1+0x718], R14 ;  /* 0x0007180e01007387 */ /* 0x0003e20000100800 */
[----:B------:R-:W-:Y:S01]  /*5b30*/  IMAD.HI.U32 R9, R8, R18, RZ ;  /* 0x0000001208097227 */ /* 0x000fe200078e00ff */
[C---:B------:R-:W-:Y:S02]  /*5b40*/  LOP3.LUT R11, R7.reuse, 0x5c, RZ, 0xfc, !PT ;  /* 0x0000005c070b7812 */ /* 0x040fe400078efcff */
[----:B------:R-:W-:Y:S01]  /*5b50*/  LOP3.LUT R13, R7, 0x34, RZ, 0xfc, !PT ;  /* 0x00000034070d7812 */ /* 0x000fe200078efcff */
[----:B------:R-:W-:-:S02]  /*5b60*/  IMAD.MOV R9, RZ, RZ, -R9 ;  /* 0x000000ffff097224 */ /* 0x000fc400078e0a09 */
[----:B0-----:R-:W-:Y:S01]  /*5b70*/  IMAD.MOV.U32 R3, RZ, RZ, R4 ;  /* 0x000000ffff037224 */ /* 0x001fe200078e0004 */
[----:B------:R-:W-:Y:S01]  /*5b80*/  IABS R4, R11 ;  /* 0x0000000b00047213 */ /* 0x000fe20000000000 */
[----:B------:R-:W-:Y:S01]  /*5b90*/  IMAD.HI.U32 R5, R8, R17, RZ ;  /* 0x0000001108057227 */ /* 0x000fe200078e00ff */
[----:B------:R-:W-:Y:S02]  /*5ba0*/  IABS R26, R13 ;  /* 0x0000000d001a7213 */ /* 0x000fe40000000000 */
[C---:B-1----:R-:W-:Y:S01]  /*5bb0*/  LOP3.LUT R14, R7.reuse, 0x8, RZ, 0xfc, !PT ;  /* 0x00000008070e7812 */ /* 0x042fe200078efcff */
[----:B------:R-:W-:Y:S01]  /*5bc0*/  @!P4 IMAD.MOV R3, RZ, RZ, -R3 ;  /* 0x000000ffff03c224 */ /* 0x000fe200078e0a03 */
[C---:B------:R-:W-:Y:S01]  /*5bd0*/  ISETP.GT.U32.AND P4, PT, R0.reuse, R16, PT ;  /* 0x000000100000720c */ /* 0x040fe20003f84070 */
[----:B------:R-:W-:Y:S01]  /*5be0*/  IMAD R18, R0, R9, R18 ;  /* 0x0000000900127224 */ /* 0x000fe200078e0212 */
[----:B------:R-:W-:Y:S01]  /*5bf0*/  LOP3.LUT R9, R7, 0x54, RZ, 0xfc, !PT ;  /* 0x0000005407097812 */ /* 0x000fe200078efcff */
[----:B------:R-:W-:Y:S01]  /*5c00*/  @!P3 IMAD.IADD R15, R15, 0x1, -R0 ;  /* 0x000000010f0fb824 */ /* 0x000fe200078e0a00 */
[----:B------:R0:W-:Y:S01]  /*5c10*/  STL [R1+0x7c], R3 ;  /* 0x00007c0301007387 */ /* 0x0001e20000100800 */
[----:B------:R-:W-:-:S02]  /*5c20*/  IMAD.MOV R5, RZ, RZ, -R5 ;  /* 0x000000ffff057224 */ /* 0x000fc400078e0a05 */
[----:B------:R-:W-:Y:S01]  /*5c30*/  IMAD.HI.U32 R21, R8, R4, RZ ;  /* 0x0000000408157227 */ /* 0x000fe200078e00ff */
[----:B------:R-:W-:-:S03]  /*5c40*/  ISETP.GT.U32.AND P3, PT, R0, R15, PT ;  /* 0x0000000f0000720c */ /* 0x000fc60003f64070 */
[----:B------:R-:W-:Y:S02]  /*5c50*/  IMAD R17, R0, R5, R17 ;  /* 0x0000000500117224 */ /* 0x000fe400078e0211 */
[----:B------:R-:W-:-:S03]  /*5c60*/  IMAD.HI.U32 R5, R8, R19, RZ ;  /* 0x0000001308057227 */ /* 0x000fc600078e00ff */
[----:B------:R-:W-:Y:S01]  /*5c70*/  ISETP.GT.U32.AND P5, PT, R0, R17, PT ;  /* 0x000000110000720c */ /* 0x000fe20003fa4070 */
[----:B0-----:R-:W-:Y:S01]  /*5c80*/  IMAD.MOV.U32 R3, RZ, RZ, R2 ;  /* 0x000000ffff037224 */ /* 0x001fe200078e0002 */
[----:B------:R-:W-:Y:S01]  /*5c90*/  IABS R2, R9 ;  /* 0x0000000900027213 */ /* 0x000fe20000000000 */
[--C-:B------:R-:W-:Y:S02]  /*5ca0*/  @!P4 IMAD.IADD R16, R16, 0x1, -R0.reuse ;  /* 0x000000011010c824 */ /* 0x100fe400078e0a00 */
[----:B------:R-:W-:Y:S01]  /*5cb0*/  @!P6 IMAD.MOV R3, RZ, RZ, -R3 ;  /* 0x000000ffff03e224 */ /* 0x000fe200078e0a03 */
[C---:B------:R-:W-:Y:S01]  /*5cc0*/  ISETP.GT.U32.AND P6, PT, R0.reuse, R18, PT ;  /* 0x000000120000720c */ /* 0x040fe20003fc4070 */
[----:B------:R-:W-:Y:S01]  /*5cd0*/  IMAD.MOV R5, RZ, RZ, -R5 ;  /* 0x000000ffff057224 */ /* 0x000fe200078e0a05 */
[C---:B------:R-:W-:Y:S01]  /*5ce0*/  ISETP.GT.U32.AND P4, PT, R0.reuse, R16, PT ;  /* 0x000000100000720c */ /* 0x040fe20003f84070 */
[----:B------:R-:W-:Y:S01]  /*5cf0*/  IMAD.MOV R21, RZ, RZ, -R21 ;  /* 0x000000ffff157224 */ /* 0x000fe200078e0a15 */
[----:B------:R-:W-:Y:S01]  /*5d00*/  STL [R1+0x74], R3 ;  /* 0x0000740301007387 */ /* 0x000fe20000100800 */
[----:B------:R-:W-:Y:S01]  /*5d10*/  IMAD R19, R0, R5, R19 ;  /* 0x0000000500137224 */ /* 0x000fe200078e0213 */
[----:B------:R-:W-:Y:S01]  /*5d20*/  LOP3.LUT R5, R7, 0x58, RZ, 0xfc, !PT ;  /* 0x0000005807057812 */ /* 0x000fe200078efcff */
[----:B------:R-:W-:-:S02]  /*5d30*/  @!P3 IMAD.IADD R15, R15, 0x1, -R0 ;  /* 0x000000010f0fb824 */ /* 0x000fc400078e0a00 */
[C---:B------:R-:W-:Y:S01]  /*5d40*/  IMAD R4, R0.reuse, R21, R4 ;  /* 0x0000001500047224 */ /* 0x040fe200078e0204 */
[----:B------:R-:W-:Y:S01]  /*5d50*/  IABS R20, R5 ;  /* 0x0000000500147213 */ /* 0x000fe20000000000 */
[----:B------:R-:W-:Y:S01]  /*5d60*/  @!P0 IMAD.MOV R15, RZ, RZ, -R15 ;  /* 0x000000ffff0f8224 */ /* 0x000fe200078e0a0f */
[----:B------:R-:W-:Y:S01]  /*5d70*/  ISETP.GT.U32.AND P3, PT, R0, R19, PT ;  /* 0x000000130000720c */ /* 0x000fe20003f64070 */
[--C-:B------:R-:W-:Y:S01]  /*5d80*/  @!P6 IMAD.IADD R18, R18, 0x1, -R0.reuse ;  /* 0x000000011212e824 */ /* 0x100fe200078e0a00 */
[----:B------:R-:W-:Y:S01]  /*5d90*/  ISETP.GE.AND P6, PT, R6, RZ, PT ;  /* 0x000000ff0600720c */ /* 0x000fe20003fc6270 */
[--C-:B------:R-:W-:Y:S01]  /*5da0*/  @!P5 IMAD.IADD R17, R17, 0x1, -R0.reuse ;  /* 0x000000011111d824 */ /* 0x100fe200078e0a00 */
[----:B------:R0:W-:Y:S01]  /*5db0*/  STL [R1+0x710], R15 ;  /* 0x0007100f01007387 */ /* 0x0001e20000100800 */
[----:B------:R-:W-:Y:S01]  /*5dc0*/  IMAD.HI.U32 R21, R8, R20, RZ ;  /* 0x0000001408157227 */ /* 0x000fe200078e00ff */
[C---:B------:R-:W-:Y:S02]  /*5dd0*/  ISETP.GT.U32.AND P0, PT, R0.reuse, R18, PT ;  /* 0x000000120000720c */ /* 0x040fe40003f04070 */
[----:B------:R-:W-:Y:S01]  /*5de0*/  ISETP.GT.U32.AND P5, PT, R0, R17, PT ;  /* 0x000000110000720c */ /* 0x000fe20003fa4070 */
[----:B------:R-:W-:Y:S01]  /*5df0*/  @!P4 IMAD.IADD R16, R16, 0x1, -R0 ;  /* 0x000000011010c824 */ /* 0x000fe200078e0a00 */
[----:B------:R-:W-:Y:S01]  /*5e00*/  ISETP.GT.U32.AND P4, PT, R0, R4, PT ;  /* 0x000000040000720c */ /* 0x000fe20003f84070 */
[----:B------:R-:W-:Y:S01]  /*5e10*/  IMAD.HI.U32 R22, R8, R2, RZ ;  /* 0x0000000208167227 */ /* 0x000fe200078e00ff */
[----:B0-----:R-:W-:-:S03]  /*5e20*/  LOP3.LUT R15, R7, 0xc, RZ, 0xfc, !PT ;  /* 0x0000000c070f7812 */ /* 0x001fc600078efcff */
[----:B------:R-:W-:Y:S02]  /*5e30*/  IMAD.MOV R21, RZ, RZ, -R21 ;  /* 0x000000ffff157224 */ /* 0x000fe400078e0a15 */
[----:B------:R-:W-:Y:S02]  /*5e40*/  IMAD.MOV R22, RZ, RZ, -R22 ;  /* 0x000000ffff167224 */ /* 0x000fe400078e0a16 */
[C---:B------:R-:W-:Y:S02]  /*5e50*/  IMAD R6, R0.reuse, R21, R20 ;  /* 0x0000001500067224 */ /* 0x040fe400078e0214 */
[----:B------:R-:W-:Y:S01]  /*5e60*/  @!P3 IMAD.IADD R19, R19, 0x1, -R0 ;  /* 0x000000011313b824 */ /* 0x000fe200078e0a00 */
[----:B------:R-:W-:Y:S01]  /*5e70*/  ISETP.GE.AND P3, PT, R11, RZ, PT ;  /* 0x000000ff0b00720c */ /* 0x000fe20003f66270 */
[----:B------:R-:W-:Y:S01]  /*5e80*/  IMAD R2, R0, R22, R2 ;  /* 0x0000001600027224 */ /* 0x000fe200078e0202 */
[----:B------:R-:W-:Y:S01]  /*5e90*/  LOP3.LUT R11, R7, 0x50, RZ, 0xfc, !PT ;  /* 0x00000050070b7812 */ /* 0x000fe200078efcff */
[--C-:B------:R-:W-:Y:S01]  /*5ea0*/  @!P0 IMAD.IADD R18, R18, 0x1, -R0.reuse ;  /* 0x0000000112128824 */ /* 0x100fe200078e0a00 */
[----:B------:R-:W-:Y:S01]  /*5eb0*/  ISETP.GT.U32.AND P0, PT, R0, R6, PT ;  /* 0x000000060000720c */ /* 0x000fe20003f04070 */
[----:B------:R-:W-:Y:S01]  /*5ec0*/  @!P4 IMAD.IADD R4, R4, 0x1, -R0 ;  /* 0x000000010404c824 */ /* 0x000fe200078e0a00 */
[C---:B------:R-:W-:Y:S01]  /*5ed0*/  ISETP.GT.U32.AND P4, PT, R0.reuse, R19, PT ;  /* 0x000000130000720c */ /* 0x040fe20003f84070 */
[----:B------:R-:W-:Y:S01]  /*5ee0*/  @!P6 IMAD.MOV R18, RZ, RZ, -R18 ;  /* 0x000000ffff12e224 */ /* 0x000fe200078e0a12 */
[----:B------:R-:W-:Y:S01]  /*5ef0*/  ISETP.GT.U32.AND P6, PT, R0, R2, PT ;  /* 0x000000020000720c */ /* 0x000fe20003fc4070 */
[----:B------:R-:W-:Y:S01]  /*5f00*/  @!P5 IMAD.IADD R17, R17, 0x1, -R0 ;  /* 0x000000011111d824 */ /* 0x000fe200078e0a00 */
[----:B------:R-:W-:Y:S01]  /*5f10*/  ISETP.GE.AND P5, PT, R10, RZ, PT ;  /* 0x000000ff0a00720c */ /* 0x000fe20003fa6270 */
[----:B------:R-:W-:Y:S01]  /*5f20*/  @!P1 IMAD.MOV R16, RZ, RZ, -R16 ;  /* 0x000000ffff109224 */ /* 0x000fe200078e0a10 */
[----:B------:R-:W-:Y:S01]  /*5f30*/  ISETP.GT.U32.AND P1, PT, R0, R4, PT ;  /* 0x000000040000720c */ /* 0x000fe20003f24070 */
[----:B------:R-:W-:Y:S01]  /*5f40*/  @!P2 IMAD.MOV R17, RZ, RZ, -R17 ;  /* 0x000000ffff11a224 */ /* 0x000fe200078e0a11 */
[----:B------:R-:W-:-:S02]  /*5f50*/  IABS R20, R11 ;  /* 0x0000000b00147213 */ /* 0x000fc40000000000 */
[----:B------:R-:W-:Y:S01]  /*5f60*/  ISETP.GE.AND P2, PT, R5, RZ, PT ;  /* 0x000000ff0500720c */ /* 0x000fe20003f46270 */
[----:B------:R-:W-:Y:S01]  /*5f70*/  @!P0 IMAD.IADD R6, R6, 0x1, -R0 ;  /* 0x0000000106068824 */ /* 0x000fe200078e0a00 */
[----:B------:R-:W-:Y:S01]  /*5f80*/  LOP3.LUT R10, R7, 0x4c, RZ, 0xfc, !PT ;  /* 0x0000004c070a7812 */ /* 0x000fe200078efcff */
[----:B------:R-:W-:Y:S01]  /*5f90*/  IMAD.MOV.U32 R5, RZ, RZ, R20 ;  /* 0x000000ffff057224 */ /* 0x000fe200078e0014 */
[----:B------:R-:W-:Y:S01]  /*5fa0*/  STL [R1+0x714], R16 ;  /* 0x0007141001007387 */ /* 0x000fe20000100800 */
[--C-:B------:R-:W-:Y:S01]  /*5fb0*/  @!P4 IMAD.IADD R19, R19, 0x1, -R0.reuse ;  /* 0x000000011313c824 */ /* 0x100fe200078e0a00 */
[----:B------:R-:W-:Y:S01]  /*5fc0*/  ISETP.GE.AND P4, PT, R9, RZ, PT ;  /* 0x000000ff0900720c */ /* 0x000fe20003f86270 */
[--C-:B------:R-:W-:Y:S01]  /*5fd0*/  @!P6 IMAD.IADD R2, R2, 0x1, -R0.reuse ;  /* 0x000000010202e824 */ /* 0x100fe200078e0a00 */
[----:B------:R-:W-:Y:S01]  /*5fe0*/  ISETP.GT.U32.AND P6, PT, R0, R6, PT ;  /* 0x000000060000720c */ /* 0x000fe20003fc4070 */
[----:B------:R-:W-:Y:S01]  /*5ff0*/  IMAD.HI.U32 R9, R8, R5, RZ ;  /* 0x0000000508097227 */ /* 0x000fe200078e00ff */
[----:B------:R-:W-:Y:S01]  /*6000*/  IABS R21, R10 ;  /* 0x0000000a00157213 */ /* 0x000fe20000000000 */
[----:B------:R-:W-:Y:S01]  /*6010*/  STL [R1+0x71c], R17 ;  /* 0x00071c1101007387 */ /* 0x000fe20000100800 */
[----:B------:R-:W-:Y:S01]  /*6020*/  LOP3.LUT R22, R7, 0x44, RZ, 0xfc, !PT ;  /* 0x0000004407167812 */ /* 0x000fe200078efcff */
[----:B------:R-:W-:Y:S01]  /*6030*/  @!P5 IMAD.MOV R19, RZ, RZ, -R19 ;  /* 0x000000ffff13d224 */ /* 0x000fe200078e0a13 */
[----:B------:R-:W-:Y:S01]  /*6040*/  ISETP.GT.U32.AND P5, PT, R0, R2, PT ;  /* 0x000000020000720c */ /* 0x000fe20003fa4070 */
[----:B------:R-:W-:Y:S01]  /*6050*/  @!P1 IMAD.IADD R4, R4, 0x1, -R0 ;  /* 0x0000000104049824 */ /* 0x000fe200078e0a00 */
[----:B------:R-:W-:Y:S01]  /*6060*/  ISETP.GE.AND P1, PT, R11, RZ, PT ;  /* 0x000000ff0b00720c */ /* 0x000fe20003f26270 */
[----:B------:R-:W-:Y:S01]  /*6070*/  IMAD.MOV R9, RZ, RZ, -R9 ;  /* 0x000000ffff097224 */ /* 0x000fe200078e0a09 */
[----:B------:R-:W-:Y:S01]  /*6080*/  STL [R1+0x720], R18 ;  /* 0x0007201201007387 */ /* 0x000fe20000100800 */
[----:B------:R-:W-:Y:S01]  /*6090*/  IMAD.MOV.U32 R20, RZ, RZ, R21 ;  /* 0x000000ffff147224 */ /* 0x000fe200078e0015 */
[C---:B------:R-:W-:Y:S01]  /*60a0*/  LOP3.LUT R21, R7.reuse, 0x48, RZ, 0xfc, !PT ;  /* 0x0000004807157812 */ /* 0x040fe200078efcff */
[----:B------:R-:W-:Y:S01]  /*60b0*/  IMAD R5, R0, R9, R5 ;  /* 0x0000000900057224 */ /* 0x000fe200078e0205 */
[----:B------:R-:W-:Y:S01]  /*60c0*/  STL [R1+0x728], R19 ;  /* 0x0007281301007387 */ /* 0x000fe20000100800 */
[----:B------:R-:W-:Y:S01]  /*60d0*/  IMAD.MOV.U32 R3, RZ, RZ, R4 ;  /* 0x000000ffff037224 */ /* 0x000fe200078e0004 */
[----:B------:R-:W-:Y:S01]  /*60e0*/  LOP3.LUT R4, R7, 0x40, RZ, 0xfc, !PT ;  /* 0x0000004007047812 */ /* 0x000fe200078efcff */
[----:B------:R-:W-:Y:S01]  /*60f0*/  IMAD.HI.U32 R11, R8, R20, RZ ;  /* 0x00000014080b7227 */ /* 0x000fe200078e00ff */
[----:B------:R-:W-:-:S02]  /*6100*/  ISETP.GE.AND P0, PT, R10, RZ, PT ;  /* 0x000000ff0a00720c */ /* 0x000fc40003f06270 */
[----:B------:R-:W-:Y:S01]  /*6110*/  LOP3.LUT R10, R7, 0x38, RZ, 0xfc, !PT ;  /* 0x00000038070a7812 */ /* 0x000fe200078efcff */
[----:B------:R-:W-:Y:S01]  /*6120*/  @!P3 IMAD.MOV R3, RZ, RZ, -R3 ;  /* 0x000000ffff03b224 */ /* 0x000fe200078e0a03 */
[----:B------:R-:W-:Y:S01]  /*6130*/  ISETP.GE.AND P3, PT, R21, RZ, PT ;  /* 0x000000ff1500720c */ /* 0x000fe20003f66270 */
[--C-:B------:R-:W-:Y:S01]  /*6140*/  @!P6 IMAD.IADD R6, R6, 0x1, -R0.reuse ;  /* 0x000000010606e824 */ /* 0x100fe200078e0a00 */
[----:B------:R-:W-:Y:S01]  /*6150*/  ISETP.GT.U32.AND P6, PT, R0, R5, PT ;  /* 0x000000050000720c */ /* 0x000fe20003fc4070 */
[----:B------:R-:W-:Y:S01]  /*6160*/  IMAD.MOV R11, RZ, RZ, -R11 ;  /* 0x000000ffff0b7224 */ /* 0x000fe200078e0a0b */
[----:B------:R0:W-:Y:S01]  /*6170*/  STL [R1+0x30], R3 ;  /* 0x0000300301007387 */ /* 0x0001e20000100800 */
[----:B------:R-:W-:Y:S01]  /*6180*/  @!P5 IMAD.IADD R2, R2, 0x1, -R0 ;  /* 0x000000010202d824 */ /* 0x000fe200078e0a00 */
[----:B------:R-:W-:Y:S01]  /*6190*/  IABS R21, R21 ;  /* 0x0000001500157213 */ /* 0x000fe20000000000 */
[----:B------:R-:W-:Y:S01]  /*61a0*/  IMAD R20, R0, R11, R20 ;  /* 0x0000000b00147224 */ /* 0x000fe200078e0214 */
[----:B------:R-:W-:Y:S01]  /*61b0*/  ISETP.GE.AND P5, PT, R22, RZ, PT ;  /* 0x000000ff1600720c */ /* 0x000fe20003fa6270 */
[----:B------:R-:W-:Y:S01]  /*61c0*/  IMAD.MOV.U32 R11, RZ, RZ, R6 ;  /* 0x000000ffff0b7224 */ /* 0x000fe200078e0006 */
[----:B------:R-:W-:Y:S01]  /*61d0*/  IABS R22, R22 ;  /* 0x0000001600167213 */ /* 0x000fe20000000000 */
[----:B------:R-:W-:Y:S01]  /*61e0*/  IMAD.HI.U32 R6, R8, R21, RZ ;  /* 0x0000001508067227 */ /* 0x000fe200078e00ff */
[----:B------:R-:W-:-:S02]  /*61f0*/  LOP3.LUT R9, R7, 0x3c, RZ, 0xfc, !PT ;  /* 0x0000003c07097812 */ /* 0x000fc400078efcff */
[----:B------:R-:W-:Y:S01]  /*6200*/  IABS R25, R10 ;  /* 0x0000000a00197213 */ /* 0x000fe20000000000 */
[----:B0-----:R-:W-:Y:S01]  /*6210*/  IMAD.MOV.U32 R3, RZ, RZ, R2 ;  /* 0x000000ffff037224 */ /* 0x001fe200078e0002 */
[----:B------:R-:W-:Y:S01]  /*6220*/  IABS R24, R9 ;  /* 0x0000000900187213 */ /* 0x000fe20000000000 */
[----:B------:R-:W-:Y:S01]  /*6230*/  @!P6 IMAD.IADD R5, R5, 0x1, -R0 ;  /* 0x000000010505e824 */ /* 0x000fe200078e0a00 */
[----:B------:R-:W-:Y:S01]  /*6240*/  LOP3.LUT R18, R7, 0x18, RZ, 0xfc, !PT ;  /* 0x0000001807127812 */ /* 0x000fe200078efcff */
[----:B------:R-:W-:Y:S01]  /*6250*/  @!P4 IMAD.MOV R3, RZ, RZ, -R3 ;  /* 0x000000ffff03c224 */ /* 0x000fe200078e0a03 */
[C---:B------:R-:W-:Y:S01]  /*6260*/  ISETP.GT.U32.AND P4, PT, R0.reuse, R20, PT ;  /* 0x000000140000720c */ /* 0x040fe20003f84070 */
[----:B------:R-:W-:Y:S01]  /*6270*/  @!P2 IMAD.MOV R11, RZ, RZ, -R11 ;  /* 0x000000ffff0ba224 */ /* 0x000fe200078e0a0b */
[----:B------:R-:W-:Y:S01]  /*6280*/  ISETP.GT.U32.AND P6, PT, R0, R5, PT ;  /* 0x000000050000720c */ /* 0x000fe20003fc4070 */
[----:B------:R-:W-:Y:S01]  /*6290*/  IMAD.HI.U32 R2, R8, R22, RZ ;  /* 0x0000001608027227 */ /* 0x000fe200078e00ff */
[----:B------:R-:W-:-:S02]  /*62a0*/  ISETP.GE.AND P2, PT, R4, RZ, PT ;  /* 0x000000ff0400720c */ /* 0x000fc40003f46270 */
[----:B------:R-:W-:Y:S01]  /*62b0*/  IABS R4, R4 ;  /* 0x0000000400047213 */ /* 0x000fe20000000000 */
[----:B------:R-:W-:Y:S01]  /*62c0*/  IMAD.MOV R6, RZ, RZ, -R6 ;  /* 0x000000ffff067224 */ /* 0x000fe200078e0a06 */
[----:B------:R-:W-:Y:S01]  /*62d0*/  STL [R1+0x38], R11 ;  /* 0x0000380b01007387 */ /* 0x000fe20000100800 */
[----:B------:R-:W-:Y:S01]  /*62e0*/  IMAD.MOV R2, RZ, RZ, -R2 ;  /* 0x000000ffff027224 */ /* 0x000fe200078e0a02 */
[C---:B------:R-:W-:Y:S01]  /*62f0*/  LOP3.LUT R19, R7.reuse, 0x1c, RZ, 0xfc, !PT ;  /* 0x0000001c07137812 */ /* 0x040fe200078efcff */
[----:B------:R-:W-:Y:S01]  /*6300*/  IMAD.HI.U32 R23, R8, R4, RZ ;  /* 0x0000000408177227 */ /* 0x000fe200078e00ff */
[----:B------:R0:W-:Y:S01]  /*6310*/  STL [R1+0x3c], R3 ;  /* 0x00003c0301007387 */ /* 0x0001e20000100800 */
[C---:B------:R-:W-:Y:S02]  /*6320*/  LOP3.LUT R17, R7.reuse, 0x14, RZ, 0xfc, !PT ;  /* 0x0000001407117812 */ /* 0x040fe400078efcff */
[----:B------:R-:W-:Y:S01]  /*6330*/  @!P4 IMAD.IADD R20, R20, 0x1, -R0 ;  /* 0x000000011414c824 */ /* 0x000fe200078e0a00 */
[----:B------:R-:W-:Y:S01]  /*6340*/  LOP3.LUT R16, R7, 0x10, RZ, 0xfc, !PT ;  /* 0x0000001007107812 */ /* 0x000fe200078efcff */
[----:B------:R-:W-:-:S02]  /*6350*/  IMAD R21, R0, R6, R21 ;  /* 0x0000000600157224 */ /* 0x000fc400078e0215 */
[----:B------:R-:W-:Y:S01]  /*6360*/  @!P6 IMAD.IADD R5, R5, 0x1, -R0 ;  /* 0x000000010505e824 */ /* 0x000fe200078e0a00 */
[C---:B------:R-:W-:Y:S01]  /*6370*/  ISETP.GT.U32.AND P4, PT, R0.reuse, R20, PT ;  /* 0x000000140000720c */ /* 0x040fe20003f84070 */
[----:B------:R-:W-:Y:S01]  /*6380*/  IMAD.MOV R23, RZ, RZ, -R23 ;  /* 0x000000ffff177224 */ /* 0x000fe200078e0a17 */
[C---:B------:R-:W-:Y:S01]  /*6390*/  ISETP.GT.U32.AND P6, PT, R0.reuse, R21, PT ;  /* 0x000000150000720c */ /* 0x040fe20003fc4070 */
[C---:B------:R-:W-:Y:S02]  /*63a0*/  IMAD R22, R0.reuse, R2, R22 ;  /* 0x0000000200167224 */ /* 0x040fe400078e0216 */
[----:B0-----:R-:W-:Y:S02]  /*63b0*/  IMAD.MOV.U32 R3, RZ, RZ, R5 ;  /* 0x000000ffff037224 */ /* 0x001fe400078e0005 */
[C---:B------:R-:W-:Y:S01]  /*63c0*/  IMAD R23, R0.reuse, R23, R4 ;  /* 0x0000001700177224 */ /* 0x040fe200078e0204 */
[----:B------:R-:W-:Y:S01]  /*63d0*/  LOP3.LUT R4, R7, 0x30, RZ, 0xfc, !PT ;  /* 0x0000003007047812 */ /* 0x000fe200078efcff */
[----:B------:R-:W-:Y:S01]  /*63e0*/  @!P1 IMAD.MOV R3, RZ, RZ, -R3 ;  /* 0x000000ffff039224 */ /* 0x000fe200078e0a03 */
[----:B------:R-:W-:Y:S01]  /*63f0*/  ISETP.GT.U32.AND P1, PT, R0, R22, PT ;  /* 0x000000160000720c */ /* 0x000fe20003f24070 */
[----:B------:R-:W-:Y:S01]  /*6400*/  IMAD.HI.U32 R2, R8, R25, RZ ;  /* 0x0000001908027227 */ /* 0x000fe200078e00ff */
[----:B------:R-:W-:-:S02]  /*6410*/  IABS R27, R4 ;  /* 0x00000004001b7213 */ /* 0x000fc40000000000 */
[----:B------:R0:W-:Y:S01]  /*6420*/  STL [R1+0x34], R3 ;  /* 0x0000340301007387 */ /* 0x0001e20000100800 */
[--C-:B------:R-:W-:Y:S01]  /*6430*/  @!P4 IMAD.IADD R20, R20, 0x1, -R0.reuse ;  /* 0x000000011414c824 */ /* 0x100fe200078e0a00 */
[----:B------:R-:W-:Y:S01]  /*6440*/  ISETP.GT.U32.AND P4, PT, R0, R23, PT ;  /* 0x000000170000720c */ /* 0x000fe20003f84070 */
[----:B------:R-:W-:Y:S01]  /*6450*/  @!P6 IMAD.IADD R21, R21, 0x1, -R0 ;  /* 0x000000011515e824 */ /* 0x000fe200078e0a00 */
[----:B------:R-:W-:Y:S01]  /*6460*/  STL [R1+0x90], R4 ;  /* 0x0000900401007387 */ /* 0x000fe20000100800 */
[----:B------:R-:W-:-:S03]  /*6470*/  IMAD.HI.U32 R6, R8, R24, RZ ;  /* 0x0000001808067227 */ /* 0x000fc600078e00ff */
[----:B------:R-:W-:Y:S01]  /*6480*/  ISETP.GT.U32.AND P6, PT, R0, R21, PT ;  /* 0x000000150000720c */ /* 0x000fe20003fc4070 */
[----:B------:R-:W-:Y:S01]  /*6490*/  @!P1 IMAD.IADD R22, R22, 0x1, -R0 ;  /* 0x0000000116169824 */ /* 0x000fe200078e0a00 */
[----:B0-----:R-:W-:Y:S01]  /*64a0*/  LOP3.LUT R3, R7, 0x2c, RZ, 0xfc, !PT ;  /* 0x0000002c07037812 */ /* 0x001fe200078efcff */
[----:B------:R-:W-:Y:S02]  /*64b0*/  IMAD.MOV R2, RZ, RZ, -R2 ;  /* 0x000000ffff027224 */ /* 0x000fe400078e0a02 */
[----:B------:R-:W-:Y:S01]  /*64c0*/  IMAD.MOV R6, RZ, RZ, -R6 ;  /* 0x000000ffff067224 */ /* 0x000fe200078e0a06 */
[C---:B------:R-:W-:Y:S01]  /*64d0*/  ISETP.GT.U32.AND P1, PT, R0.reuse, R22, PT ;  /* 0x000000160000720c */ /* 0x040fe20003f24070 */
[----:B------:R-:W-:Y:S01]  /*64e0*/  @!P4 IMAD.IADD R23, R23, 0x1, -R0 ;  /* 0x000000011717c824 */ /* 0x000fe200078e0a00 */
[----:B------:R-:W-:Y:S01]  /*64f0*/  IABS R28, R3 ;  /* 0x00000003001c7213 */ /* 0x000fe20000000000 */
[----:B------:R-:W-:Y:S01]  /*6500*/  IMAD R25, R0, R2, R25 ;  /* 0x0000000200197224 */ /* 0x000fe200078e0219 */
[----:B------:R0:W-:Y:S01]  /*6510*/  STL [R1+0x88], R3 ;  /* 0x0000880301007387 */ /* 0x0001e20000100800 */
[----:B------:R-:W-:Y:S01]  /*6520*/  IMAD.HI.U32 R2, R8, R26, RZ ;  /* 0x0000001a08027227 */ /* 0x000fe200078e00ff */
[----:B------:R-:W-:-:S02]  /*6530*/  ISETP.GT.U32.AND P4, PT, R0, R23, PT ;  /* 0x000000170000720c */ /* 0x000fc40003f84070 */
[----:B------:R-:W-:Y:S01]  /*6540*/  STL [R1+0x774], R12 ;  /* 0x0007740c01007387 */ /* 0x000fe20000100800 */
[C---:B------:R-:W-:Y:S01]  /*6550*/  IMAD R24, R0.reuse, R6, R24 ;  /* 0x0000000600187224 */ /* 0x040fe200078e0218 */
[----:B------:R-:W-:Y:S01]  /*6560*/  IABS R6, R18 ;  /* 0x0000001200067213 */ /* 0x000fe20000000000 */
[----:B------:R-:W-:Y:S02]  /*6570*/  IMAD.MOV R2, RZ, RZ, -R2 ;  /* 0x000000ffff027224 */ /* 0x000fe400078e0a02 */
[----:B------:R-:W-:Y:S01]  /*6580*/  @!P6 IMAD.IADD R21, R21, 0x1, -R0 ;  /* 0x000000011515e824 */ /* 0x000fe200078e0a00 */
[C---:B------:R-:W-:Y:S01]  /*6590*/  ISETP.GT.U32.AND P6, PT, R0.reuse, R24, PT ;  /* 0x000000180000720c */ /* 0x040fe20003fc4070 */
[----:B------:R-:W-:Y:S01]  /*65a0*/  IMAD R26, R0, R2, R26 ;  /* 0x00000002001a7224 */ /* 0x000fe200078e021a */
[----:B0-----:R-:W-:Y:S01]  /*65b0*/  LOP3.LUT R3, R7, 0x24, RZ, 0xfc, !PT ;  /* 0x0000002407037812 */ /* 0x001fe200078efcff */
[--C-:B------:R-:W-:Y:S01]  /*65c0*/  @!P1 IMAD.IADD R22, R22, 0x1, -R0.reuse ;  /* 0x0000000116169824 */ /* 0x100fe200078e0a00 */
[C---:B------:R-:W-:Y:S01]  /*65d0*/  ISETP.GT.U32.AND P1, PT, R0.reuse, R25, PT ;  /* 0x000000190000720c */ /* 0x040fe20003f24070 */
[----:B------:R-:W-:Y:S01]  /*65e0*/  @!P4 IMAD.IADD R23, R23, 0x1, -R0 ;  /* 0x000000011717c824 */ /* 0x000fe200078e0a00 */
[----:B------:R-:W-:Y:S01]  /*65f0*/  ISETP.GT.U32.AND P4, PT, R0, R26, PT ;  /* 0x0000001a0000720c */ /* 0x000fe20003f84070 */
[----:B------:R-:W-:-:S03]  /*6600*/  IMAD.HI.U32 R5, R8, R27, RZ ;  /* 0x0000001b08057227 */ /* 0x000fc600078e00ff */
[----:B------:R-:W-:Y:S01]  /*6610*/  STL [R1+0x780], R23 ;  /* 0x0007801701007387 */ /* 0x000fe20000100800 */
[----:B------:R-:W-:Y:S02]  /*6620*/  IMAD.MOV R5, RZ, RZ, -R5 ;  /* 0x000000ffff057224 */ /* 0x000fe400078e0a05 */
[----:B------:R-:W-:Y:S01]  /*6630*/  @!P6 IMAD.IADD R24, R24, 0x1, -R0 ;  /* 0x000000011818e824 */ /* 0x000fe200078e0a00 */
[----:B------:R-:W-:Y:S01]  /*6640*/  ISETP.GE.AND P6, PT, R9, RZ, PT ;  /* 0x000000ff0900720c */ /* 0x000fe20003fc6270 */
[----:B------:R-:W-:Y:S02]  /*6650*/  @!P0 IMAD.MOV R20, RZ, RZ, -R20 ;  /* 0x000000ffff148224 */ /* 0x000fe400078e0a14 */
[--C-:B------:R-:W-:Y:S01]  /*6660*/  @!P1 IMAD.IADD R25, R25, 0x1, -R0.reuse ;  /* 0x0000000119199824 */ /* 0x100fe200078e0a00 */
[----:B------:R-:W-:Y:S01]  /*6670*/  ISETP.GT.U32.AND P1, PT, R0, R24, PT ;  /* 0x000000180000720c */ /* 0x000fe20003f24070 */
[----:B------:R-:W-:Y:S01]  /*6680*/  @!P4 IMAD.IADD R26, R26, 0x1, -R0 ;  /* 0x000000011a1ac824 */ /* 0x000fe200078e0a00 */
[----:B------:R0:W-:Y:S01]  /*6690*/  STL [R1+0x72c], R20 ;  /* 0x00072c1401007387 */ /* 0x0001e20000100800 */
[----:B------:R-:W-:Y:S01]  /*66a0*/  IMAD.HI.U32 R2, R8, R29, RZ ;  /* 0x0000001d08027227 */ /* 0x000fe200078e00ff */
[----:B------:R-:W-:-:S02]  /*66b0*/  ISETP.GT.U32.AND P4, PT, R0, R25, PT ;  /* 0x000000190000720c */ /* 0x000fc40003f84070 */
[C---:B------:R-:W-:Y:S01]  /*66c0*/  ISETP.GT.U32.AND P0, PT, R0.reuse, R26, PT ;  /* 0x0000001a0000720c */ /* 0x040fe20003f04070 */
[----:B------:R-:W-:Y:S01]  /*66d0*/  IMAD R27, R0, R5, R27 ;  /* 0x00000005001b7224 */ /* 0x000fe200078e021b */
[----:B------:R-:W-:Y:S01]  /*66e0*/  IABS R5, R19 ;  /* 0x0000001300057213 */ /* 0x000fe20000000000 */
[----:B------:R-:W-:Y:S01]  /*66f0*/  IMAD.MOV R2, RZ, RZ, -R2 ;  /* 0x000000ffff027224 */ /* 0x000fe200078e0a02 */
[----:B------:R1:W-:Y:S01]  /*6700*/  STL [R1+0x778], R3 ;  /* 0x0007780301007387 */ /* 0x0003e20000100800 */
[----:B------:R-:W-:Y:S01]  /*6710*/  IMAD.HI.U32 R4, R8, R28, RZ ;  /* 0x0000001c08047227 */ /* 0x000fe200078e00ff */
[----:B0-----:R-:W-:-:S03]  /*6720*/  LOP3.LUT R20, R7, 0x20, RZ, 0xfc, !PT ;  /* 0x0000002007147812 */ /* 0x001fc600078efcff */
[----:B------:R-:W-:Y:S01]  /*6730*/  @!P1 IMAD.IADD R24, R24, 0x1, -R0 ;  /* 0x0000000118189824 */ /* 0x000fe200078e0a00 */
[C---:B------:R-:W-:Y:S01]  /*6740*/  ISETP.GT.U32.AND P1, PT, R0.reuse, R27, PT ;  /* 0x0000001b0000720c */ /* 0x040fe20003f24070 */
[----:B------:R-:W-:Y:S01]  /*6750*/  IMAD R29, R0, R2, R29 ;  /* 0x00000002001d7224 */ /* 0x000fe200078e021d */
[----:B------:R-:W-:Y:S01]  /*6760*/  IABS R2, R3 ;  /* 0x0000000300027213 */ /* 0x000fe20000000000 */
[----:B------:R-:W-:Y:S01]  /*6770*/  IMAD.MOV R4, RZ, RZ, -R4 ;  /* 0x000000ffff047224 */ /* 0x000fe200078e0a04 */
[----:B------:R-:W-:Y:S01]  /*6780*/  STL [R1+0x77c], R20 ;  /* 0x00077c1401007387 */ /* 0x000fe20000100800 */
[----:B------:R-:W-:Y:S01]  /*6790*/  @!P0 IMAD.IADD R26, R26, 0x1, -R0 ;  /* 0x000000011a1a8824 */ /* 0x000fe200078e0a00 */
[C---:B------:R-:W-:Y:S01]  /*67a0*/  ISETP.GT.U32.AND P0, PT, R0.reuse, R29, PT ;  /* 0x0000001d0000720c */ /* 0x040fe20003f04070 */
[----:B------:R-:W-:Y:S01]  /*67b0*/  IMAD R28, R0, R4, R28 ;  /* 0x00000004001c7224 */ /* 0x000fe200078e021c */
[----:B------:R-:W-:Y:S01]  /*67c0*/  IABS R4, R20 ;  /* 0x0000001400047213 */ /* 0x000fe20000000000 */
[----:B------:R-:W-:Y:S01]  /*67d0*/  IMAD.HI.U32 R9, R8, R2, RZ ;  /* 0x0000000208097227 */ /* 0x000fe200078e00ff */
[----:B------:R0:W-:Y:S03]  /*67e0*/  STL [R1+0x784], R24 ;  /* 0x0007841801007387 */ /* 0x0001e60000100800 */
[----:B------:R-:W-:-:S02]  /*67f0*/  IMAD.MOV R9, RZ, RZ, -R9 ;  /* 0x000000ffff097224 */ /* 0x000fc400078e0a09 */
[----:B------:R-:W-:Y:S01]  /*6800*/  @!P1 IMAD.IADD R27, R27, 0x1, -R0 ;  /* 0x000000011b1b9824 */ /* 0x000fe200078e0a00 */
[----:B------:R-:W-:Y:S01]  /*6810*/  ISETP.GE.AND P1, PT, R10, RZ, PT ;  /* 0x000000ff0a00720c */ /* 0x000fe20003f26270 */
[----:B------:R-:W-:-:S04]  /*6820*/  IMAD.HI.U32 R11, R8, R4, RZ ;  /* 0x00000004080b7227 */ /* 0x000fc800078e00ff */
[----:B------:R-:W-:-:S04]  /*6830*/  IMAD.HI.U32 R10, R8, R6, RZ ;  /* 0x00000006080a7227 */ /* 0x000fc800078e00ff */
[----:B------:R-:W-:Y:S02]  /*6840*/  IMAD R2, R0, R9, R2 ;  /* 0x0000000900027224 */ /* 0x000fe400078e0202 */
[----:B------:R-:W-:Y:S02]  /*6850*/  IMAD.MOV R9, RZ, RZ, -R11 ;  /* 0x000000ffff097224 */ /* 0x000fe400078e0a0b */
[----:B------:R-:W-:Y:S02]  /*6860*/  IMAD.MOV R10, RZ, RZ, -R10 ;  /* 0x000000ffff0a7224 */ /* 0x000fe400078e0a0a */
[----:B------:R-:W-:Y:S01]  /*6870*/  @!P0 IMAD.IADD R29, R29, 0x1, -R0 ;  /* 0x000000011d1d8824 */ /* 0x000fe200078e0a00 */
[----:B------:R-:W-:Y:S01]  /*6880*/  ISETP.GE.AND P0, PT, R13, RZ, PT ;  /* 0x000000ff0d00720c */ /* 0x000fe20003f06270 */
[----:B------:R-:W-:Y:S01]  /*6890*/  IMAD.HI.U32 R12, R8, R5, RZ ;  /* 0x00000005080c7227 */ /* 0x000fe200078e00ff */
[----:B------:R-:W-:Y:S02]  /*68a0*/  LOP3.LUT R13, R7, 0x4, RZ, 0xfc, !PT ;  /* 0x00000004070d7812 */ /* 0x000fe400078efcff */
[----:B------:R-:W-:Y:S01]  /*68b0*/  IABS R7, R17 ;  /* 0x0000001100077213 */ /* 0x000fe20000000000 */
[C---:B------:R-:W-:Y:S01]  /*68c0*/  IMAD R4, R0.reuse, R9, R4 ;  /* 0x0000000900047224 */ /* 0x040fe200078e0204 */
[----:B------:R-:W-:Y:S01]  /*68d0*/  IABS R9, R16 ;  /* 0x0000001000097213 */ /* 0x000fe20000000000 */
[----:B------:R-:W-:Y:S01]  /*68e0*/  IMAD R6, R0, R10, R6 ;  /* 0x0000000a00067224 */ /* 0x000fe200078e0206 */
[----:B------:R-:W-:Y:S01]  /*68f0*/  IABS R10, R15 ;  /* 0x0000000f000a7213 */ /* 0x000fe20000000000 */
[----:B------:R-:W-:Y:S01]  /*6900*/  IMAD.MOV R11, RZ, RZ, -R12 ;  /* 0x000000ffff0b7224 */ /* 0x000fe200078e0a0c */
[----:B------:R-:W-:Y:S01]  /*6910*/  IABS R12, R13 ;  /* 0x0000000d000c7213 */ /* 0x000fe20000000000 */
[----:B-1----:R-:W-:-:S04]  /*6920*/  IMAD.HI.U32 R3, R8, R7, RZ ;  /* 0x0000000708037227 */ /* 0x002fc800078e00ff */
[----:B0-----:R-:W-:-:S04]  /*6930*/  IMAD.HI.U32 R24, R8, R9, RZ ;  /* 0x0000000908187227 */ /* 0x001fc800078e00ff */
[----:B------:R-:W-:-:S04]  /*6940*/  IMAD.HI.U32 R23, R8, R10, RZ ;  /* 0x0000000a08177227 */ /* 0x000fc800078e00ff */
[C---:B------:R-:W-:Y:S01]  /*6950*/  IMAD R5, R0.reuse, R11, R5 ;  /* 0x0000000b00057224 */ /* 0x040fe200078e0205 */
[----:B------:R-:W-:Y:S01]  /*6960*/  IABS R11, R14 ;  /* 0x0000000e000b7213 */ /* 0x000fe20000000000 */
[----:B------:R-:W-:Y:S02]  /*6970*/  IMAD.MOV R3, RZ, RZ, -R3 ;  /* 0x000000ffff037224 */ /* 0x000fe400078e0a03 */
[----:B------:R-:W-:Y:S02]  /*6980*/  IMAD.MOV R24, RZ, RZ, -R24 ;  /* 0x000000ffff187224 */ /* 0x000fe400078e0a18 */
[----:B------:R-:W-:Y:S02]  /*6990*/  IMAD.MOV R23, RZ, RZ, -R23 ;  /* 0x000000ffff177224 */ /* 0x000fe400078e0a17 */
[----:B------:R-:W-:Y:S02]  /*69a0*/  IMAD R7, R0, R3, R7 ;  /* 0x0000000300077224 */ /* 0x000fe400078e0207 */
[----:B------:R-:W-:-:S04]  /*69b0*/  IMAD.HI.U32 R20, R8, R11, RZ ;  /* 0x0000000b08147227 */ /* 0x000fc800078e00ff */
[----:B------:R-:W-:-:S04]  /*69c0*/  IMAD.HI.U32 R3, R8, R12, RZ ;  /* 0x0000000c08037227 */ /* 0x000fc800078e00ff */
[C---:B------:R-:W-:Y:S02]  /*69d0*/  IMAD R8, R0.reuse, R24, R9 ;  /* 0x0000001800087224 */ /* 0x040fe400078e0209 */
[----:B------:R-:W2:Y:S01]  /*69e0*/  LDL.LU R24, [R1+0x784] ;  /* 0x0007840001187983 */ /* 0x000ea20000300800 */
[C---:B------:R-:W-:Y:S02]  /*69f0*/  IMAD R9, R0.reuse, R23, R10 ;  /* 0x0000001700097224 */ /* 0x040fe400078e020a */
[----:B------:R-:W-:Y:S01]  /*6a00*/  IMAD.MOV R20, RZ, RZ, -R20 ;  /* 0x000000ffff147224 */ /* 0x000fe200078e0a14 */
[----:B------:R-:W3:Y:S01]  /*6a10*/  LDL.LU R23, [R1+0x780] ;  /* 0x0007800001177983 */ /* 0x000ee20000300800 */
[----:B------:R-:W-:Y:S02]  /*6a20*/  @!P3 IMAD.MOV R21, RZ, RZ, -R21 ;  /* 0x000000ffff15b224 */ /* 0x000fe400078e0a15 */
[----:B------:R-:W-:Y:S01]  /*6a30*/  @!P4 IMAD.IADD R25, R25, 0x1, -R0 ;  /* 0x000000011919c824 */ /* 0x000fe200078e0a00 */
[C---:B------:R-:W-:Y:S01]  /*6a40*/  ISETP.GT.U32.AND P4, PT, R0.reuse, R28, PT ;  /* 0x0000001c0000720c */ /* 0x040fe20003f84070 */
[----:B------:R-:W-:-:S02]  /*6a50*/  IMAD R10, R0, R20, R11 ;  /* 0x00000014000a7224 */ /* 0x000fc400078e020b */
[----:B------:R-:W-:Y:S01]  /*6a60*/  @!P5 IMAD.MOV R22, RZ, RZ, -R22 ;  /* 0x000000ffff16d224 */ /* 0x000fe200078e0a16 */
[----:B------:R-:W4:Y:S01]  /*6a70*/  LDL.LU R20, [R1+0x77c] ;  /* 0x00077c0001147983 */ /* 0x000f220000300800 */
[----:B------:R-:W-:-:S03]  /*6a80*/  IMAD.MOV R11, RZ, RZ, -R3 ;  /* 0x000000ffff0b7224 */ /* 0x000fc600078e0a03 */
[----:B------:R-:W5:Y:S01]  /*6a90*/  LDL.LU R3, [R1+0x778] ;  /* 0x0007780001037983 */ /* 0x000f620000300800 */
[----:B------:R-:W-:-:S03]  /*6aa0*/  @!P1 IMAD.MOV R25, RZ, RZ, -R25 ;  /* 0x000000ffff199224 */ /* 0x000fc600078e0a19 */
[----:B------:R0:W-:Y:S01]  /*6ab0*/  STL [R1+0x730], R21 ;  /* 0x0007301501007387 */ /* 0x0001e20000100800 */
[----:B------:R-:W-:Y:S02]  /*6ac0*/  IMAD R11, R0, R11, R12 ;  /* 0x0000000b000b7224 */ /* 0x000fe400078e020c */
[--C-:B------:R-:W-:Y:S01]  /*6ad0*/  @!P4 IMAD.IADD R28, R28, 0x1, -R0.reuse ;  /* 0x000000011c1cc824 */ /* 0x100fe200078e0a00 */
[----:B------:R-:W-:Y:S01]  /*6ae0*/  ISETP.GT.U32.AND P4, PT, R0, R2, PT ;  /* 0x000000020000720c */ /* 0x000fe20003f84070 */
[----:B0-----:R-:W4:Y:S04]  /*6af0*/  LDL.LU R21, [R1+0x88] ;  /* 0x0000880001157983 */ /* 0x001f280000300800 */
[----:B------:R0:W-:Y:S08]  /*6b00*/  STL [R1+0x734], R22 ;  /* 0x0007341601007387 */ /* 0x0001f00000100800 */
[----:B------:R-:W-:Y:S01]  /*6b10*/  @!P4 IMAD.IADD R2, R2, 0x1, -R0 ;  /* 0x000000010202c824 */ /* 0x000fe200078e0a00 */
[----:B------:R-:W-:Y:S01]  /*6b20*/  ISETP.GT.U32.AND P4, PT, R0, R4, PT ;  /* 0x000000040000720c */ /* 0x000fe20003f84070 */
[----:B0-----:R-:W5:-:S12]  /*6b30*/  LDL.LU R22, [R1+0x90] ;  /* 0x0000900001167983 */ /* 0x001f580000300800 */
[----:B------:R-:W-:Y:S01]  /*6b40*/  @!P4 IMAD.IADD R4, R4, 0x1, -R0 ;  /* 0x000000010404c824 */ /* 0x000fe200078e0a00 */
[----:B------:R-:W-:Y:S01]  /*6b50*/  ISETP.GT.U32.AND P4, PT, R0, R5, PT ;  /* 0x000000050000720c */ /* 0x000fe20003f84070 */
[----:B--2---:R-:W-:Y:S02]  /*6b60*/  @!P6 IMAD.MOV R24, RZ, RZ, -R24 ;  /* 0x000000ffff18e224 */ /* 0x004fe400078e0a18 */
[----:B---3--:R-:W-:-:S05]  /*6b70*/  @!P2 IMAD.MOV R23, RZ, RZ, -R23 ;  /* 0x000000ffff17a224 */ /* 0x008fca00078e0a17 */
[----:B------:R-:W-:Y:S04]  /*6b80*/  STL [R1+0x738], R23 ;  /* 0x0007381701007387 */ /* 0x000fe80000100800 */
[----:B------:R-:W-:Y:S04]  /*6b90*/  STL [R1+0x73c], R24 ;  /* 0x00073c1801007387 */ /* 0x000fe80000100800 */
[----:B------:R-:W-:Y:S04]  /*6ba0*/  STL [R1+0x740], R25 ;  /* 0x0007401901007387 */ /* 0x000fe80000100800 */
[----:B------:R-:W2:Y:S01]  /*6bb0*/  LDL.LU R12, [R1+0x774] ;  /* 0x00077400010c7983 */ /* 0x000ea20000300800 */
[----:B------:R-:W-:Y:S01]  /*6bc0*/  @!P4 IMAD.IADD R5, R5, 0x1, -R0 ;  /* 0x000000010505c824 */ /* 0x000fe200078e0a00 */
[----:B------:R-:W-:-:S02]  /*6bd0*/  ISETP.GT.U32.AND P3, PT, R0, R27, PT ;  /* 0x0000001b0000720c */ /* 0x000fc40003f64070 */
[C---:B------:R-:W-:Y:S02]  /*6be0*/  ISETP.GT.U32.AND P4, PT, R0.reuse, R28, PT ;  /* 0x0000001c0000720c */ /* 0x040fe40003f84070 */
[C---:B------:R-:W-:Y:S02]  /*6bf0*/  ISETP.GT.U32.AND P2, PT, R0.reuse, R29, PT ;  /* 0x0000001d0000720c */ /* 0x040fe40003f44070 */
[C---:B------:R-:W-:Y:S01]  /*6c00*/  ISETP.GT.U32.AND P5, PT, R0.reuse, R2, PT ;  /* 0x000000020000720c */ /* 0x040fe20003fa4070 */
[----:B------:R-:W-:Y:S01]  /*6c10*/  @!P0 IMAD.MOV R26, RZ, RZ, -R26 ;  /* 0x000000ffff1a8224 */ /* 0x000fe200078e0a1a */
[C---:B------:R-:W-:Y:S02]  /*6c20*/  ISETP.GT.U32.AND P1, PT, R0.reuse, R4, PT ;  /* 0x000000040000720c */ /* 0x040fe40003f24070 */
[----:B------:R-:W-:-:S03]  /*6c30*/  ISETP.GT.U32.AND P0, PT, R0, R6, PT ;  /* 0x000000060000720c */ /* 0x000fc60003f04070 */
[--C-:B------:R-:W-:Y:S01]  /*6c40*/  @!P3 IMAD.IADD R27, R27, 0x1, -R0.reuse ;  /* 0x000000011b1bb824 */ /* 0x100fe200078e0a00 */
[----:B------:R-:W-:Y:S01]  /*6c50*/  ISETP.GT.U32.AND P3, PT, R0, R7, PT ;  /* 0x000000070000720c */ /* 0x000fe20003f64070 */
[--C-:B------:R-:W-:Y:S01]  /*6c60*/  @!P4 IMAD.IADD R28, R28, 0x1, -R0.reuse ;  /* 0x000000011c1cc824 */ /* 0x100fe200078e0a00 */
[C---:B------:R-:W-:Y:S01]  /*6c70*/  ISETP.GT.U32.AND P4, PT, R0.reuse, R8, PT ;  /* 0x000000080000720c */ /* 0x040fe20003f84070 */
[--C-:B------:R-:W-:Y:S01]  /*6c80*/  @!P2 IMAD.IADD R29, R29, 0x1, -R0.reuse ;  /* 0x000000011d1da824 */ /* 0x100fe200078e0a00 */
[----:B------:R-:W-:Y:S01]  /*6c90*/  ISETP.GT.U32.AND P2, PT, R0, R9, PT ;  /* 0x000000090000720c */ /* 0x000fe20003f44070 */
[--C-:B------:R-:W-:Y:S01]  /*6ca0*/  @!P5 IMAD.IADD R2, R2, 0x1, -R0.reuse ;  /* 0x000000010202d824 */ /* 0x100fe200078e0a00 */
[C---:B------:R-:W-:Y:S02]  /*6cb0*/  ISETP.GT.U32.AND P5, PT, R0.reuse, R10, PT ;  /* 0x0000000a0000720c */ /* 0x040fe40003fa4070 */
[----:B------:R-:W-:Y:S01]  /*6cc0*/  ISETP.GT.U32.AND P6, PT, R0, R5, PT ;  /* 0x000000050000720c */ /* 0x000fe20003fc4070 */
[--C-:B------:R-:W-:Y:S01]  /*6cd0*/  @!P1 IMAD.IADD R4, R4, 0x1, -R0.reuse ;  /* 0x0000000104049824 */ /* 0x100fe200078e0a00 */
[----:B-----5:R-:W-:Y:S01]  /*6ce0*/  ISETP.GE.AND P1, PT, R22, RZ, PT ;  /* 0x000000ff1600720c */ /* 0x020fe20003f26270 */
[--C-:B------:R-:W-:Y:S01]  /*6cf0*/  @!P0 IMAD.IADD R6, R6, 0x1, -R0.reuse ;  /* 0x0000000106068824 */ /* 0x100fe200078e0a00 */
[----:B----4-:R-:W-:Y:S01]  /*6d00*/  ISETP.GE.AND P0, PT, R21, RZ, PT ;  /* 0x000000ff1500720c */ /* 0x010fe20003f06270 */
[----:B------:R-:W-:-:S02]  /*6d10*/  @!P3 IMAD.IADD R7, R7, 0x1, -R0 ;  /* 0x000000010707b824 */ /* 0x000fc400078e0a00 */
[--C-:B------:R-:W-:Y:S01]  /*6d20*/  @!P4 IMAD.IADD R8, R8, 0x1, -R0.reuse ;  /* 0x000000010808c824 */ /* 0x100fe200078e0a00 */
[----:B------:R-:W-:Y:S01]  /*6d30*/  ISETP.GE.AND P4, PT, R3, RZ, PT ;  /* 0x000000ff0300720c */ /* 0x000fe20003f86270 */
[--C-:B------:R-:W-:Y:S01]  /*6d40*/  @!P2 IMAD.IADD R9, R9, 0x1, -R0.reuse ;  /* 0x000000010909a824 */ /* 0x100fe200078e0a00 */
[----:B------:R-:W-:Y:S01]  /*6d50*/  ISETP.GE.AND P2, PT, R20, RZ, PT ;  /* 0x000000ff1400720c */ /* 0x000fe20003f46270 */
[--C-:B------:R-:W-:Y:S01]  /*6d60*/  @!P5 IMAD.IADD R10, R10, 0x1, -R0.reuse ;  /* 0x000000010a0ad824 */ /* 0x100fe200078e0a00 */
[----:B------:R-:W-:Y:S01]  /*6d70*/  ISETP.GE.AND P5, PT, R19, RZ, PT ;  /* 0x000000ff1300720c */ /* 0x000fe20003fa6270 */
[----:B------:R-:W-:Y:S01]  /*6d80*/  @!P6 IMAD.IADD R5, R5, 0x1, -R0 ;  /* 0x000000010505e824 */ /* 0x000fe200078e0a00 */
[C---:B------:R-:W-:Y:S01]  /*6d90*/  ISETP.GT.U32.AND P6, PT, R0.reuse, R11, PT ;  /* 0x0000000b0000720c */ /* 0x040fe20003fc4070 */
[----:B------:R-:W-:Y:S01]  /*6da0*/  @!P1 IMAD.MOV R27, RZ, RZ, -R27 ;  /* 0x000000ffff1b9224 */ /* 0x000fe200078e0a1b */
[----:B------:R-:W-:Y:S01]  /*6db0*/  ISETP.GT.U32.AND P1, PT, R0, R6, PT ;  /* 0x000000060000720c */ /* 0x000fe20003f24070 */
[----:B------:R-:W-:Y:S01]  /*6dc0*/  @!P0 IMAD.MOV R28, RZ, RZ, -R28 ;  /* 0x000000ffff1c8224 */ /* 0x000fe200078e0a1c */
[----:B------:R-:W-:Y:S03]  /*6dd0*/  STL [R1+0x744], R26 ;  /* 0x0007441a01007387 */ /* 0x000fe60000100800 */
[----:B------:R-:W-:Y:S01]  /*6de0*/  @!P4 IMAD.MOV R2, RZ, RZ, -R2 ;  /* 0x000000ffff02c224 */ /* 0x000fe200078e0a02 */
[----:B------:R-:W0:Y:S01]  /*6df0*/  LDC R20, c[0x0][0x230] ;  /* 0x00008c00ff147b82 */ /* 0x000e220000000800 */
[----:B------:R-:W-:-:S02]  /*6e00*/  @!P2 IMAD.MOV R4, RZ, RZ, -R4 ;  /* 0x000000ffff04a224 */ /* 0x000fc400078e0a04 */
[----:B------:R-:W-:Y:S01]  /*6e10*/  @!P5 IMAD.MOV R5, RZ, RZ, -R5 ;  /* 0x000000ffff05d224 */ /* 0x000fe200078e0a05 */
[C---:B------:R-:W-:Y:S01]  /*6e20*/  ISETP.GT.U32.AND P0, PT, R0.reuse, R7, PT ;  /* 0x000000070000720c */ /* 0x040fe20003f04070 */
[--C-:B------:R-:W-:Y:S01]  /*6e30*/  @!P6 IMAD.IADD R11, R11, 0x1, -R0.reuse ;  /* 0x000000010b0be824 */ /* 0x100fe200078e0a00 */
[----:B------:R-:W-:Y:S02]  /*6e40*/  ISETP.GT.U32.AND P6, PT, R0, R10, PT ;  /* 0x0000000a0000720c */ /* 0x000fe40003fc4070 */
[----:B------:R-:W-:Y:S01]  /*6e50*/  ISETP.GE.AND P5, PT, R18, RZ, PT ;  /* 0x000000ff1200720c */ /* 0x000fe20003fa6270 */
[----:B------:R-:W-:Y:S01]  /*6e60*/  @!P1 IMAD.IADD R6, R6, 0x1, -R0 ;  /* 0x0000000106069824 */ /* 0x000fe200078e0a00 */
[----:B------:R-:W-:-:S07]  /*6e70*/  ISETP.GE.AND P1, PT, R17, RZ, PT ;  /* 0x000000ff1100720c */ /* 0x000fce0003f26270 */
[--C-:B------:R-:W-:Y:S01]  /*6e80*/  @!P0 IMAD.IADD R7, R7, 0x1, -R0.reuse ;  /* 0x0000000107078824 */ /* 0x100fe200078e0a00 */
[----:B------:R-:W-:Y:S01]  /*6e90*/  ISETP.GE.AND P0, PT, R16, RZ, PT ;  /* 0x000000ff1000720c */ /* 0x000fe20003f06270 */
[----:B------:R-:W-:Y:S01]  /*6ea0*/  @!P6 IMAD.IADD R10, R10, 0x1, -R0 ;  /* 0x000000010a0ae824 */ /* 0x000fe200078e0a00 */
[----:B------:R-:W-:Y:S02]  /*6eb0*/  ISETP.GE.AND P6, PT, R13, RZ, PT ;  /* 0x000000ff0d00720c */ /* 0x000fe40003fc6270 */
[----:B--2---:R-:W-:Y:S02]  /*6ec0*/  ISETP.GE.AND P3, PT, R12, RZ, PT ;  /* 0x000000ff0c00720c */ /* 0x004fe40003f66270 */
[----:B------:R-:W2:Y:S04]  /*6ed0*/  LDL.LU R12, [R1+0x770] ;  /* 0x00077000010c7983 */ /* 0x000ea80000300800 */
[----:B------:R-:W3:Y:S04]  /*6ee0*/  LDL.LU R3, [R1+0x76c] ;  /* 0x00076c0001037983 */ /* 0x000ee80000300800 */
[----:B------:R-:W-:Y:S03]  /*6ef0*/  STL [R1+0x748], R27 ;  /* 0x0007481b01007387 */ /* 0x000fe60000100800 */
[----:B------:R-:W-:Y:S01]  /*6f00*/  @!P3 IMAD.MOV R29, RZ, RZ, -R29 ;  /* 0x000000ffff1db224 */ /* 0x000fe200078e0a1d */
[----:B------:R-:W-:Y:S04]  /*6f10*/  STL [R1+0x74c], R28 ;  /* 0x00074c1c01007387 */ /* 0x000fe80000100800 */
[----:B------:R-:W-:Y:S04]  /*6f20*/  STL [R1+0x750], R29 ;  /* 0x0007501d01007387 */ /* 0x000fe80000100800 */
[----:B------:R1:W-:Y:S04]  /*6f30*/  STL [R1+0x754], R2 ;  /* 0x0007540201007387 */ /* 0x0003e80000100800 */
[----:B------:R2:W-:Y:S04]  /*6f40*/  STL [R1+0x758], R4 ;  /* 0x0007580401007387 */ /* 0x0005e80000100800 */
[----:B------:R-:W-:Y:S04]  /*6f50*/  STL [R1+0x75c], R5 ;  /* 0x00075c0501007387 */ /* 0x000fe80000100800 */
[----:B------:R-:W4:Y:S04]  /*6f60*/  LDL.LU R18, [R1+0x28] ;  /* 0x0000280001127983 */ /* 0x000f280000300800 */
[----:B------:R-:W5:Y:S04]  /*6f70*/  LDL.LU R17, [R1+0x24] ;  /* 0x0000240001117983 */ /* 0x000f680000300800 */
[----:B------:R-:W5:Y:S04]  /*6f80*/  LDL.LU R16, [R1+0x20] ;  /* 0x0000200001107983 */ /* 0x000f680000300800 */
[----:B------:R-:W5:Y:S01]  /*6f90*/  LDL.LU R13, [R1+0xc] ;  /* 0x00000c00010d7983 */ /* 0x000f620000300800 */
[----:B------:R-:W-:-:S02]  /*6fa0*/  ISETP.GT.U32.AND P4, PT, R0, R9, PT ;  /* 0x000000090000720c */ /* 0x000fc40003f84070 */
[----:B------:R-:W-:-:S11]  /*6fb0*/  ISETP.GT.U32.AND P3, PT, R0, R8, PT ;  /* 0x000000080000720c */ /* 0x000fd60003f64070 */
[--C-:B------:R-:W-:Y:S01]  /*6fc0*/  @!P4 IMAD.IADD R9, R9, 0x1, -R0.reuse ;  /* 0x000000010909c824 */ /* 0x100fe200078e0a00 */
[----:B------:R-:W-:Y:S02]  /*6fd0*/  ISETP.GE.AND P4, PT, R14, RZ, PT ;  /* 0x000000ff0e00720c */ /* 0x000fe40003f86270 */
[----:B------:R-:W5:Y:S01]  /*6fe0*/  LDL.LU R14, [R1+0x1d4] ;  /* 0x0001d400010e7983 */ /* 0x000f620000300800 */
[----:B------:R-:W-:Y:S01]  /*6ff0*/  @!P3 IMAD.IADD R8, R8, 0x1, -R0 ;  /* 0x000000010808b824 */ /* 0x000fe200078e0a00 */
[----:B------:R-:W-:Y:S02]  /*7000*/  ISETP.GE.AND P3, PT, R15, RZ, PT ;  /* 0x000000ff0f00720c */ /* 0x000fe40003f66270 */
[----:B------:R-:W5:Y:S01]  /*7010*/  LDL.LU R15, [R1+0x8] ;  /* 0x00000800010f7983 */ /* 0x000f620000300800 */
[----:B------:R-:W-:Y:S01]  /*7020*/  ISETP.GT.U32.AND P2, PT, R0, R11, PT ;  /* 0x0000000b0000720c */ /* 0x000fe20003f44070 */
[----:B0-----:R-:W-:Y:S02]  /*7030*/  VIADD R20, R20, 0x3f ;  /* 0x0000003f14147836 */ /* 0x001fe40000000000 */
[----:B------:R-:W-:-:S03]  /*7040*/  @!P5 IMAD.MOV R6, RZ, RZ, -R6 ;  /* 0x000000ffff06d224 */ /* 0x000fc600078e0a06 */
[----:B------:R-:W-:Y:S01]  /*7050*/  SHF.R.S32.HI R19, RZ, 0x1f, R20 ;  /* 0x0000001fff137819 */ /* 0x000fe20000011414 */
[----:B------:R-:W-:-:S06]  /*7060*/  @!P1 IMAD.MOV R7, RZ, RZ, -R7 ;  /* 0x000000ffff079224 */ /* 0x000fcc00078e0a07 */
[----:B------:R-:W-:Y:S01]  /*7070*/  @!P2 IMAD.IADD R11, R11, 0x1, -R0 ;  /* 0x000000010b0ba824 */ /* 0x000fe200078e0a00 */
[----:B-1----:R-:W-:Y:S01]  /*7080*/  LEA.HI R2, R19, R20, RZ, 0x6 ;  /* 0x0000001413027211 */ /* 0x002fe200078f30ff */
[----:B------:R-:W-:Y:S01]  /*7090*/  @!P0 IMAD.MOV R8, RZ, RZ, -R8 ;  /* 0x000000ffff088224 */ /* 0x000fe200078e0a08 */
[----:B------:R-:W5:Y:S04]  /*70a0*/  LDL.LU R20, [R1+0x94] ;  /* 0x0000940001147983 */ /* 0x000f680000300800 */
[----:B------:R-:W5:Y:S04]  /*70b0*/  LDL.LU R19, [R1+0x1d0] ;  /* 0x0001d00001137983 */ /* 0x000f680000300800 */
[----:B------:R-:W-:Y:S04]  /*70c0*/  STL [R1+0x760], R6 ;  /* 0x0007600601007387 */ /* 0x000fe80000100800 */
[----:B------:R-:W-:Y:S04]  /*70d0*/  STL [R1+0x764], R7 ;  /* 0x0007640701007387 */ /* 0x000fe80000100800 */
[----:B------:R-:W-:Y:S01]  /*70e0*/  STL [R1+0x768], R8 ;  /* 0x0007680801007387 */ /* 0x000fe20000100800 */
[----:B---3--:R-:W-:-:S02]  /*70f0*/  ISETP.NE.AND P2, PT, R3, RZ, PT ;  /* 0x000000ff0300720c */ /* 0x008fc40003f45270 */
[----:B------:R-:W-:-:S04]  /*7100*/  LOP3.LUT R3, RZ, R3, RZ, 0x33, !PT ;  /* 0x00000003ff037212 */ /* 0x000fc800078e33ff */
[----:B--2---:R-:W-:-:S05]  /*7110*/  SEL R4, R3, R12, !P2 ;  /* 0x0000000c03047207 */ /* 0x004fca0005000000 */
[----:B------:R-:W-:Y:S01]  /*7120*/  STL [R1+0x1c], R4 ;  /* 0x00001c0401007387 */ /* 0x000fe20000100800 */
[----:B----4-:R-:W-:-:S03]  /*7130*/  SEL R2, R3, R18, !P2 ;  /* 0x0000001203027207 */ /* 0x010fc60005000000 */
[----:B------:R-:W2:Y:S01]  /*7140*/  LDL.LU R18, [R1+0x98] ;  /* 0x0000980001127983 */ /* 0x000ea20000300800 */
[----:B-----5:R-:W-:-:S03]  /*7150*/  SEL R0, R3, R17, !P2 ;  /* 0x0000001103007207 */ /* 0x020fc60005000000 */
[----:B------:R0:W-:Y:S04]  /*7160*/  STL [R1+0x18], R2 ;  /* 0x0000180201007387 */ /* 0x0001e80000100800 */
[----:B------:R-:W3:Y:S04]  /*7170*/  LDL.LU R17, [R1+0xa0] ;  /* 0x0000a00001117983 */ /* 0x000ee80000300800 */
[----:B------:R1:W-:Y:S01]  /*7180*/  STL [R1+0x14], R0 ;  /* 0x0000140001007387 */ /* 0x0003e20000100800 */
[----:B0-----:R-:W-:-:S03]  /*7190*/  SEL R2, R3, R16, !P2 ;  /* 0x0000001003027207 */ /* 0x001fc60005000000 */
[----:B------:R-:W4:Y:S01]  /*71a0*/  LDL.LU R12, [R1+0xa4] ;  /* 0x0000a400010c7983 */ /* 0x000f220000300800 */
[----:B-1----:R-:W-:-:S03]  /*71b0*/  SEL R0, R3, R13, !P2 ;  /* 0x0000000d03007207 */ /* 0x002fc60005000000 */
[----:B------:R-:W-:Y:S04]  /*71c0*/  STL [R1+0x10], R2 ;  /* 0x0000100201007387 */ /* 0x000fe80000100800 */
[----:B------:R-:W5:Y:S04]  /*71d0*/  LDL.LU R8, [R1+0xac] ;  /* 0x0000ac0001087983 */ /* 0x000f680000300800 */
[----:B------:R0:W-:Y:S04]  /*71e0*/  STL [R1+0xc], R0 ;  /* 0x00000c0001007387 */ /* 0x0001e80000100800 */
[----:B------:R-:W5:Y:S04]  /*71f0*/  LDL.LU R7, [R1+0x1b4] ;  /* 0x0001b40001077983 */ /* 0x000f680000300800 */
[----:B------:R-:W5:Y:S04]  /*7200*/  LDL.LU R6, [R1+0x1b8] ;  /* 0x0001b80001067983 */ /* 0x000f680000300800 */
[----:B0-----:R-:W5:Y:S04]  /*7210*/  LDL.LU R0, [R1+0x1c0] ;  /* 0x0001c00001007983 */ /* 0x001f680000300800 */
[----:B------:R-:W5:Y:S01]  /*7220*/  LDL.LU R13, [R1+0x1cc] ;  /* 0x0001cc00010d7983 */ /* 0x000f620000300800 */
[----:B------:R-:W-:-:S02]  /*7230*/  SEL R4, R3, R14, !P2 ;  /* 0x0000000e03047207 */ /* 0x000fc40005000000 */
[C---:B------:R-:W-:Y:S01]  /*7240*/  SEL R2, R3.reuse, R15, !P2 ;  /* 0x0000000f03027207 */ /* 0x040fe20005000000 */
[----:B------:R-:W5:Y:S04]  /*7250*/  LDL.LU R14, [R1+0x1c8] ;  /* 0x0001c800010e7983 */ /* 0x000f680000300800 */
[----:B------:R0:W-:Y:S04]  /*7260*/  STL [R1+0x20], R4 ;  /* 0x0000200401007387 */ /* 0x0001e80000100800 */
[----:B------:R-:W5:Y:S04]  /*7270*/  LDL.LU R5, [R1+0x1c4] ;  /* 0x0001c40001057983 */ /* 0x000f680000300800 */
[----:B0-----:R-:W5:Y:S04]  /*7280*/  LDL.LU R4, [R1+0x1bc] ;  /* 0x0001bc0001047983 */ /* 0x001f680000300800 */
[----:B------:R0:W-:Y:S04]  /*7290*/  STL [R1+0x8], R2 ;  /* 0x0000080201007387 */ /* 0x0001e80000100800 */
[----:B0-----:R-:W5:Y:S04]  /*72a0*/  LDL.LU R2, [R1+0xb0] ;  /* 0x0000b00001027983 */ /* 0x001f680000300800 */
[----:B------:R-:W5:Y:S04]  /*72b0*/  LDL.LU R29, [R1+0x190] ;  /* 0x00019000011d7983 */ /* 0x000f680000300800 */
[----:B------:R-:W5:Y:S04]  /*72c0*/  LDL.LU R28, [R1+0x1a4] ;  /* 0x0001a400011c7983 */ /* 0x000f680000300800 */
[----:B------:R-:W5:Y:S04]  /*72d0*/  LDL.LU R27, [R1+0x1b0] ;  /* 0x0001b000011b7983 */ /* 0x000f680000300800 */
[----:B------:R-:W5:Y:S04]  /*72e0*/  LDL.LU R26, [R1+0xb4] ;  /* 0x0000b400011a7983 */ /* 0x000f680000300800 */
[----:B------:R-:W5:Y:S04]  /*72f0*/  LDL.LU R25, [R1+0xbc] ;  /* 0x0000bc0001197983 */ /* 0x000f680000300800 */
[----:B------:R-:W5:Y:S04]  /*7300*/  LDL.LU R24, [R1+0xc4] ;  /* 0x0000c40001187983 */ /* 0x000f680000300800 */
[----:B------:R-:W5:Y:S01]  /*7310*/  LDL.LU R23, [R1+0xc8] ;  /* 0x0000c80001177983 */ /* 0x000f620000300800 */
[----:B------:R-:W-:-:S03]  /*7320*/  SEL R20, R3, R20, !P2 ;  /* 0x0000001403147207 */ /* 0x000fc60005000000 */
[----:B------:R-:W5:Y:S01]  /*7330*/  LDL.LU R22, [R1+0xd4] ;  /* 0x0000d40001167983 */ /* 0x000f620000300800 */
[----:B------:R-:W-:-:S03]  /*7340*/  SEL R19, R3, R19, !P2 ;  /* 0x0000001303137207 */ /* 0x000fc60005000000 */
[----:B------:R-:W5:Y:S04]  /*7350*/  LDL.LU R16, [R1+0xdc] ;  /* 0x0000dc0001107983 */ /* 0x000f680000300800 */
[----:B------:R-:W5:Y:S04]  /*7360*/  LDL.LU R15, [R1+0xe0] ;  /* 0x0000e000010f7983 */ /* 0x000f680000300800 */
[----:B------:R-:W5:Y:S04]  /*7370*/  LDL.LU R21, [R1+0xe8] ;  /* 0x0000e80001157983 */ /* 0x000f680000300800 */
[----:B------:R0:W-:Y:S04]  /*7380*/  STL [R1+0x28], R20 ;  /* 0x0000281401007387 */ /* 0x0001e80000100800 */
[----:B0-----:R-:W5:Y:S04]  /*7390*/  LDL.LU R20, [R1+0xec] ;  /* 0x0000ec0001147983 */ /* 0x001f680000300800 */
[----:B------:R0:W-:Y:S04]  /*73a0*/  STL [R1+0x2c], R19 ;  /* 0x00002c1301007387 */ /* 0x0001e80000100800 */
[----:B0-----:R-:W5:Y:S01]  /*73b0*/  LDL.LU R19, [R1+0xf4] ;  /* 0x0000f40001137983 */ /* 0x001f620000300800 */
[----:B--2---:R-:W-:-:S05]  /*73c0*/  SEL R18, R3, R18, !P2 ;  /* 0x0000001203127207 */ /* 0x004fca0005000000 */
[----:B------:R0:W-:Y:S01]  /*73d0*/  STL [R1+0x40], R18 ;  /* 0x0000401201007387 */ /* 0x0001e20000100800 */
[----:B---3--:R-:W-:-:S03]  /*73e0*/  SEL R17, R3, R17, !P2 ;  /* 0x0000001103117207 */ /* 0x008fc60005000000 */
[----:B0-----:R-:W2:Y:S01]  /*73f0*/  LDL.LU R18, [R1+0xf8] ;  /* 0x0000f80001127983 */ /* 0x001ea20000300800 */
[----:B----4-:R-:W-:-:S03]  /*7400*/  SEL R12, R3, R12, !P2 ;  /* 0x0000000c030c7207 */ /* 0x010fc60005000000 */
[----:B------:R0:W-:Y:S04]  /*7410*/  STL [R1+0x48], R17 ;  /* 0x0000481101007387 */ /* 0x0001e80000100800 */
[----:B0-----:R-:W3:Y:S04]  /*7420*/  LDL.LU R17, [R1+0x108] ;  /* 0x0001080001117983 */ /* 0x001ee80000300800 */
[----:B------:R5:W-:Y:S02]  /*7430*/  STL [R1+0x4c], R12 ;  /* 0x00004c0c01007387 */ /* 0x000be40000100800 */
[----:B-----5:R-:W-:-:S02]  /*7440*/  SEL R12, R3, R8, !P2 ;  /* 0x00000008030c7207 */ /* 0x020fc40005000000 */
[C---:B------:R-:W-:Y:S02]  /*7450*/  SEL R8, R3.reuse, R7, !P2 ;  /* 0x0000000703087207 */ /* 0x040fe40005000000 */
[C---:B------:R-:W-:Y:S01]  /*7460*/  SEL R7, R3.reuse, R6, !P2 ;  /* 0x0000000603077207 */ /* 0x040fe20005000000 */
[----:B------:R-:W-:Y:S01]  /*7470*/  STL [R1+0x54], R12 ;  /* 0x0000540c01007387 */ /* 0x000fe20000100800 */
[C---:B------:R-:W-:Y:S02]  /*7480*/  SEL R6, R3.reuse, R0, !P2 ;  /* 0x0000000003067207 */ /* 0x040fe40005000000 */
[C---:B------:R-:W-:Y:S01]  /*7490*/  SEL R0, R3.reuse, R13, !P2 ;  /* 0x0000000d03007207 */ /* 0x040fe20005000000 */
[----:B------:R-:W-:Y:S04]  /*74a0*/  STL [R1+0x5c], R8 ;  /* 0x00005c0801007387 */ /* 0x000fe80000100800 */
[----:B------:R-:W-:Y:S04]  /*74b0*/  STL [R1+0x60], R7 ;  /* 0x0000600701007387 */ /* 0x000fe80000100800 */
[----:B------:R-:W4:Y:S04]  /*74c0*/  LDL.LU R13, [R1+0x110] ;  /* 0x00011000010d7983 */ /* 0x000f280000300800 */
[----:B------:R0:W-:Y:S01]  /*74d0*/  STL [R1+0x70], R6 ;  /* 0x0000700601007387 */ /* 0x0001e20000100800 */
[----:B------:R-:W-:-:S03]  /*74e0*/  SEL R4, R3, R4, !P2 ;  /* 0x0000000403047207 */ /* 0x000fc60005000000 */
[----:B------:R1:W-:Y:S01]  /*74f0*/  STL [R1+0x78], R0 ;  /* 0x0000780001007387 */ /* 0x0003e20000100800 */
[----:B0-----:R-:W-:-:S03]  /*7500*/  SEL R6, R3, R14, !P2 ;  /* 0x0000000e03067207 */ /* 0x001fc60005000000 */
[----:B------:R-:W5:Y:S01]  /*7510*/  LDL.LU R14, [R1+0x11c] ;  /* 0x00011c00010e7983 */ /* 0x000f620000300800 */
[----:B-1----:R-:W-:-:S03]  /*7520*/  SEL R0, R3, R5, !P2 ;  /* 0x0000000503007207 */ /* 0x002fc60005000000 */
[----:B------:R-:W-:Y:S01]  /*7530*/  STL [R1+0x90], R6 ;  /* 0x0000900601007387 */ /* 0x000fe20000100800 */
[----:B------:R-:W-:-:S03]  /*7540*/  SEL R2, R3, R2, !P2 ;  /* 0x0000000203027207 */ /* 0x000fc60005000000 */
[----:B------:R0:W-:Y:S04]  /*7550*/  STL [R1+0x94], R0 ;  /* 0x0000940001007387 */ /* 0x0001e80000100800 */
[----:B------:R1:W-:Y:S01]  /*7560*/  STL [R1+0x98], R4 ;  /* 0x0000980401007387 */ /* 0x0003e20000100800 */
[----:B0-----:R-:W-:-:S03]  /*7570*/  SEL R0, R3, R29, !P2 ;  /* 0x0000001d03007207 */ /* 0x001fc60005000000 */
[----:B------:R0:W-:Y:S01]  /*7580*/  STL [R1+0xa0], R2 ;  /* 0x0000a00201007387 */ /* 0x0001e20000100800 */
[----:B-1----:R-:W-:-:S03]  /*7590*/  SEL R4, R3, R28, !P2 ;  /* 0x0000001c03047207 */ /* 0x002fc60005000000 */
        /* <DEDUP_REMOVED lines=16> */
[----:B------:R-:W5:Y:S04]  /*76a0*/  LDL.LU R16, [R1+0x138] ;  /* 0x0001380001107983 */ /* 0x000f680000300800 */
[----:B------:R1:W-:Y:S01]  /*76b0*/  STL [R1+0xdc], R2 ;  /* 0x0000dc0201007387 */ /* 0x0003e20000100800 */
[----:B0-----:R-:W-:-:S03]  /*76c0*/  SEL R4, R3, R21, !P2 ;  /* 0x0000001503047207 */ /* 0x001fc60005000000 */
[----:B------:R-:W5:Y:S04]  /*76d0*/  LDL.LU R15, [R1+0x13c] ;  /* 0x00013c00010f7983 */ /* 0x000f680000300800 */
[----:B------:R0:W-:Y:S01]  /*76e0*/  STL [R1+0xe0], R0 ;  /* 0x0000e00001007387 */ /* 0x0001e20000100800 */
[----:B-1----:R-:W-:-:S03]  /*76f0*/  SEL R2, R3, R20, !P2 ;  /* 0x0000001403027207 */ /* 0x002fc60005000000 */
[----:B------:R-:W-:Y:S04]  /*7700*/  STL [R1+0xe8], R4 ;  /* 0x0000e80401007387 */ /* 0x000fe80000100800 */
[----:B------:R-:W5:Y:S01]  /*7710*/  LDL.LU R20, [R1+0x140] ;  /* 0x0001400001147983 */ /* 0x000f620000300800 */
[----:B0-----:R-:W-:-:S03]  /*7720*/  SEL R0, R3, R19, !P2 ;  /* 0x0000001303007207 */ /* 0x001fc60005000000 */
[----:B------:R2:W-:Y:S04]  /*7730*/  STL [R1+0xec], R2 ;  /* 0x0000ec0201007387 */ /* 0x0005e80000100800 */
[----:B------:R-:W5:Y:S04]  /*7740*/  LDL.LU R19, [R1+0x148] ;  /* 0x0001480001137983 */ /* 0x000f680000300800 */
[----:B------:R3:W-:Y:S04]  /*7750*/  STL [R1+0xf4], R0 ;  /* 0x0000f40001007387 */ /* 0x0007e80000100800 */
[----:B------:R-:W5:Y:S01]  /*7760*/  LDL.LU R12, [R1+0x14c] ;  /* 0x00014c00010c7983 */ /* 0x000f620000300800 */
[----:B--2---:R-:W-:-:S05]  /*7770*/  SEL R2, R3, R18, !P2 ;  /* 0x0000001203027207 */ /* 0x004fca0005000000 */
[----:B------:R-:W-:Y:S04]  /*7780*/  STL [R1+0xf8], R2 ;  /* 0x0000f80201007387 */ /* 0x000fe80000100800 */
[----:B------:R-:W2:Y:S01]  /*7790*/  LDL.LU R8, [R1+0x150] ;  /* 0x0001500001087983 */ /* 0x000ea20000300800 */
[----:B---3--:R-:W-:-:S05]  /*77a0*/  SEL R0, R3, R17, !P2 ;  /* 0x0000001103007207 */ /* 0x008fca0005000000 */
[----:B------:R0:W-:Y:S04]  /*77b0*/  STL [R1+0x108], R0 ;  /* 0x0001080001007387 */ /* 0x0001e80000100800 */
[----:B------:R-:W3:Y:S04]  /*77c0*/  LDL.LU R7, [R1+0x154] ;  /* 0x0001540001077983 */ /* 0x000ee80000300800 */
[----:B------:R-:W3:Y:S04]  /*77d0*/  LDL.LU R6, [R1+0x15c] ;  /* 0x00015c0001067983 */ /* 0x000ee80000300800 */
[----:B0-----:R-:W3:Y:S04]  /*77e0*/  LDL.LU R0, [R1+0x160] ;  /* 0x0001600001007983 */ /* 0x001ee80000300800 */
[----:B------:R-:W3:Y:S01]  /*77f0*/  LDL.LU R18, [R1+0x16c] ;  /* 0x00016c0001127983 */ /* 0x000ee20000300800 */
[----:B----4-:R-:W-:-:S03]  /*7800*/  SEL R4, R3, R13, !P2 ;  /* 0x0000000d03047207 */ /* 0x010fc60005000000 */
[----:B------:R-:W4:Y:S04]  /*7810*/  LDL.LU R13, [R1+0x174] ;  /* 0x00017400010d7983 */ /* 0x000f280000300800 */
[----:B------:R0:W-:Y:S04]  /*7820*/  STL [R1+0x110], R4 ;  /* 0x0001100401007387 */ /* 0x0001e80000100800 */
[----:B------:R-:W4:Y:S01]  /*7830*/  LDL.LU R5, [R1+0x178] ;  /* 0x0001780001057983 */ /* 0x000f220000300800 */
[----:B-----5:R-:W-:-:S03]  /*7840*/  SEL R2, R3, R14, !P2 ;  /* 0x0000000e03027207 */ /* 0x020fc60005000000 */
        /* <DEDUP_REMOVED lines=13> */
[----:B------:R-:W5:Y:S01]  /*7920*/  LDL.LU R21, [R1+0x168] ;  /* 0x0001680001157983 */ /* 0x000f620000300800 */
[----:B------:R-:W-:-:S05]  /*7930*/  SEL R16, R3, R16, !P2 ;  /* 0x0000001003107207 */ /* 0x000fca0005000000 */
[----:B------:R0:W-:Y:S01]  /*7940*/  STL [R1+0x138], R16 ;  /* 0x0001381001007387 */ /* 0x0001e20000100800 */
[----:B------:R-:W-:-:S03]  /*7950*/  SEL R15, R3, R15, !P2 ;  /* 0x0000000f030f7207 */ /* 0x000fc60005000000 */
[----:B0-----:R-:W5:Y:S04]  /*7960*/  LDL.LU R16, [R1+0x164] ;  /* 0x0001640001107983 */ /* 0x001f680000300800 */
[----:B------:R0:W-:Y:S01]  /*7970*/  STL [R1+0x13c], R15 ;  /* 0x00013c0f01007387 */ /* 0x0001e20000100800 */
[C---:B------:R-:W-:Y:S02]  /*7980*/  SEL R20, R3.reuse, R20, !P2 ;  /* 0x0000001403147207 */ /* 0x040fe40005000000 */
[C---:B------:R-:W-:Y:S01]  /*7990*/  SEL R19, R3.reuse, R19, !P2 ;  /* 0x0000001303137207 */ /* 0x040fe20005000000 */
[----:B0-----:R-:W5:Y:S04]  /*79a0*/  LDL.LU R15, [R1+0x158] ;  /* 0x00015800010f7983 */ /* 0x001f680000300800 */
[----:B------:R0:W-:Y:S01]  /*79b0*/  STL [R1+0x140], R20 ;  /* 0x0001401401007387 */ /* 0x0001e20000100800 */
[----:B------:R-:W-:-:S03]  /*79c0*/  SEL R12, R3, R12, !P2 ;  /* 0x0000000c030c7207 */ /* 0x000fc60005000000 */
[----:B0-----:R-:W5:Y:S04]  /*79d0*/  LDL.LU R20, [R1+0x144] ;  /* 0x0001440001147983 */ /* 0x001f680000300800 */
[----:B------:R0:W-:Y:S04]  /*79e0*/  STL [R1+0x148], R19 ;  /* 0x0001481301007387 */ /* 0x0001e80000100800 */
[----:B0-----:R-:W5:Y:S04]  /*79f0*/  LDL.LU R19, [R1+0x134] ;  /* 0x0001340001137983 */ /* 0x001f680000300800 */
[----:B------:R2:W-:Y:S02]  /*7a00*/  STL [R1+0x14c], R12 ;  /* 0x00014c0c01007387 */ /* 0x0005e40000100800 */
[----:B--2---:R-:W-:-:S05]  /*7a10*/  SEL R12, R3, R8, !P2 ;  /* 0x00000008030c7207 */ /* 0x004fca0005000000 */
[----:B------:R-:W-:Y:S01]  /*7a20*/  STL [R1+0x150], R12 ;  /* 0x0001500c01007387 */ /* 0x000fe20000100800 */
[C---:B---3--:R-:W-:Y:S02]  /*7a30*/  SEL R8, R3.reuse, R7, !P2 ;  /* 0x0000000703087207 */ /* 0x048fe40005000000 */
[----:B------:R-:W-:-:S03]  /*7a40*/  SEL R7, R3, R6, !P2 ;  /* 0x0000000603077207 */ /* 0x000fc60005000000 */
[----:B------:R-:W-:Y:S01]  /*7a50*/  STL [R1+0x154], R8 ;  /* 0x0001540801007387 */ /* 0x000fe20000100800 */
[----:B------:R-:W-:-:S03]  /*7a60*/  SEL R6, R3, R0, !P2 ;  /* 0x0000000003067207 */ /* 0x000fc60005000000 */
[----:B------:R-:W-:Y:S01]  /*7a70*/  STL [R1+0x15c], R7 ;  /* 0x00015c0701007387 */ /* 0x000fe20000100800 */
[----:B------:R-:W-:-:S03]  /*7a80*/  SEL R0, R3, R18, !P2 ;  /* 0x0000001203007207 */ /* 0x000fc60005000000 */
[----:B------:R-:W2:Y:S04]  /*7a90*/  LDL.LU R18, [R1+0x130] ;  /* 0x0001300001127983 */ /* 0x000ea80000300800 */
[----:B------:R4:W-:Y:S04]  /*7aa0*/  STL [R1+0x160], R6 ;  /* 0x0001600601007387 */ /* 0x0009e80000100800 */
[----:B------:R0:W-:Y:S01]  /*7ab0*/  STL [R1+0x16c], R0 ;  /* 0x00016c0001007387 */ /* 0x0001e20000100800 */
[----:B----4-:R-:W-:-:S03]  /*7ac0*/  SEL R6, R3, R13, !P2 ;  /* 0x0000000d03067207 */ /* 0x010fc60005000000 */
[----:B------:R-:W3:Y:S01]  /*7ad0*/  LDL.LU R13, [R1+0x12c] ;  /* 0x00012c00010d7983 */ /* 0x000ee20000300800 */
[----:B0-----:R-:W-:-:S03]  /*7ae0*/  SEL R0, R3, R5, !P2 ;  /* 0x0000000503007207 */ /* 0x001fc60005000000 */
[----:B------:R-:W-:Y:S01]  /*7af0*/  STL [R1+0x174], R6 ;  /* 0x0001740601007387 */ /* 0x000fe20000100800 */
[----:B-----5:R-:W-:-:S03]  /*7b00*/  SEL R4, R3, R4, !P2 ;  /* 0x0000000403047207 */ /* 0x020fc60005000000 */
[----:B------:R0:W-:Y:S04]  /*7b10*/  STL [R1+0x178], R0 ;  /* 0x0001780001007387 */ /* 0x0001e80000100800 */
[----:B------:R1:W-:Y:S01]  /*7b20*/  STL [R1+0x184], R4 ;  /* 0x0001840401007387 */ /* 0x0003e20000100800 */
[C---:B------:R-:W-:Y:S02]  /*7b30*/  SEL R2, R3.reuse, R2, !P2 ;  /* 0x0000000203027207 */ /* 0x040fe40005000000 */
        /* <DEDUP_REMOVED lines=19> */
[----:B------:R-:W4:Y:S04]  /*7c70*/  LDL.LU R17, [R1+0x118] ;  /* 0x0001180001117983 */ /* 0x000f280000300800 */
[----:B------:R1:W-:Y:S01]  /*7c80*/  STL [R1+0x1b8], R2 ;  /* 0x0001b80201007387 */ /* 0x0003e20000100800 */
[----:B0-----:R-:W-:-:S03]  /*7c90*/  SEL R4, R3, R21, !P2 ;  /* 0x0000001503047207 */ /* 0x001fc60005000000 */
[----:B------:R-:W5:Y:S04]  /*7ca0*/  LDL.LU R14, [R1+0x114] ;  /* 0x00011400010e7983 */ /* 0x000f680000300800 */
[----:B------:R0:W-:Y:S01]  /*7cb0*/  STL [R1+0x1a8], R0 ;  /* 0x0001a80001007387 */ /* 0x0001e20000100800 */
[----:B-1----:R-:W-:-:S03]  /*7cc0*/  SEL R2, R3, R16, !P2 ;  /* 0x0000001003027207 */ /* 0x002fc60005000000 */
[----:B------:R-:W-:Y:S04]  /*7cd0*/  STL [R1+0x1a0], R4 ;  /* 0x0001a00401007387 */ /* 0x000fe80000100800 */
[----:B------:R-:W5:Y:S04]  /*7ce0*/  LDL.LU R16, [R1+0x10c] ;  /* 0x00010c0001107983 */ /* 0x000f680000300800 */
[----:B------:R1:W-:Y:S01]  /*7cf0*/  STL [R1+0x19c], R2 ;  /* 0x00019c0201007387 */ /* 0x0003e20000100800 */
[----:B0-----:R-:W-:-:S03]  /*7d00*/  SEL R0, R3, R15, !P2 ;  /* 0x0000000f03007207 */ /* 0x001fc60005000000 */
[----:B------:R-:W5:Y:S04]  /*7d10*/  LDL.LU R15, [R1+0x104] ;  /* 0x00010400010f7983 */ /* 0x000f680000300800 */
[----:B------:R0:W-:Y:S04]  /*7d20*/  STL [R1+0x198], R0 ;  /* 0x0001980001007387 */ /* 0x0001e80000100800 */
[----:B------:R-:W5:Y:S01]  /*7d30*/  LDL.LU R8, [R1+0x100] ;  /* 0x0001000001087983 */ /* 0x000f620000300800 */
[----:B-1----:R-:W-:-:S05]  /*7d40*/  SEL R2, R3, R20, !P2 ;  /* 0x0000001403027207 */ /* 0x002fca0005000000 */
[----:B------:R-:W-:Y:S04]  /*7d50*/  STL [R1+0x188], R2 ;  /* 0x0001880201007387 */ /* 0x000fe80000100800 */
[----:B------:R-:W5:Y:S01]  /*7d60*/  LDL.LU R7, [R1+0x128] ;  /* 0x0001280001077983 */ /* 0x000f620000300800 */
[----:B0-----:R-:W-:-:S05]  /*7d70*/  SEL R0, R3, R19, !P2 ;  /* 0x0000001303007207 */ /* 0x001fca0005000000 */
[----:B------:R0:W-:Y:S04]  /*7d80*/  STL [R1+0x180], R0 ;  /* 0x0001800001007387 */ /* 0x0001e80000100800 */
[----:B------:R-:W5:Y:S04]  /*7d90*/  LDL.LU R6, [R1+0x120] ;  /* 0x0001200001067983 */ /* 0x000f680000300800 */
[----:B------:R-:W5:Y:S04]  /*7da0*/  LDL.LU R5, [R1+0x124] ;  /* 0x0001240001057983 */ /* 0x000f680000300800 */
[----:B------:R-:W5:Y:S04]  /*7db0*/  LDL.LU R4, [R1+0xfc] ;  /* 0x0000fc0001047983 */ /* 0x000f680000300800 */
[----:B0-----:R-:W5:Y:S04]  /*7dc0*/  LDL.LU R0, [R1+0xf0] ;  /* 0x0000f00001007983 */ /* 0x001f680000300800 */
[----:B------:R-:W5:Y:S01]  /*7dd0*/  LDL.LU R12, [R1+0xe4] ;  /* 0x0000e400010c7983 */ /* 0x000f620000300800 */
[----:B--2---:R-:W-:-:S05]  /*7de0*/  SEL R2, R3, R18, !P2 ;  /* 0x0000001203027207 */ /* 0x004fca0005000000 */
[----:B------:R0:W-:Y:S04]  /*7df0*/  STL [R1+0x17c], R2 ;  /* 0x00017c0201007387 */ /* 0x0001e80000100800 */
[----:B0-----:R-:W2:Y:S01]  /*7e00*/  LDL.LU R2, [R1+0xd8] ;  /* 0x0000d80001027983 */ /* 0x001ea20000300800 */
[----:B---3--:R-:W-:-:S03]  /*7e10*/  SEL R13, R3, R13, !P2 ;  /* 0x0000000d030d7207 */ /* 0x008fc60005000000 */
[----:B------:R-:W3:Y:S04]  /*7e20*/  LDL.LU R29, [R1+0xd0] ;  /* 0x0000d000011d7983 */ /* 0x000ee80000300800 */
[----:B------:R0:W-:Y:S04]  /*7e30*/  STL [R1+0x170], R13 ;  /* 0x0001700d01007387 */ /* 0x0001e80000100800 */
[----:B------:R-:W3:Y:S04]  /*7e40*/  LDL.LU R28, [R1+0xcc] ;  /* 0x0000cc00011c7983 */ /* 0x000ee80000300800 */
        /* <DEDUP_REMOVED lines=9> */
[----:B0-----:R-:W3:Y:S04]  /*7ee0*/  LDL.LU R13, [R1] ;  /* 0x00000000010d7983 */ /* 0x001ee80000300800 */
[----:B------:R-:W3:Y:S01]  /*7ef0*/  LDL.LU R18, [R1+0x6c] ;  /* 0x00006c0001127983 */ /* 0x000ee20000300800 */
[----:B----4-:R-:W-:-:S05]  /*7f00*/  SEL R17, R3, R17, !P2 ;  /* 0x0000001103117207 */ /* 0x010fca0005000000 */
[----:B------:R0:W-:Y:S01]  /*7f10*/  STL [R1+0x168], R17 ;  /* 0x0001681101007387 */ /* 0x0001e20000100800 */
[----:B-----5:R-:W-:-:S03]  /*7f20*/  SEL R14, R3, R14, !P2 ;  /* 0x0000000e030e7207 */ /* 0x020fc60005000000 */
[----:B0-----:R-:W4:Y:S01]  /*7f30*/  LDL.LU R17, [R1+0x80] ;  /* 0x0000800001117983 */ /* 0x001f220000300800 */
[----:B------:R-:W-:-:S03]  /*7f40*/  SEL R16, R3, R16, !P2 ;  /* 0x0000001003107207 */ /* 0x000fc60005000000 */
[----:B------:R0:W-:Y:S01]  /*7f50*/  STL [R1+0x164], R14 ;  /* 0x0001640e01007387 */ /* 0x0001e20000100800 */
[----:B------:R-:W-:-:S03]  /*7f60*/  SEL R15, R3, R15, !P2 ;  /* 0x0000000f030f7207 */ /* 0x000fc60005000000 */
[----:B0-----:R-:W5:Y:S04]  /*7f70*/  LDL.LU R14, [R1+0x9c] ;  /* 0x00009c00010e7983 */ /* 0x001f680000300800 */
[----:B------:R0:W-:Y:S01]  /*7f80*/  STL [R1+0x158], R16 ;  /* 0x0001581001007387 */ /* 0x0001e20000100800 */
[----:B------:R-:W-:-:S03]  /*7f90*/  SEL R8, R3, R8, !P2 ;  /* 0x0000000803087207 */ /* 0x000fc60005000000 */
[----:B0-----:R-:W5:Y:S04]  /*7fa0*/  LDL.LU R16, [R1+0x7c] ;  /* 0x00007c0001107983 */ /* 0x001f680000300800 */
[----:B------:R0:W-:Y:S01]  /*7fb0*/  STL [R1+0x144], R15 ;  /* 0x0001440f01007387 */ /* 0x0001e20000100800 */
[----:B------:R-:W-:-:S03]  /*7fc0*/  SEL R7, R3, R7, !P2 ;  /* 0x0000000703077207 */ /* 0x000fc60005000000 */
[----:B0-----:R-:W5:Y:S04]  /*7fd0*/  LDL.LU R15, [R1+0x74] ;  /* 0x00007400010f7983 */ /* 0x001f680000300800 */
[----:B------:R0:W-:Y:S01]  /*7fe0*/  STL [R1+0x134], R8 ;  /* 0x0001340801007387 */ /* 0x0001e20000100800 */
[C---:B------:R-:W-:Y:S02]  /*7ff0*/  SEL R6, R3.reuse, R6, !P2 ;  /* 0x0000000603067207 */ /* 0x040fe40005000000 */
[C---:B------:R-:W-:Y:S01]  /*8000*/  SEL R5, R3.reuse, R5, !P2 ;  /* 0x0000000503057207 */ /* 0x040fe20005000000 */
[----:B0-----:R-:W5:Y:S01]  /*8010*/  LDL.LU R8, [R1+0x768] ;  /* 0x0007680001087983 */ /* 0x001f620000300800 */
[----:B------:R-:W-:-:S03]  /*8020*/  SEL R4, R3, R4, !P2 ;  /* 0x0000000403047207 */ /* 0x000fc60005000000 */
[----:B------:R0:W-:Y:S01]  /*8030*/  STL [R1+0x130], R7 ;  /* 0x0001300701007387 */ /* 0x0001e20000100800 */
[C---:B------:R-:W-:Y:S02]  /*8040*/  SEL R0, R3.reuse, R0, !P2 ;  /* 0x0000000003007207 */ /* 0x040fe40005000000 */
[C---:B------:R-:W-:Y:S01]  /*8050*/  SEL R12, R3.reuse, R12, !P2 ;  /* 0x0000000c030c7207 */ /* 0x040fe20005000000 */
[----:B0-----:R-:W5:Y:S04]  /*8060*/  LDL.LU R7, [R1+0x764] ;  /* 0x0007640001077983 */ /* 0x001f680000300800 */
[----:B------:R0:W-:Y:S04]  /*8070*/  STL [R1+0x12c], R6 ;  /* 0x00012c0601007387 */ /* 0x0001e80000100800 */
        /* <DEDUP_REMOVED lines=8> */
[----:B0-----:R-:W5:Y:S01]  /*8100*/  LDL.LU R12, [R1+0x34] ;  /* 0x00003400010c7983 */ /* 0x001f620000300800 */
[----:B--2---:R-:W-:-:S02]  /*8110*/  SEL R2, R3, R2, !P2 ;  /* 0x0000000203027207 */ /* 0x004fc40005000000 */
[----:B---3--:R-:W-:-:S03]  /*8120*/  SEL R29, R3, R29, !P2 ;  /* 0x0000001d031d7207 */ /* 0x008fc60005000000 */
[----:B------:R0:W-:Y:S01]  /*8130*/  STL [R1+0x114], R2 ;  /* 0x0001140201007387 */ /* 0x0001e20000100800 */
[----:B------:R-:W-:-:S03]  /*8140*/  SEL R28, R3, R28, !P2 ;  /* 0x0000001c031c7207 */ /* 0x000fc60005000000 */
[----:B0-----:R-:W2:Y:S01]  /*8150*/  LDL.LU R2, [R1+0x754] ;  /* 0x0007540001027983 */ /* 0x001ea20000300800 */
[----:B------:R-:W-:-:S03]  /*8160*/  SEL R27, R3, R27, !P2 ;  /* 0x0000001b031b7207 */ /* 0x000fc60005000000 */
[----:B------:R0:W-:Y:S01]  /*8170*/  STL [R1+0x10c], R29 ;  /* 0x00010c1d01007387 */ /* 0x0001e20000100800 */
[C---:B------:R-:W-:Y:S02]  /*8180*/  SEL R26, R3.reuse, R26, !P2 ;  /* 0x0000001a031a7207 */ /* 0x040fe40005000000 */
[C---:B------:R-:W-:Y:S01]  /*8190*/  SEL R25, R3.reuse, R25, !P2 ;  /* 0x0000001903197207 */ /* 0x040fe20005000000 */
[----:B0-----:R-:W3:Y:S01]  /*81a0*/  LDL.LU R29, [R1+0x750] ;  /* 0x00075000011d7983 */ /* 0x001ee20000300800 */
[----:B------:R-:W-:-:S03]  /*81b0*/  SEL R24, R3, R24, !P2 ;  /* 0x0000001803187207 */ /* 0x000fc60005000000 */
[----:B------:R0:W-:Y:S01]  /*81c0*/  STL [R1+0x104], R28 ;  /* 0x0001041c01007387 */ /* 0x0001e20000100800 */
[C---:B------:R-:W-:Y:S02]  /*81d0*/  SEL R23, R3.reuse, R23, !P2 ;  /* 0x0000001703177207 */ /* 0x040fe40005000000 */
[C---:B------:R-:W-:Y:S01]  /*81e0*/  SEL R22, R3.reuse, R22, !P2 ;  /* 0x0000001603167207 */ /* 0x040fe20005000000 */
[----:B0-----:R-:W2:Y:S04]  /*81f0*/  LDL.LU R28, [R1+0x74c] ;  /* 0x00074c00011c7983 */ /* 0x001ea80000300800 */
[----:B------:R0:W-:Y:S01]  /*8200*/  STL [R1+0x100], R27 ;  /* 0x0001001b01007387 */ /* 0x0001e20000100800 */
[----:B------:R-:W-:-:S03]  /*8210*/  SEL R21, R3, R21, !P2 ;  /* 0x0000001503157207 */ /* 0x000fc60005000000 */
[----:B0-----:R-:W3:Y:S04]  /*8220*/  LDL.LU R27, [R1+0x748] ;  /* 0x00074800011b7983 */ /* 0x001ee80000300800 */
[----:B------:R0:W-:Y:S01]  /*8230*/  STL [R1+0xfc], R26 ;  /* 0x0000fc1a01007387 */ /* 0x0001e20000100800 */
[----:B------:R-:W-:-:S03]  /*8240*/  SEL R20, R3, R20, !P2 ;  /* 0x0000001403147207 */ /* 0x000fc60005000000 */
[----:B0-----:R-:W2:Y:S04]  /*8250*/  LDL.LU R26, [R1+0x744] ;  /* 0x00074400011a7983 */ /* 0x001ea80000300800 */
[----:B------:R0:W-:Y:S01]  /*8260*/  STL [R1+0xf0], R25 ;  /* 0x0000f01901007387 */ /* 0x0001e20000100800 */
[----:B------:R-:W-:-:S03]  /*8270*/  SEL R19, R3, R19, !P2 ;  /* 0x0000001303137207 */ /* 0x000fc60005000000 */
[----:B0-----:R-:W3:Y:S04]  /*8280*/  LDL.LU R25, [R1+0x740] ;  /* 0x0007400001197983 */ /* 0x001ee80000300800 */
[----:B------:R0:W-:Y:S01]  /*8290*/  STL [R1+0xe4], R24 ;  /* 0x0000e41801007387 */ /* 0x0001e20000100800 */
[----:B------:R-:W-:-:S03]  /*82a0*/  SEL R13, R3, R13, !P2 ;  /* 0x0000000d030d7207 */ /* 0x000fc60005000000 */
[----:B0-----:R-:W2:Y:S04]  /*82b0*/  LDL.LU R24, [R1+0x73c] ;  /* 0x00073c0001187983 */ /* 0x001ea80000300800 */
[----:B------:R0:W-:Y:S04]  /*82c0*/  STL [R1+0xd8], R23 ;  /* 0x0000d81701007387 */ /* 0x0001e80000100800 */
[----:B0-----:R-:W3:Y:S04]  /*82d0*/  LDL.LU R23, [R1+0x738] ;  /* 0x0007380001177983 */ /* 0x001ee80000300800 */
[----:B------:R0:W-:Y:S04]  /*82e0*/  STL [R1+0xd0], R22 ;  /* 0x0000d01601007387 */ /* 0x0001e80000100800 */
        /* <DEDUP_REMOVED lines=8> */
[----:B0-----:R-:W2:Y:S01]  /*8370*/  LDL.LU R13, [R1+0x724] ;  /* 0x00072400010d7983 */ /* 0x001ea20000300800 */
[----:B------:R-:W-:-:S02]  /*8380*/  SEL R18, R3, R18, !P2 ;  /* 0x0000001203127207 */ /* 0x000fc40005000000 */
[C---:B----4-:R-:W-:Y:S02]  /*8390*/  SEL R17, R3.reuse, R17, !P2 ;  /* 0x0000001103117207 */ /* 0x050fe40005000000 */
[C---:B-----5:R-:W-:Y:S02]  /*83a0*/  SEL R14, R3.reuse, R14, !P2 ;  /* 0x0000000e030e7207 */ /* 0x060fe40005000000 */
[----:B--2---:R-:W-:-:S05]  /*83b0*/  SEL R13, R3, R13, !P2 ;  /* 0x0000000d030d7207 */ /* 0x004fca0005000000 */
[----:B------:R0:W-:Y:S04]  /*83c0*/  STL [R1+0x8c], R13 ;  /* 0x00008c0d01007387 */ /* 0x0001e80000100800 */
[----:B0-----:R-:W2:Y:S04]  /*83d0*/  LDL.LU R13, [R1+0x38] ;  /* 0x00003800010d7983 */ /* 0x001ea80000300800 */
[----:B------:R0:W-:Y:S04]  /*83e0*/  STL [R1+0x88], R18 ;  /* 0x0000881201007387 */ /* 0x0001e80000100800 */
[----:B0-----:R-:W4:Y:S04]  /*83f0*/  LDL.LU R18, [R1+0x720] ;  /* 0x0007200001127983 */ /* 0x001f280000300800 */
[----:B------:R0:W-:Y:S04]  /*8400*/  STL [R1+0x84], R17 ;  /* 0x0000841101007387 */ /* 0x0001e80000100800 */
[----:B0-----:R-:W5:Y:S04]  /*8410*/  LDL.LU R17, [R1+0x71c] ;  /* 0x00071c0001117983 */ /* 0x001f680000300800 */
[----:B------:R0:W-:Y:S04]  /*8420*/  STL [R1+0x80], R14 ;  /* 0x0000800e01007387 */ /* 0x0001e80000100800 */
[----:B0-----:R-:W3:Y:S01]  /*8430*/  LDL.LU R14, [R1+0x718] ;  /* 0x00071800010e7983 */ /* 0x001ee20000300800 */
[----:B------:R-:W-:-:S02]  /*8440*/  SEL R16, R3, R16, !P2 ;  /* 0x0000001003107207 */ /* 0x000fc40005000000 */
[C---:B------:R-:W-:Y:S02]  /*8450*/  SEL R15, R3.reuse, R15, !P2 ;  /* 0x0000000f030f7207 */ /* 0x040fe40005000000 */
[----:B---3--:R-:W-:-:S05]  /*8460*/  SEL R14, R3, R14, !P2 ;  /* 0x0000000e030e7207 */ /* 0x008fca0005000000 */
[----:B------:R0:W-:Y:S04]  /*8470*/  STL [R1+0x6c], R14 ;  /* 0x00006c0e01007387 */ /* 0x0001e80000100800 */
[----:B0-----:R-:W3:Y:S04]  /*8480*/  LDL.LU R14, [R1+0x30] ;  /* 0x00003000010e7983 */ /* 0x001ee80000300800 */
[----:B------:R0:W-:Y:S04]  /*8490*/  STL [R1+0x68], R16 ;  /* 0x0000681001007387 */ /* 0x0001e80000100800 */
[----:B0-----:R-:W2:Y:S04]  /*84a0*/  LDL.LU R16, [R1+0x714] ;  /* 0x0007140001107983 */ /* 0x001ea80000300800 */
[----:B------:R0:W-:Y:S04]  /*84b0*/  STL [R1+0x64], R15 ;  /* 0x0000640f01007387 */ /* 0x0001e80000100800 */
[----:B0-----:R-:W4:Y:S01]  /*84c0*/  LDL.LU R15, [R1+0x710] ;  /* 0x00071000010f7983 */ /* 0x001f220000300800 */
[----:B-----5:R-:W-:-:S02]  /*84d0*/  SEL R17, R3, R17, !P2 ;  /* 0x0000001103117207 */ /* 0x020fc40005000000 */
[C---:B------:R-:W-:Y:S02]  /*84e0*/  SEL R0, R3.reuse, R0, !P2 ;  /* 0x0000000003007207 */ /* 0x040fe40005000000 */
[C---:B------:R-:W-:Y:S02]  /*84f0*/  SEL R12, R3.reuse, R12, !P2 ;  /* 0x0000000c030c7207 */ /* 0x040fe40005000000 */
[C---:B------:R-:W-:Y:S02]  /*8500*/  SEL R20, R3.reuse, R20, !P2 ;  /* 0x0000001403147207 */ /* 0x040fe40005000000 */
[C---:B------:R-:W-:Y:S02]  /*8510*/  SEL R21, R3.reuse, R21, !P2 ;  /* 0x0000001503157207 */ /* 0x040fe40005000000 */
[C---:B------:R-:W-:Y:S02]  /*8520*/  SEL R22, R3.reuse, R22, !P2 ;  /* 0x0000001603167207 */ /* 0x040fe40005000000 */
[----:B------:R-:W-:-:S02]  /*8530*/  SEL R23, R3, R23, !P2 ;  /* 0x0000001703177207 */ /* 0x000fc40005000000 */
[C---:B------:R-:W-:Y:S02]  /*8540*/  SEL R24, R3.reuse, R24, !P2 ;  /* 0x0000001803187207 */ /* 0x040fe40005000000 */
[C---:B------:R-:W-:Y:S02]  /*8550*/  SEL R25, R3.reuse, R25, !P2 ;  /* 0x0000001903197207 */ /* 0x040fe40005000000 */
[C---:B------:R-:W-:Y:S02]  /*8560*/  SEL R26, R3.reuse, R26, !P2 ;  /* 0x0000001a031a7207 */ /* 0x040fe40005000000 */
[C---:B------:R-:W-:Y:S02]  /*8570*/  SEL R27, R3.reuse, R27, !P2 ;  /* 0x0000001b031b7207 */ /* 0x040fe40005000000 */
[C---:B------:R-:W-:Y:S02]  /*8580*/  SEL R28, R3.reuse, R28, !P2 ;  /* 0x0000001c031c7207 */ /* 0x040fe40005000000 */
[----:B------:R-:W-:Y:S01]  /*8590*/  SEL R29, R3, R29, !P2 ;  /* 0x0000001d031d7207 */ /* 0x000fe20005000000 */
[----:B------:R-:W-:-:S02]  /*85a0*/  @!P3 IMAD.MOV R9, RZ, RZ, -R9 ;  /* 0x000000ffff09b224 */ /* 0x000fc400078e0a09 */
[----:B------:R-:W-:Y:S02]  /*85b0*/  @!P4 IMAD.MOV R10, RZ, RZ, -R10 ;  /* 0x000000ffff0ac224 */ /* 0x000fe400078e0a0a */
[----:B------:R-:W-:Y:S01]  /*85c0*/  @!P6 IMAD.MOV R11, RZ, RZ, -R11 ;  /* 0x000000ffff0be224 */ /* 0x000fe200078e0a0b */
[C---:B------:R-:W-:Y:S02]  /*85d0*/  SEL R9, R3.reuse, R9, !P2 ;  /* 0x0000000903097207 */ /* 0x040fe40005000000 */
[C---:B------:R-:W-:Y:S02]  /*85e0*/  SEL R10, R3.reuse, R10, !P2 ;  /* 0x0000000a030a7207 */ /* 0x040fe40005000000 */
[C---:B------:R-:W-:Y:S02]  /*85f0*/  SEL R11, R3.reuse, R11, !P2 ;  /* 0x0000000b030b7207 */ /* 0x040fe40005000000 */
[C---:B---3--:R-:W-:Y:S02]  /*8600*/  SEL R14, R3.reuse, R14, !P2 ;  /* 0x0000000e030e7207 */ /* 0x048fe40005000000 */
[----:B----4-:R-:W-:-:S05]  /*8610*/  SEL R15, R3, R15, !P2 ;  /* 0x0000000f030f7207 */ /* 0x010fca0005000000 */
[----:B------:R2:W-:Y:S02]  /*8620*/  STL [R1+0x58], R15 ;  /* 0x0000580f01007387 */ /* 0x0005e40000100800 */
[C---:B--2---:R-:W-:Y:S02]  /*8630*/  SEL R15, R3.reuse, R16, !P2 ;  /* 0x00000010030f7207 */ /* 0x044fe40005000000 */
[----:B------:R-:W-:-:S03]  /*8640*/  SEL R16, R3, R18, !P2 ;  /* 0x0000001203107207 */ /* 0x000fc60005000000 */
[----:B------:R0:W-:Y:S04]  /*8650*/  STL [R1+0x50], R15 ;  /* 0x0000500f01007387 */ /* 0x0001e80000100800 */
[----:B------:R-:W-:Y:S01]  /*8660*/  STL [R1+0x44], R17 ;  /* 0x0000441101007387 */ /* 0x000fe20000100800 */
[C---:B0-----:R-:W-:Y:S02]  /*8670*/  SEL R15, R3.reuse, R19, !P2 ;  /* 0x00000013030f7207 */ /* 0x041fe40005000000 */
[C---:B------:R-:W-:Y:S01]  /*8680*/  SEL R19, R3.reuse, R13, !P2 ;  /* 0x0000000d03137207 */ /* 0x040fe20005000000 */
[----:B------:R-:W-:Y:S04]  /*8690*/  STL [R1+0x24], R16 ;  /* 0x0000241001007387 */ /* 0x000fe80000100800 */
[----:B------:R-:W-:Y:S04]  /*86a0*/  STL [R1+0x4], R15 ;  /* 0x0000040f01007387 */ /* 0x000fe80000100800 */
[----:B------:R-:W-:Y:S04]  /*86b0*/  STL [R1+0x684], R19 ;  /* 0x0006841301007387 */ /* 0x000fe80000100800 */
[----:B------:R-:W-:Y:S04]  /*86c0*/  STL [R1], R14 ;  /* 0x0000000e01007387 */ /* 0x000fe80000100800 */
[----:B------:R0:W-:Y:S02]  /*86d0*/  STL [R1+0x688], R0 ;  /* 0x0006880001007387 */ /* 0x0001e40000100800 */
[----:B0-----:R-:W0:Y:S02]  /*86e0*/  S2R R0, SR_TID.X ;  /* 0x0000000000007919 */ /* 0x001e240000002100 */
[----:B------:R-:W-:Y:S04]  /*86f0*/  STL [R1+0x68c], R12 ;  /* 0x00068c0c01007387 */ /* 0x000fe80000100800 */
[----:B------:R-:W-:Y:S04]  /*8700*/  STL [R1+0x690], R20 ;  /* 0x0006901401007387 */ /* 0x000fe80000100800 */
[----:B------:R-:W-:Y:S04]  /*8710*/  STL [R1+0x694], R21 ;  /* 0x0006941501007387 */ /* 0x000fe80000100800 */
[----:B------:R-:W-:Y:S04]  /*8720*/  STL [R1+0x698], R22 ;  /* 0x0006981601007387 */ /* 0x000fe80000100800 */
[----:B------:R-:W-:Y:S04]  /*8730*/  STL [R1+0x69c], R23 ;  /* 0x00069c1701007387 */ /* 0x000fe80000100800 */
[----:B------:R1:W-:Y:S01]  /*8740*/  STL [R1+0x6a0], R24 ;  /* 0x0006a01801007387 */ /* 0x0003e20000100800 */
[----:B------:R-:W-:-:S02]  /*8750*/  SEL R13, R3, R2, !P2 ;  /* 0x00000002030d7207 */ /* 0x000fc40005000000 */
[C---:B------:R-:W-:Y:S01]  /*8760*/  SEL R14, R3.reuse, R4, !P2 ;  /* 0x00000004030e7207 */ /* 0x040fe20005000000 */
[----:B-1----:R-:W2:Y:S04]  /*8770*/  LDL.LU R24, [R1+0x20] ;  /* 0x0000200001187983 */ /* 0x002ea80000300800 */
[----:B------:R1:W-:Y:S01]  /*8780*/  STL [R1+0x6a4], R25 ;  /* 0x0006a41901007387 */ /* 0x0003e20000100800 */
[C---:B------:R-:W-:Y:S02]  /*8790*/  SEL R15, R3.reuse, R5, !P2 ;  /* 0x00000005030f7207 */ /* 0x040fe40005000000 */
[C---:B------:R-:W-:Y:S01]  /*87a0*/  SEL R16, R3.reuse, R6, !P2 ;  /* 0x0000000603107207 */ /* 0x040fe20005000000 */
[----:B-1----:R-:W3:Y:S04]  /*87b0*/  LDL.LU R25, [R1+0xc] ;  /* 0x00000c0001197983 */ /* 0x002ee80000300800 */
[----:B------:R1:W-:Y:S01]  /*87c0*/  STL [R1+0x6a8], R26 ;  /* 0x0006a81a01007387 */ /* 0x0003e20000100800 */
[----:B------:R-:W-:-:S02]  /*87d0*/  SEL R17, R3, R7, !P2 ;  /* 0x0000000703117207 */ /* 0x000fc40005000000 */
[----:B0-----:R-:W-:Y:S01]  /*87e0*/  SHF.R.U32.HI R19, RZ, 0x4, R0 ;  /* 0x00000004ff137819 */ /* 0x001fe20000011600 */
[----:B-1----:R-:W4:Y:S04]  /*87f0*/  LDL.LU R26, [R1+0x10] ;  /* 0x00001000011a7983 */ /* 0x002f280000300800 */
[----:B------:R0:W-:Y:S01]  /*8800*/  STL [R1+0x6ac], R27 ;  /* 0x0006ac1b01007387 */ /* 0x0001e20000100800 */
[----:B------:R-:W-:Y:S02]  /*8810*/  SEL R18, R3, R8, !P2 ;  /* 0x0000000803127207 */ /* 0x000fe40005000000 */
[----:B------:R-:W-:Y:S01]  /*8820*/  LEA.HI R0, R0, 0x30, RZ, 0x1c ;  /* 0x0000003000007811 */ /* 0x000fe200078fe0ff */
[----:B0-----:R-:W5:Y:S04]  /*8830*/  LDL.LU R27, [R1+0x14] ;  /* 0x00001400011b7983 */ /* 0x001f680000300800 */
[----:B------:R0:W-:Y:S04]  /*8840*/  STL [R1+0x6b0], R28 ;  /* 0x0006b01c01007387 */ /* 0x0001e80000100800 */
[----:B0-----:R-:W5:Y:S04]  /*8850*/  LDL.LU R28, [R1+0x18] ;  /* 0x00001800011c7983 */ /* 0x001f680000300800 */
[----:B------:R0:W-:Y:S01]  /*8860*/  STL [R1+0x6b4], R29 ;  /* 0x0006b41d01007387 */ /* 0x0001e20000100800 */
[----:B------:R-:W-:-:S03]  /*8870*/  SGXT.U32 R19, R19, 0x4 ;  /* 0x000000041313781a */ /* 0x000fc60000000000 */
[----:B0-----:R-:W5:Y:S04]  /*8880*/  LDL.LU R29, [R1+0x1c] ;  /* 0x00001c00011d7983 */ /* 0x001f680000300800 */
[----:B------:R0:W-:Y:S04]  /*8890*/  STL [R1+0x6b8], R13 ;  /* 0x0006b80d01007387 */ /* 0x0001e80000100800 */
[----:B------:R-:W-:Y:S04]  /*88a0*/  STL [R1+0x6bc], R14 ;  /* 0x0006bc0e01007387 */ /* 0x000fe80000100800 */
[----:B------:R-:W-:Y:S01]  /*88b0*/  STL [R1+0x6c0], R15 ;  /* 0x0006c00f01007387 */ /* 0x000fe20000100800 */
[----:B0-----:R-:W-:-:S03]  /*88c0*/  IMAD R13, R0, UR4, RZ ;  /* 0x00000004000d7c24 */ /* 0x001fc6000f8e02ff */
[----:B------:R-:W-:Y:S04]  /*88d0*/  STL [R1+0x6c4], R16 ;  /* 0x0006c41001007387 */ /* 0x000fe80000100800 */
[----:B------:R-:W-:Y:S04]  /*88e0*/  STL [R1+0x6c8], R17 ;  /* 0x0006c81101007387 */ /* 0x000fe80000100800 */
[----:B------:R-:W-:Y:S04]  /*88f0*/  STL [R1+0x6cc], R18 ;  /* 0x0006cc1201007387 */ /* 0x000fe80000100800 */
[----:B------:R-:W-:Y:S01]  /*8900*/  STL [R1+0x6d0], R9 ;  /* 0x0006d00901007387 */ /* 0x000fe20000100800 */
[----:B------:R-:W-:-:S03]  /*8910*/  LEA R0, P0, R13, UR10, 0x1 ;  /* 0x0000000a0d007c11 */ /* 0x000fc6000f8008ff */
[----:B------:R-:W-:Y:S01]  /*8920*/  STL [R1+0x6d4], R10 ;  /* 0x0006d40a01007387 */ /* 0x000fe20000100800 */
[----:B------:R-:W-:-:S03]  /*8930*/  LOP3.LUT R12, R19, 0x20, RZ, 0xfc, !PT ;  /* 0x00000020130c7812 */ /* 0x000fc600078efcff */
[----:B------:R-:W-:Y:S04]  /*8940*/  STL [R1+0x6d8], R11 ;  /* 0x0006d80b01007387 */ /* 0x000fe80000100800 */
[----:B------:R-:W5:Y:S04]  /*8950*/  LDL.LU R23, [R1+0x8] ;  /* 0x0000080001177983 */ /* 0x000f680000300800 */
[----:B------:R-:W5:Y:S01]  /*8960*/  LDL.LU R22, [R1+0x28] ;  /* 0x0000280001167983 */ /* 0x000f620000300800 */
[----:B------:R-:W-:-:S03]  /*8970*/  IMAD R2, R12, UR4, RZ ;  /* 0x000000040c027c24 */ /* 0x000fc6000f8e02ff */
[----:B------:R-:W5:Y:S04]  /*8980*/  LDL.LU R21, [R1+0x2c] ;  /* 0x00002c0001157983 */ /* 0x000f680000300800 */
[----:B------:R0:W-:Y:S04]  /*8990*/  STL [R1+0x634], R0 ;  /* 0x0006340001007387 */ /* 0x0001e80000100800 */
[----:B------:R-:W5:Y:S04]  /*89a0*/  LDL.LU R20, [R1+0x40] ;  /* 0x0000400001147983 */ /* 0x000f680000300800 */
[----:B------:R-:W5:Y:S01]  /*89b0*/  LDL.LU R12, [R1+0x48] ;  /* 0x00004800010c7983 */ /* 0x000f620000300800 */
[----:B------:R-:W-:-:S02]  /*89c0*/  LOP3.LUT R19, R19, 0x10, RZ, 0xfc, !PT ;  /* 0x0000001013137812 */ /* 0x000fc400078efcff */
[----:B------:R-:W-:Y:S01]  /*89d0*/  LEA R7, P1, R2, UR10, 0x1 ;  /* 0x0000000a02077c11 */ /* 0x000fe2000f8208ff */
[----:B0-----:R-:W5:Y:S02]  /*89e0*/  LDL.LU R0, [R1+0x4c] ;  /* 0x00004c0001007983 */ /* 0x001f640000300800 */
[----:B------:R-:W-:Y:S02]  /*89f0*/  IMAD R3, R19, UR4, RZ ;  /* 0x0000000413037c24 */ /* 0x000fe4000f8e02ff */
[----:B------:R-:W0:Y:S01]  /*8a00*/  S2R R19, SR_TID.X ;  /* 0x0000000000137919 */ /* 0x000e220000002100 */
[----:B------:R-:W-:Y:S01]  /*8a10*/  LEA.HI.X.SX32 R5, R13, UR11, 0x1, P0 ;  /* 0x0000000b0d057c11 */ /* 0x000fe200080f0eff */
[----:B------:R-:W-:Y:S01]  /*8a20*/  ULDC.64 UR10, c[0x0][0x218] ;  /* 0x00008600000a7ab9 */ /* 0x000fe20000000a00 */
[----:B------:R-:W-:Y:S02]  /*8a30*/  LEA R6, P2, R3, UR12, 0x1 ;  /* 0x0000000c03067c11 */ /* 0x000fe4000f8408ff */
[----:B0-----:R-:W-:-:S02]  /*8a40*/  SHF.R.U32.HI R4, RZ, 0x4, R19 ;  /* 0x00000004ff047819 */ /* 0x001fc40000011613 */
[----:B------:R-:W5:Y:S02]  /*8a50*/  LDL.LU R19, [R1+0x54] ;  /* 0x0000540001137983 */ /* 0x000f640000300800 */
[----:B------:R-:W-:Y:S02]  /*8a60*/  SGXT.U32 R4, R4, 0x4 ;  /* 0x000000040404781a */ /* 0x000fe40000000000 */
[----:B------:R-:W-:Y:S03]  /*8a70*/  STL [R1+0x638], R7 ;  /* 0x0006380701007387 */ /* 0x000fe60000100800 */
[----:B------:R-:W-:Y:S01]  /*8a80*/  IMAD R4, R4, UR4, RZ ;  /* 0x0000000404047c24 */ /* 0x000fe2000f8e02ff */
[----:B------:R-:W-:Y:S01]  /*8a90*/  ULDC.64 UR4, c[0x0][0x210] ;  /* 0x0000840000047ab9 */ /* 0x000fe20000000a00 */
[----:B------:R0:W-:Y:S03]  /*8aa0*/  STL [R1+0x630], R5 ;  /* 0x0006300501007387 */ /* 0x0001e60000100800 */
[----:B------:R-:W-:Y:S01]  /*8ab0*/  LEA R4, P0, R4, UR4, 0x1 ;  /* 0x0000000404047c11 */ /* 0x000fe2000f8008ff */
[----:B------:R-:W-:Y:S01]  /*8ac0*/  STL [R1+0x63c], R6 ;  /* 0x00063c0601007387 */ /* 0x000fe20000100800 */
[----:B------:R-:W-:Y:S01]  /*8ad0*/  ULDC UR4, c[0x0][0x240] ;  /* 0x0000900000047ab9 */ /* 0x000fe20000000800 */
[----:B0-----:R-:W-:-:S02]  /*8ae0*/  LEA.HI.X.SX32 R5, R2, UR13, 0x1, P1 ;  /* 0x0000000d02057c11 */ /* 0x001fc400088f0eff */
[----:B------:R-:W-:Y:S01]  /*8af0*/  LEA.HI.X.SX32 R2, R3, UR5, 0x1, P2 ;  /* 0x0000000503027c11 */ /* 0x000fe200090f0eff */
[----:B------:R-:W-:Y:S02]  /*8b00*/  ULDC UR5, c[0x0][0x214] ;  /* 0x0000850000057ab9 */ /* 0x000fe40000000800 */
[----:B------:R-:W-:Y:S04]  /*8b10*/  STL [R1+0x628], R5 ;  /* 0x0006280501007387 */ /* 0x000fe80000100800 */
[----:B------:R2:W-:Y:S04]  /*8b20*/  STL [R1+0x62c], R4 ;  /* 0x00062c0401007387 */ /* 0x0005e80000100800 */
[----:B------:R0:W-:Y:S01]  /*8b30*/  STL [R1+0x624], R2 ;  /* 0x0006240201007387 */ /* 0x0001e20000100800 */
[----:B--2---:R-:W-:-:S02]  /*8b40*/  IMAD R4, R24, UR4, RZ ;  /* 0x0000000418047c24 */ /* 0x004fc4000f8e02ff */
[----:B---3--:R-:W-:Y:S02]  /*8b50*/  IMAD R5, R25, UR4, RZ ;  /* 0x0000000419057c24 */ /* 0x008fe4000f8e02ff */
[----:B----4-:R-:W-:Y:S02]  /*8b60*/  IMAD R6, R26, UR4, RZ ;  /* 0x000000041a067c24 */ /* 0x010fe4000f8e02ff */
[----:B-----5:R-:W-:Y:S02]  /*8b70*/  IMAD R7, R27, UR4, RZ ;  /* 0x000000041b077c24 */ /* 0x020fe4000f8e02ff */
[----:B------:R-:W-:-:S05]  /*8b80*/  IMAD R8, R28, UR4, RZ ;  /* 0x000000041c087c24 */ /* 0x000fca000f8e02ff */
[----:B------:R-:W-:Y:S01]  /*8b90*/  STL [R1+0x6dc], R8 ;  /* 0x0006dc0801007387 */ /* 0x000fe20000100800 */
[----:B0-----:R-:W-:-:S05]  /*8ba0*/  IMAD R2, R29, UR4, RZ ;  /* 0x000000041d027c24 */ /* 0x001fca000f8e02ff */
[----:B------:R0:W-:Y:S04]  /*8bb0*/  STL [R1+0x2b0], R2 ;  /* 0x0002b00201007387 */ /* 0x0001e80000100800 */
[----:B------:R-:W-:Y:S04]  /*8bc0*/  STL [R1+0x6e0], R7 ;  /* 0x0006e00701007387 */ /* 0x000fe80000100800 */
[----:B------:R-:W-:Y:S04]  /*8bd0*/  STL [R1+0x6e4], R6 ;  /* 0x0006e40601007387 */ /* 0x000fe80000100800 */
[----:B------:R-:W-:Y:S04]  /*8be0*/  STL [R1+0x6e8], R5 ;  /* 0x0006e80501007387 */ /* 0x000fe80000100800 */
[----:B------:R-:W-:Y:S01]  /*8bf0*/  STL [R1+0x6ec], R4 ;  /* 0x0006ec0401007387 */ /* 0x000fe20000100800 */
[----:B------:R-:W-:-:S02]  /*8c00*/  IMAD R3, R23, UR4, RZ ;  /* 0x0000000417037c24 */ /* 0x000fc4000f8e02ff */
[----:B0-----:R-:W-:-:S03]  /*8c10*/  IMAD R2, R22, UR4, RZ ;  /* 0x0000000416027c24 */ /* 0x001fc6000f8e02ff */
[----:B------:R0:W-:Y:S04]  /*8c20*/  STL [R1+0x6f0], R3 ;  /* 0x0006f00301007387 */ /* 0x0001e80000100800 */
[----:B------:R1:W-:Y:S01]  /*8c30*/  STL [R1+0x6f4], R2 ;  /* 0x0006f40201007387 */ /* 0x0003e20000100800 */
[----:B0-----:R-:W-:Y:S02]  /*8c40*/  IMAD R3, R21, UR4, RZ ;  /* 0x0000000415037c24 */ /* 0x001fe4000f8e02ff */
[----:B------:R-:W-:Y:S02]  /*8c50*/  IMAD R4, R20, UR4, RZ ;  /* 0x0000000414047c24 */ /* 0x000fe4000f8e02ff */
[----:B-1----:R-:W-:Y:S01]  /*8c60*/  IMAD R2, R12, UR4, RZ ;  /* 0x000000040c027c24 */ /* 0x002fe2000f8e02ff */
[----:B------:R-:W-:Y:S04]  /*8c70*/  STL [R1+0x8], R3 ;  /* 0x0000080301007387 */ /* 0x000fe80000100800 */
[----:B------:R-:W-:Y:S04]  /*8c80*/  STL [R1+0xc], R4 ;  /* 0x00000c0401007387 */ /* 0x000fe80000100800 */
[----:B------:R0:W-:Y:S04]  /*8c90*/  STL [R1+0x10], R2 ;  /* 0x0000100201007387 */ /* 0x0001e80000100800 */
[----:B0-----:R-:W2:Y:S01]  /*8ca0*/  LDL.LU R2, [R1+0x70] ;  /* 0x0000700001027983 */ /* 0x001ea20000300800 */
[----:B------:R-:W-:-:S05]  /*8cb0*/  IMAD R3, R0, UR4, RZ ;  /* 0x0000000400037c24 */ /* 0x000fca000f8e02ff */
[----:B------:R-:W-:Y:S01]  /*8cc0*/  STL [R1+0x14], R3 ;  /* 0x0000140301007387 */ /* 0x000fe20000100800 */
[----:B------:R-:W-:-:S03]  /*8cd0*/  IMAD R0, R19, UR4, RZ ;  /* 0x0000000413007c24 */ /* 0x000fc6000f8e02ff */
[----:B--2---:R0:W-:Y:S04]  /*8ce0*/  STL [R1+0x708], R2 ;  /* 0x0007080201007387 */ /* 0x0041e80000100800 */
[----:B------:R-:W-:Y:S04]  /*8cf0*/  STL [R1+0x18], R0 ;  /* 0x0000180001007387 */ /* 0x000fe80000100800 */
[----:B0-----:R-:W2:Y:S04]  /*8d00*/  LDL.LU R2, [R1+0x60] ;  /* 0x0000600001027983 */ /* 0x001ea80000300800 */
[----:B--2---:R0:W-:Y:S04]  /*8d10*/  STL [R1+0x70c], R2 ;  /* 0x00070c0201007387 */ /* 0x0041e80000100800 */
[----:B0-----:R-:W2:Y:S04]  /*8d20*/  LDL.LU R2, [R1+0x5c] ;  /* 0x00005c0001027983 */ /* 0x001ea80000300800 */
[----:B------:R-:W3:Y:S04]  /*8d30*/  LDL.LU R3, [R1+0x78] ;  /* 0x0000780001037983 */ /* 0x000ee80000300800 */
[----:B------:R-:W4:Y:S04]  /*8d40*/  LDL.LU R4, [R1+0x90] ;  /* 0x0000900001047983 */ /* 0x000f280000300800 */
        /* <DEDUP_REMOVED lines=26> */
[----:B--2---:R-:W-:-:S05]  /*8ef0*/  IMAD R2, R2, UR4, RZ ;  /* 0x0000000402027c24 */ /* 0x004fca000f8e02ff */
[----:B------:R0:W-:Y:S04]  /*8f00*/  STL [R1+0x1c], R2 ;  /* 0x00001c0201007387 */ /* 0x0001e80000100800 */
[----:B0-----:R-:W2:Y:S02]  /*8f10*/  LDL.LU R2, [R1+0x70c] ;  /* 0x00070c0001027983 */ /* 0x001ea40000300800 */
[----:B--2---:R-:W-:-:S05]  /*8f20*/  IMAD R2, R2, UR4, RZ ;  /* 0x0000000402027c24 */ /* 0x004fca000f8e02ff */
[----:B------:R0:W-:Y:S04]  /*8f30*/  STL [R1+0x20], R2 ;  /* 0x0000200201007387 */ /* 0x0001e80000100800 */
[----:B0-----:R-:W2:Y:S01]  /*8f40*/  LDL.LU R2, [R1+0x708] ;  /* 0x0007080001027983 */ /* 0x001ea20000300800 */
[----:B---3--:R-:W-:Y:S02]  /*8f50*/  IMAD R3, R3, UR4, RZ ;  /* 0x0000000403037c24 */ /* 0x008fe4000f8e02ff */
[----:B--2---:R-:W-:-:S05]  /*8f60*/  IMAD R2, R2, UR4, RZ ;  /* 0x0000000402027c24 */ /* 0x004fca000f8e02ff */
[----:B------:R4:W-:Y:S04]  /*8f70*/  STL [R1+0x28], R2 ;  /* 0x0000280201007387 */ /* 0x0009e80000100800 */
[----:B------:R0:W-:Y:S01]  /*8f80*/  STL [R1+0x2c], R3 ;  /* 0x00002c0301007387 */ /* 0x0001e20000100800 */
[----:B----4-:R-:W-:Y:S02]  /*8f90*/  IMAD R2, R4, UR4, RZ ;  /* 0x0000000404027c24 */ /* 0x010fe4000f8e02ff */
[----:B-----5:R-:W-:Y:S02]  /*8fa0*/  IMAD R4, R6, UR4, RZ ;  /* 0x0000000406047c24 */ /* 0x020fe4000f8e02ff */
[----:B0-----:R-:W-:Y:S01]  /*8fb0*/  IMAD R3, R5, UR4, RZ ;  /* 0x0000000405037c24 */ /* 0x001fe2000f8e02ff */
[----:B------:R0:W-:Y:S04]  /*8fc0*/  STL [R1+0x30], R2 ;  /* 0x0000300201007387 */ /* 0x0001e80000100800 */
[----:B------:R1:W-:Y:S01]  /*8fd0*/  STL [R1+0x34], R3 ;  /* 0x0000340301007387 */ /* 0x0003e20000100800 */
[----:B0-----:R-:W-:-:S03]  /*8fe0*/  IMAD R2, R7, UR4, RZ ;  /* 0x0000000407027c24 */ /* 0x001fc6000f8e02ff */
[----:B------:R0:W-:Y:S01]  /*8ff0*/  STL [R1+0x38], R4 ;  /* 0x0000380401007387 */ /* 0x0001e20000100800 */
[----:B-1----:R-:W-:-:S03]  /*9000*/  IMAD R3, R8, UR4, RZ ;  /* 0x0000000408037c24 */ /* 0x002fc6000f8e02ff */
[----:B------:R1:W-:Y:S01]  /*9010*/  STL [R1+0x3c], R2 ;  /* 0x00003c0201007387 */ /* 0x0003e20000100800 */
[----:B0-----:R-:W-:-:S03]  /*9020*/  IMAD R4, R11, UR4, RZ ;  /* 0x000000040b047c24 */ /* 0x001fc6000f8e02ff */
[----:B------:R0:W-:Y:S01]  /*9030*/  STL [R1+0x40], R3 ;  /* 0x0000400301007387 */ /* 0x0001e20000100800 */
[----:B-1----:R-:W-:-:S03]  /*9040*/  IMAD R2, R10, UR4, RZ ;  /* 0x000000040a027c24 */ /* 0x002fc6000f8e02ff */
[----:B------:R1:W-:Y:S04]  /*9050*/  STL [R1+0x48], R4 ;  /* 0x0000480401007387 */ /* 0x0003e80000100800 */
[----:B------:R2:W-:Y:S01]  /*9060*/  STL [R1+0x4c], R2 ;  /* 0x00004c0201007387 */ /* 0x0005e20000100800 */
[----:B0-----:R-:W-:Y:S02]  /*9070*/  IMAD R3, R9, UR4, RZ ;  /* 0x0000000409037c24 */ /* 0x001fe4000f8e02ff */
[----:B-1----:R-:W-:-:S03]  /*9080*/  IMAD R4, R18, UR4, RZ ;  /* 0x0000000412047c24 */ /* 0x002fc6000f8e02ff */
[----:B------:R0:W-:Y:S01]  /*9090*/  STL [R1+0x54], R3 ;  /* 0x0000540301007387 */ /* 0x0001e20000100800 */
[----:B--2---:R-:W-:-:S03]  /*90a0*/  IMAD R2, R17, UR4, RZ ;  /* 0x0000000411027c24 */ /* 0x004fc6000f8e02ff */
        /* <DEDUP_REMOVED lines=28> */
[----:B------:R-:W-:Y:S01]  /*9270*/  STL [R1+0xb4], R3 ;  /* 0x0000b40301007387 */ /* 0x000fe20000100800 */
[----:B--2---:R-:W-:-:S03]  /*9280*/  IMAD R2, R12, UR4, RZ ;  /* 0x000000040c027c24 */ /* 0x004fc6000f8e02ff */
[----:B------:R-:W-:Y:S04]  /*9290*/  STL [R1+0xbc], R4 ;  /* 0x0000bc0401007387 */ /* 0x000fe80000100800 */
[----:B------:R0:W-:Y:S04]  /*92a0*/  STL [R1+0xc4], R2 ;  /* 0x0000c40201007387 */ /* 0x0001e80000100800 */
[----:B0-----:R-:W2:Y:S01]  /*92b0*/  LDL.LU R2, [R1+0x160] ;  /* 0x0001600001027983 */ /* 0x001ea20000300800 */
[----:B------:R-:W-:Y:S02]  /*92c0*/  IMAD R3, R0, UR4, RZ ;  /* 0x0000000400037c24 */ /* 0x000fe4000f8e02ff */
[----:B------:R-:W-:-:S03]  /*92d0*/  IMAD R0, R19, UR4, RZ ;  /* 0x0000000413007c24 */ /* 0x000fc6000f8e02ff */
[----:B------:R-:W-:Y:S04]  /*92e0*/  STL [R1+0xc8], R3 ;  /* 0x0000c80301007387 */ /* 0x000fe80000100800 */
        /* <DEDUP_REMOVED lines=129> */
[----:B------:R-:W5:Y:S01]  /*9b00*/  LDL.LU R19, [R1] ;  /* 0x0000000001137983 */ /* 0x000f620000300800 */
[----:B--2---:R-:W-:-:S05]  /*9b10*/  IMAD R2, R2, UR4, RZ ;  /* 0x0000000402027c24 */ /* 0x004fca000f8e02ff */
[----:B------:R0:W-:Y:S04]  /*9b20*/  STL [R1+0x12c], R2 ;  /* 0x00012c0201007387 */ /* 0x0001e80000100800 */
[----:B0-----:R-:W2:Y:S02]  /*9b30*/  LDL.LU R2, [R1+0x6fc] ;  /* 0x0006fc0001027983 */ /* 0x001ea40000300800 */
[----:B--2---:R-:W-:-:S05]  /*9b40*/  IMAD R2, R2, UR4, RZ ;  /* 0x0000000402027c24 */ /* 0x004fca000f8e02ff */
[----:B------:R0:W-:Y:S04]  /*9b50*/  STL [R1+0x128], R2 ;  /* 0x0001280201007387 */ /* 0x0001e80000100800 */
[----:B0-----:R-:W2:Y:S01]  /*9b60*/  LDL.LU R2, [R1+0x6f8] ;  /* 0x0006f80001027983 */ /* 0x001ea20000300800 */
[----:B---3--:R-:W-:Y:S02]  /*9b70*/  IMAD R3, R3, UR4, RZ ;  /* 0x0000000403037c24 */ /* 0x008fe4000f8e02ff */
[----:B----4-:R-:W-:Y:S02]  /*9b80*/  IMAD R4, R4, UR4, RZ ;  /* 0x0000000404047c24 */ /* 0x010fe4000f8e02ff */
[----:B-----5:R-:W-:Y:S02]  /*9b90*/  IMAD R5, R5, UR4, RZ ;  /* 0x0000000405057c24 */ /* 0x020fe4000f8e02ff */
[----:B------:R-:W-:-:S02]  /*9ba0*/  IMAD R6, R6, UR4, RZ ;  /* 0x0000000406067c24 */ /* 0x000fc4000f8e02ff */
[----:B------:R-:W-:Y:S02]  /*9bb0*/  IMAD R7, R7, UR4, RZ ;  /* 0x0000000407077c24 */ /* 0x000fe4000f8e02ff */
[----:B------:R-:W-:Y:S02]  /*9bc0*/  IMAD R8, R8, UR4, RZ ;  /* 0x0000000408087c24 */ /* 0x000fe4000f8e02ff */
[----:B------:R-:W-:Y:S02]  /*9bd0*/  IMAD R11, R11, UR4, RZ ;  /* 0x000000040b0b7c24 */ /* 0x000fe4000f8e02ff */
[----:B------:R-:W-:Y:S02]  /*9be0*/  IMAD R10, R10, UR4, RZ ;  /* 0x000000040a0a7c24 */ /* 0x000fe4000f8e02ff */
[----:B------:R-:W-:Y:S02]  /*9bf0*/  IMAD R9, R9, UR4, RZ ;  /* 0x0000000409097c24 */ /* 0x000fe4000f8e02ff */
        /* <DEDUP_REMOVED lines=19> */
[----:B--2---:R-:W-:-:S05]  /*9d30*/  IMAD R2, R2, UR4, RZ ;  /* 0x0000000402027c24 */ /* 0x004fca000f8e02ff */
[----:B------:R0:W-:Y:S04]  /*9d40*/  STL [R1+0x124], R2 ;  /* 0x0001240201007387 */ /* 0x0001e80000100800 */
[----:B0-----:R-:W2:Y:S04]  /*9d50*/  LDL.LU R2, [R1+0x6f4] ;  /* 0x0006f40001027983 */ /* 0x001ea80000300800 */
[----:B------:R0:W-:Y:S04]  /*9d60*/  STL [R1+0x120], R3 ;  /* 0x0001200301007387 */ /* 0x0001e80000100800 */
[----:B0-----:R-:W3:Y:S04]  /*9d70*/  LDL.LU R3, [R1+0x6f0] ;  /* 0x0006f00001037983 */ /* 0x001ee80000300800 */
[----:B------:R0:W-:Y:S04]  /*9d80*/  STL [R1+0x118], R4 ;  /* 0x0001180401007387 */ /* 0x0001e80000100800 */
[----:B0-----:R-:W4:Y:S04]  /*9d90*/  LDL.LU R4, [R1+0x6ec] ;  /* 0x0006ec0001047983 */ /* 0x001f280000300800 */
[----:B------:R0:W-:Y:S04]  /*9da0*/  STL [R1+0x114], R5 ;  /* 0x0001140501007387 */ /* 0x0001e80000100800 */
[----:B0-----:R-:W5:Y:S04]  /*9db0*/  LDL.LU R5, [R1+0x6e8] ;  /* 0x0006e80001057983 */ /* 0x001f680000300800 */
        /* <DEDUP_REMOVED lines=48> */
[----:B------:R0:W-:Y:S04]  /*a0c0*/  STL [R1], R19 ;  /* 0x0000001301007387 */ /* 0x0001e80000100800 */
[----:B0-----:R-:W3:Y:S01]  /*a0d0*/  LDL.LU R19, [R1+0x684] ;  /* 0x0006840001137983 */ /* 0x001ee20000300800 */
[----:B----4-:R-:W-:-:S02]  /*a0e0*/  IMAD R28, R28, UR4, RZ ;  /* 0x000000041c1c7c24 */ /* 0x010fc4000f8e02ff */
[----:B-----5:R-:W-:Y:S02]  /*a0f0*/  IMAD R27, R27, UR4, RZ ;  /* 0x000000041b1b7c24 */ /* 0x020fe4000f8e02ff */
[----:B--2---:R-:W-:Y:S02]  /*a100*/  IMAD R26, R26, UR4, RZ ;  /* 0x000000041a1a7c24 */ /* 0x004fe4000f8e02ff */
[----:B---3--:R-:W-:Y:S02]  /*a110*/  IMAD R25, R25, UR4, RZ ;  /* 0x0000000419197c24 */ /* 0x008fe4000f8e02ff */
[----:B------:R-:W-:Y:S02]  /*a120*/  IMAD R24, R24, UR4, RZ ;  /* 0x0000000418187c24 */ /* 0x000fe4000f8e02ff */
[----:B------:R-:W-:Y:S02]  /*a130*/  IMAD R23, R23, UR4, RZ ;  /* 0x0000000417177c24 */ /* 0x000fe4000f8e02ff */
[----:B------:R-:W-:-:S02]  /*a140*/  IMAD R22, R22, UR4, RZ ;  /* 0x0000000416167c24 */ /* 0x000fc4000f8e02ff */
[----:B------:R-:W-:Y:S02]  /*a150*/  IMAD R21, R21, UR4, RZ ;  /* 0x0000000415157c24 */ /* 0x000fe4000f8e02ff */
[----:B------:R-:W-:Y:S02]  /*a160*/  IMAD R20, R20, UR4, RZ ;  /* 0x0000000414147c24 */ /* 0x000fe4000f8e02ff */
[----:B------:R-:W-:Y:S02]  /*a170*/  IMAD R12, R12, UR4, RZ ;  /* 0x000000040c0c7c24 */ /* 0x000fe4000f8e02ff */
[----:B------:R-:W-:Y:S02]  /*a180*/  IMAD R0, R0, UR4, RZ ;  /* 0x0000000400007c24 */ /* 0x000fe4000f8e02ff */
[----:B------:R-:W-:-:S05]  /*a190*/  IMAD R19, R19, UR4, RZ ;  /* 0x0000000413137c24 */ /* 0x000fca000f8e02ff */
[----:B------:R-:W-:Y:S04]  /*a1a0*/  STL [R1+0x64c], R19 ;  /* 0x00064c1301007387 */ /* 0x000fe80000100800 */
[----:B------:R-:W-:Y:S04]  /*a1b0*/  STL [R1+0x650], R0 ;  /* 0x0006500001007387 */ /* 0x000fe80000100800 */
[----:B------:R-:W-:Y:S04]  /*a1c0*/  STL [R1+0x654], R12 ;  /* 0x0006540c01007387 */ /* 0x000fe80000100800 */
[----:B------:R-:W-:Y:S04]  /*a1d0*/  STL [R1+0x658], R20 ;  /* 0x0006581401007387 */ /* 0x000fe80000100800 */
[----:B------:R-:W-:Y:S04]  /*a1e0*/  STL [R1+0x65c], R21 ;  /* 0x00065c1501007387 */ /* 0x000fe80000100800 */
[----:B------:R-:W-:Y:S04]  /*a1f0*/  STL [R1+0x660], R22 ;  /* 0x0006601601007387 */ /* 0x000fe80000100800 */
        /* <DEDUP_REMOVED lines=11> */
[----:B0-----:R-:W3:Y:S01]  /*a2b0*/  LDL.LU R28, [R1+0x8] ;  /* 0x00000800011c7983 */ /* 0x001ee20000300800 */
[----:B------:R-:W-:-:S02]  /*a2c0*/  IMAD R29, R29, UR4, RZ ;  /* 0x000000041d1d7c24 */ /* 0x000fc4000f8e02ff */
[----:B------:R-:W-:-:S03]  /*a2d0*/  IMAD R13, R13, UR4, RZ ;  /* 0x000000040d0d7c24 */ /* 0x000fc6000f8e02ff */
[----:B------:R-:W-:Y:S04]  /*a2e0*/  STL [R1+0x67c], R29 ;  /* 0x00067c1d01007387 */ /* 0x000fe80000100800 */
[----:B------:R-:W-:Y:S04]  /*a2f0*/  STL [R1+0x680], R13 ;  /* 0x0006800d01007387 */ /* 0x000fe80000100800 */
[----:B------:R-:W4:Y:S01]  /*a300*/  LDL.LU R22, [R1+0x20] ;  /* 0x0000200001167983 */ /* 0x000f220000300800 */
[----:B------:R-:W-:Y:S02]  /*a310*/  LEA R12, P4, R8, UR10, 0x1 ;  /* 0x0000000a080c7c11 */ /* 0x000fe4000f8808ff */
[----:B------:R-:W-:-:S03]  /*a320*/  LEA R0, P5, R7, UR10, 0x1 ;  /* 0x0000000a07007c11 */ /* 0x000fc6000f8a08ff */
[----:B------:R0:W-:Y:S04]  /*a330*/  STL [R1+0x3a8], R12 ;  /* 0x0003a80c01007387 */ /* 0x0001e80000100800 */
[----:B------:R1:W-:Y:S04]  /*a340*/  STL [R1+0x3ac], R0 ;  /* 0x0003ac0001007387 */ /* 0x0003e80000100800 */
[----:B------:R-:W4:Y:S01]  /*a350*/  LDL.LU R21, [R1+0x28] ;  /* 0x0000280001157983 */ /* 0x000f220000300800 */
[----:B0-----:R-:W-:Y:S02]  /*a360*/  LEA R12, P3, R6, UR10, 0x1 ;  /* 0x0000000a060c7c11 */ /* 0x001fe4000f8608ff */
[----:B-1----:R-:W-:-:S03]  /*a370*/  LEA R0, P1, R5, UR10, 0x1 ;  /* 0x0000000a05007c11 */ /* 0x002fc6000f8208ff */
[----:B------:R0:W-:Y:S04]  /*a380*/  STL [R1+0x3b0], R12 ;  /* 0x0003b00c01007387 */ /* 0x0001e80000100800 */
[----:B------:R1:W-:Y:S04]  /*a390*/  STL [R1+0x3b4], R0 ;  /* 0x0003b40001007387 */ /* 0x0003e80000100800 */
[----:B------:R-:W4:Y:S01]  /*a3a0*/  LDL.LU R20, [R1+0x2c] ;  /* 0x00002c0001147983 */ /* 0x000f220000300800 */
[----:B0-----:R-:W-:Y:S02]  /*a3b0*/  LEA R12, P2, R4, UR10, 0x1 ;  /* 0x0000000a040c7c11 */ /* 0x001fe4000f8408ff */
[----:B-1----:R-:W-:-:S03]  /*a3c0*/  LEA.HI.X.SX32 R0, R8, UR11, 0x1, P4 ;  /* 0x0000000b08007c11 */ /* 0x002fc6000a0f0eff */
[----:B------:R0:W-:Y:S04]  /*a3d0*/  STL [R1+0x3b8], R12 ;  /* 0x0003b80c01007387 */ /* 0x0001e80000100800 */
[----:B------:R1:W-:Y:S04]  /*a3e0*/  STL [R1+0x3a0], R0 ;  /* 0x0003a00001007387 */ /* 0x0003e80000100800 */
[----:B------:R-:W4:Y:S01]  /*a3f0*/  LDL.LU R8, [R1+0x30] ;  /* 0x0000300001087983 */ /* 0x000f220000300800 */
[----:B0-----:R-:W-:Y:S02]  /*a400*/  LEA R12, P4, R3, UR10, 0x1 ;  /* 0x0000000a030c7c11 */ /* 0x001fe4000f8808ff */
[----:B-1----:R-:W-:-:S03]  /*a410*/  LEA.HI.X.SX32 R0, R7, UR11, 0x1, P5 ;  /* 0x0000000b07007c11 */ /* 0x002fc6000a8f0eff */
[----:B------:R0:W-:Y:S04]  /*a420*/  STL [R1+0x3bc], R12 ;  /* 0x0003bc0c01007387 */ /* 0x0001e80000100800 */
[----:B------:R1:W-:Y:S04]  /*a430*/  STL [R1+0x398], R0 ;  /* 0x0003980001007387 */ /* 0x0003e80000100800 */
[----:B0-----:R-:W4:Y:S01]  /*a440*/  LDL.LU R12, [R1+0x34] ;  /* 0x00003400010c7983 */ /* 0x001f220000300800 */
[----:B------:R-:W-:Y:S02]  /*a450*/  LEA R7, P5, R2, UR10, 0x1 ;  /* 0x0000000a02077c11 */ /* 0x000fe4000f8a08ff */
[----:B-1----:R-:W-:-:S03]  /*a460*/  LEA.HI.X.SX32 R0, R6, UR11, 0x1, P3 ;  /* 0x0000000b06007c11 */ /* 0x002fc600098f0eff */
[----:B------:R-:W-:Y:S01]  /*a470*/  STL [R1+0x3c0], R7 ;  /* 0x0003c00701007387 */ /* 0x000fe20000100800 */
[----:B------:R-:W-:-:S03]  /*a480*/  LEA.HI.X.SX32 R5, R5, UR11, 0x1, P1 ;  /* 0x0000000b05057c11 */ /* 0x000fc600088f0eff */
[----:B------:R0:W-:Y:S04]  /*a490*/  STL [R1+0x390], R0 ;  /* 0x0003900001007387 */ /* 0x0001e80000100800 */
[----:B0-----:R-:W4:Y:S01]  /*a4a0*/  LDL.LU R0, [R1+0x38] ;  /* 0x0000380001007983 */ /* 0x001f220000300800 */
[----:B------:R-:W-:Y:S02]  /*a4b0*/  LEA.HI.X.SX32 R3, R3, UR11, 0x1, P4 ;  /* 0x0000000b03037c11 */ /* 0x000fe4000a0f0eff */
[----:B---3--:R-:W-:-:S05]  /*a4c0*/  LEA R6, P3, R28, UR10, 0x1 ;  /* 0x0000000a1c067c11 */ /* 0x008fca000f8608ff */
[----:B------:R2:W-:Y:S04]  /*a4d0*/  STL [R1+0x3c4], R6 ;  /* 0x0003c40601007387 */ /* 0x0005e80000100800 */
[----:B------:R0:W-:Y:S04]  /*a4e0*/  STL [R1+0x388], R5 ;  /* 0x0003880501007387 */ /* 0x0001e80000100800 */
[----:B------:R-:W3:Y:S01]  /*a4f0*/  LDL.LU R19, [R1+0x3c] ;  /* 0x00003c0001137983 */ /* 0x000ee20000300800 */
[----:B--2---:R-:W-:Y:S02]  /*a500*/  LEA R6, P1, R27, UR10, 0x1 ;  /* 0x0000000a1b067c11 */ /* 0x004fe4000f8208ff */
[----:B0-----:R-:W-:-:S03]  /*a510*/  LEA.HI.X.SX32 R5, R4, UR11, 0x1, P2 ;  /* 0x0000000b04057c11 */ /* 0x001fc600090f0eff */
[----:B------:R-:W-:Y:S01]  /*a520*/  STL [R1+0x3c8], R6 ;  /* 0x0003c80601007387 */ /* 0x000fe20000100800 */
[----:B-----5:R-:W-:-:S03]  /*a530*/  LEA R4, P2, R26, UR10, 0x1 ;  /* 0x0000000a1a047c11 */ /* 0x020fc6000f8408ff */
[----:B------:R-:W-:Y:S04]  /*a540*/  STL [R1+0x380], R5 ;  /* 0x0003800501007387 */ /* 0x000fe80000100800 */
[----:B------:R-:W2:Y:S04]  /*a550*/  LDL.LU R13, [R1+0x40] ;  /* 0x00004000010d7983 */ /* 0x000ea80000300800 */
[----:B------:R4:W-:Y:S04]  /*a560*/  STL [R1+0x3cc], R4 ;  /* 0x0003cc0401007387 */ /* 0x0009e80000100800 */
[----:B------:R0:W-:Y:S04]  /*a570*/  STL [R1+0x378], R3 ;  /* 0x0003780301007387 */ /* 0x0001e80000100800 */
[----:B------:R-:W5:Y:S01]  /*a580*/  LDL.LU R29, [R1+0x48] ;  /* 0x00004800011d7983 */ /* 0x000f620000300800 */
[----:B----4-:R-:W-:-:S02]  /*a590*/  LEA R4, P4, R25, UR10, 0x1 ;  /* 0x0000000a19047c11 */ /* 0x010fc4000f8808ff */
[----:B0-----:R-:W-:-:S03]  /*a5a0*/  LEA.HI.X.SX32 R3, R2, UR11, 0x1, P5 ;  /* 0x0000000b02037c11 */ /* 0x001fc6000a8f0eff */
[----:B------:R-:W-:Y:S04]  /*a5b0*/  STL [R1+0x3d0], R4 ;  /* 0x0003d00401007387 */ /* 0x000fe80000100800 */
[----:B------:R0:W-:Y:S01]  /*a5c0*/  STL [R1+0x370], R3 ;  /* 0x0003700301007387 */ /* 0x0001e20000100800 */
[----:B------:R-:W-:Y:S02]  /*a5d0*/  LEA R2, P5, R24, UR10, 0x1 ;  /* 0x0000000a18027c11 */ /* 0x000fe4000f8a08ff */
[----:B0-----:R-:W-:Y:S02]  /*a5e0*/  LEA.HI.X.SX32 R3, R28, UR11, 0x1, P3 ;  /* 0x0000000b1c037c11 */ /* 0x001fe400098f0eff */
[----:B------:R-:W4:Y:S04]  /*a5f0*/  LDL.LU R28, [R1+0x4c] ;  /* 0x00004c00011c7983 */ /* 0x000f280000300800 */
[----:B------:R0:W-:Y:S04]  /*a600*/  STL [R1+0x3d4], R2 ;  /* 0x0003d40201007387 */ /* 0x0001e80000100800 */
[----:B------:R1:W-:Y:S01]  /*a610*/  STL [R1+0x368], R3 ;  /* 0x0003680301007387 */ /* 0x0003e20000100800 */
[----:B0-----:R-:W-:-:S02]  /*a620*/  LEA R2, P3, R23, UR10, 0x1 ;  /* 0x0000000a17027c11 */ /* 0x001fc4000f8608ff */
[----:B-1----:R-:W-:Y:S02]  /*a630*/  LEA.HI.X.SX32 R3, R27, UR11, 0x1, P1 ;  /* 0x0000000b1b037c11 */ /* 0x002fe400088f0eff */
[----:B------:R-:W4:Y:S04]  /*a640*/  LDL.LU R27, [R1+0x54] ;  /* 0x00005400011b7983 */ /* 0x000f280000300800 */
[----:B------:R-:W-:Y:S04]  /*a650*/  STL [R1+0x3d8], R2 ;  /* 0x0003d80201007387 */ /* 0x000fe80000100800 */
[----:B------:R0:W-:Y:S02]  /*a660*/  STL [R1+0x360], R3 ;  /* 0x0003600301007387 */ /* 0x0001e40000100800 */
[----:B0-----:R-:W-:-:S02]  /*a670*/  LEA.HI.X.SX32 R3, R26, UR11, 0x1, P2 ;  /* 0x0000000b1a037c11 */ /* 0x001fc400090f0eff */
[----:B------:R-:W4:Y:S01]  /*a680*/  LDL.LU R26, [R1+0x5c] ;  /* 0x00005c00011a7983 */ /* 0x000f220000300800 */
[----:B------:R-:W-:-:S05]  /*a690*/  LEA R2, P1, R22, UR10, 0x1 ;  /* 0x0000000a16027c11 */ /* 0x000fca000f8208ff */
[----:B------:R-:W-:Y:S04]  /*a6a0*/  STL [R1+0x3dc], R2 ;  /* 0x0003dc0201007387 */ /* 0x000fe80000100800 */
[----:B------:R0:W-:Y:S02]  /*a6b0*/  STL [R1+0x358], R3 ;  /* 0x0003580301007387 */ /* 0x0001e40000100800 */
[----:B0-----:R-:W-:Y:S02]  /*a6c0*/  LEA.HI.X.SX32 R3, R25, UR11, 0x1, P4 ;  /* 0x0000000b19037c11 */ /* 0x001fe4000a0f0eff */
        /* <DEDUP_REMOVED lines=12> */
[----:B------:R0:W-:Y:S04]  /*a790*/  STL [R1+0x3e8], R2 ;  /* 0x0003e80201007387 */ /* 0x0001e80000100800 */
[----:B------:R1:W-:Y:S01]  /*a7a0*/  STL [R1+0x340], R3 ;  /* 0x0003400301007387 */ /* 0x0003e20000100800 */
[----:B0-----:R-:W-:Y:S02]  /*a7b0*/  LEA R2, P3, R12, UR10, 0x1 ;  /* 0x0000000a0c027c11 */ /* 0x001fe4000f8608ff */
        /* <DEDUP_REMOVED lines=11> */
[----:B---3--:R-:W-:-:S05]  /*a870*/  LEA R2, P2, R19, UR10, 0x1 ;  /* 0x0000000a13027c11 */ /* 0x008fca000f8408ff */
[----:B------:R2:W-:Y:S04]  /*a880*/  STL [R1+0x3f4], R2 ;  /* 0x0003f40201007387 */ /* 0x0005e80000100800 */
[----:B------:R0:W-:Y:S01]  /*a890*/  STL [R1+0x328], R3 ;  /* 0x0003280301007387 */ /* 0x0001e20000100800 */
[----:B--2---:R-:W-:Y:S02]  /*a8a0*/  LEA R2, P4, R13, UR10, 0x1 ;  /* 0x0000000a0d027c11 */ /* 0x004fe4000f8808ff */
[----:B0-----:R-:W-:Y:S02]  /*a8b0*/  LEA.HI.X.SX32 R3, R8, UR11, 0x1, P5 ;  /* 0x0000000b08037c11 */ /* 0x001fe4000a8f0eff */
[----:B------:R-:W2:Y:S04]  /*a8c0*/  LDL.LU R8, [R1+0x94] ;  /* 0x0000940001087983 */ /* 0x000ea80000300800 */
[----:B------:R5:W-:Y:S04]  /*a8d0*/  STL [R1+0x3f8], R2 ;  /* 0x0003f80201007387 */ /* 0x000be80000100800 */
[----:B------:R0:W-:Y:S01]  /*a8e0*/  STL [R1+0x320], R3 ;  /* 0x0003200301007387 */ /* 0x0001e20000100800 */
[----:B-----5:R-:W-:-:S02]  /*a8f0*/  LEA R2, P5, R29, UR10, 0x1 ;  /* 0x0000000a1d027c11 */ /* 0x020fc4000f8a08ff */
[----:B0-----:R-:W-:Y:S02]  /*a900*/  LEA.HI.X.SX32 R3, R12, UR11, 0x1, P3 ;  /* 0x0000000b0c037c11 */ /* 0x001fe400098f0eff */
[----:B------:R-:W3:Y:S04]  /*a910*/  LDL.LU R12, [R1+0x98] ;  /* 0x00009800010c7983 */ /* 0x000ee80000300800 */
[----:B------:R-:W-:Y:S04]  /*a920*/  STL [R1+0x3fc], R2 ;  /* 0x0003fc0201007387 */ /* 0x000fe80000100800 */
[----:B------:R0:W-:Y:S02]  /*a930*/  STL [R1+0x318], R3 ;  /* 0x0003180301007387 */ /* 0x0001e40000100800 */
[----:B0-----:R-:W-:-:S02]  /*a940*/  LEA.HI.X.SX32 R3, R0, UR11, 0x1, P1 ;  /* 0x0000000b00037c11 */ /* 0x001fc400088f0eff */
[----:B------:R-:W5:Y:S01]  /*a950*/  LDL.LU R0, [R1+0x9c] ;  /* 0x00009c0001007983 */ /* 0x000f620000300800 */
[----:B----4-:R-:W-:-:S05]  /*a960*/  LEA R2, P3, R28, UR10, 0x1 ;  /* 0x0000000a1c027c11 */ /* 0x010fca000f8608ff */
[----:B------:R0:W-:Y:S04]  /*a970*/  STL [R1+0x400], R2 ;  /* 0x0004000201007387 */ /* 0x0001e80000100800 */
[----:B------:R1:W-:Y:S01]  /*a980*/  STL [R1+0x310], R3 ;  /* 0x0003100301007387 */ /* 0x0003e20000100800 */
[----:B0-----:R-:W-:Y:S02]  /*a990*/  LEA R2, P1, R27, UR10, 0x1 ;  /* 0x0000000a1b027c11 */ /* 0x001fe4000f8208ff */
[----:B-1----:R-:W-:Y:S02]  /*a9a0*/  LEA.HI.X.SX32 R3, R19, UR11, 0x1, P2 ;  /* 0x0000000b13037c11 */ /* 0x002fe400090f0eff */
        /* <DEDUP_REMOVED lines=40> */
[----:B--2---:R-:W-:-:S05]  /*ac30*/  LEA R2, P5, R8, UR10, 0x1 ;  /* 0x0000000a08027c11 */ /* 0x004fca000f8a08ff */
[----:B------:R-:W-:Y:S04]  /*ac40*/  STL [R1+0x424], R2 ;  /* 0x0004240201007387 */ /* 0x000fe80000100800 */
[----:B------:R0:W-:Y:S02]  /*ac50*/  STL [R1+0x2c8], R3 ;  /* 0x0002c80301007387 */ /* 0x0001e40000100800 */
[----:B0-----:R-:W-:Y:S02]  /*ac60*/  LEA.HI.X.SX32 R3, R22, UR11, 0x1, P1 ;  /* 0x0000000b16037c11 */ /* 0x001fe400088f0eff */
[----:B---3--:R-:W-:Y:S01]  /*ac70*/  LEA R2, P3, R12, UR10, 0x1 ;  /* 0x0000000a0c027c11 */ /* 0x008fe2000f8608ff */
[----:B------:R-:W2:Y:S04]  /*ac80*/  LDL.LU R22, [R1+0xdc] ;  /* 0x0000dc0001167983 */ /* 0x000ea80000300800 */
[----:B------:R-:W-:Y:S04]  /*ac90*/  STL [R1+0x428], R2 ;  /* 0x0004280201007387 */ /* 0x000fe80000100800 */
[----:B------:R0:W-:Y:S02]  /*aca0*/  STL [R1+0x2c0], R3 ;  /* 0x0002c00301007387 */ /* 0x0001e40000100800 */
[----:B0-----:R-:W-:-:S02]  /*acb0*/  LEA.HI.X.SX32 R3, R21, UR11, 0x1, P2 ;  /* 0x0000000b15037c11 */ /* 0x001fc400090f0eff */
[----:B------:R-:W3:Y:S01]  /*acc0*/  LDL.LU R21, [R1+0xe0] ;  /* 0x0000e00001157983 */ /* 0x000ee20000300800 */
[----:B-----5:R-:W-:-:S05]  /*acd0*/  LEA R2, P1, R0, UR10, 0x1 ;  /* 0x0000000a00027c11 */ /* 0x020fca000f8208ff */
[----:B------:R-:W-:Y:S04]  /*ace0*/  STL [R1+0x42c], R2 ;  /* 0x00042c0201007387 */ /* 0x000fe80000100800 */
[----:B------:R0:W-:Y:S02]  /*acf0*/  STL [R1+0x2a8], R3 ;  /* 0x0002a80301007387 */ /* 0x0001e40000100800 */
[----:B0-----:R-:W-:Y:S02]  /*ad00*/  LEA.HI.X.SX32 R3, R20, UR11, 0x1, P4 ;  /* 0x0000000b14037c11 */ /* 0x001fe4000a0f0eff */
[----:B------:R-:W5:Y:S01]  /*ad10*/  LDL.LU R20, [R1+0xe8] ;  /* 0x0000e80001147983 */ /* 0x000f620000300800 */
[----:B----4-:R-:W-:-:S05]  /*ad20*/  LEA R2, P2, R19, UR10, 0x1 ;  /* 0x0000000a13027c11 */ /* 0x010fca000f8408ff */
[----:B------:R0:W-:Y:S04]  /*ad30*/  STL [R1+0x430], R2 ;  /* 0x0004300201007387 */ /* 0x0001e80000100800 */
[----:B------:R1:W-:Y:S04]  /*ad40*/  STL [R1+0x2a0], R3 ;  /* 0x0002a00301007387 */ /* 0x0003e80000100800 */
[----:B------:R-:W4:Y:S01]  /*ad50*/  LDL.LU R7, [R1+0xec] ;  /* 0x0000ec0001077983 */ /* 0x000f220000300800 */
[----:B0-----:R-:W-:Y:S02]  /*ad60*/  LEA R2, P4, R13, UR10, 0x1 ;  /* 0x0000000a0d027c11 */ /* 0x001fe4000f8808ff */
[----:B-1----:R-:W-:-:S03]  /*ad70*/  LEA.HI.X.SX32 R3, R8, UR11, 0x1, P5 ;  /* 0x0000000b08037c11 */ /* 0x002fc6000a8f0eff */
[----:B------:R-:W-:Y:S04]  /*ad80*/  STL [R1+0x434], R2 ;  /* 0x0004340201007387 */ /* 0x000fe80000100800 */
[----:B------:R0:W-:Y:S02]  /*ad90*/  STL [R1+0x298], R3 ;  /* 0x0002980301007387 */ /* 0x0001e40000100800 */
[----:B0-----:R-:W-:Y:S02]  /*ada0*/  LEA.HI.X.SX32 R3, R12, UR11, 0x1, P3 ;  /* 0x0000000b0c037c11 */ /* 0x001fe400098f0eff */
[----:B------:R-:W-:Y:S01]  /*adb0*/  LEA R2, P5, R29, UR10, 0x1 ;  /* 0x0000000a1d027c11 */ /* 0x000fe2000f8a08ff */
        /* <DEDUP_REMOVED lines=12> */
[----:B------:R0:W-:Y:S04]  /*ae80*/  STL [R1+0x280], R3 ;  /* 0x0002800301007387 */ /* 0x0001e80000100800 */
[----:B------:R-:W4:Y:S01]  /*ae90*/  LDL.LU R8, [R1+0x110] ;  /* 0x0001100001087983 */ /* 0x000f220000300800 */
[----:B0-----:R-:W-:Y:S02]  /*aea0*/  LEA.HI.X.SX32 R3, R13, UR11, 0x1, P4 ;  /* 0x0000000b0d037c11 */ /* 0x001fe4000a0f0eff */
        /* <DEDUP_REMOVED lines=20> */
[----:B--2---:R-:W-:-:S05]  /*aff0*/  LEA R2, P1, R22, UR10, 0x1 ;  /* 0x0000000a16027c11 */ /* 0x004fca000f8208ff */
[----:B------:R-:W-:Y:S04]  /*b000*/  STL [R1+0x454], R2 ;  /* 0x0004540201007387 */ /* 0x000fe80000100800 */
[----:B------:R0:W-:Y:S04]  /*b010*/  STL [R1+0x258], R3 ;  /* 0x0002580301007387 */ /* 0x0001e80000100800 */
[----:B------:R-:W2:Y:S01]  /*b020*/  LDL.LU R26, [R1+0x148] ;  /* 0x00014800011a7983 */ /* 0x000ea20000300800 */
[----:B0-----:R-:W-:Y:S02]  /*b030*/  LEA.HI.X.SX32 R3, R25, UR11, 0x1, P4 ;  /* 0x0000000b19037c11 */ /* 0x001fe4000a0f0eff */
[----:B---3--:R-:W-:-:S05]  /*b040*/  LEA R2, P2, R21, UR10, 0x1 ;  /* 0x0000000a15027c11 */ /* 0x008fca000f8408ff */
[----:B------:R-:W-:Y:S04]  /*b050*/  STL [R1+0x458], R2 ;  /* 0x0004580201007387 */ /* 0x000fe80000100800 */
[----:B------:R0:W-:Y:S04]  /*b060*/  STL [R1+0x250], R3 ;  /* 0x0002500301007387 */ /* 0x0001e80000100800 */
[----:B------:R-:W3:Y:S01]  /*b070*/  LDL.LU R25, [R1+0x14c] ;  /* 0x00014c0001197983 */ /* 0x000ee20000300800 */
[----:B0-----:R-:W-:Y:S02]  /*b080*/  LEA.HI.X.SX32 R3, R24, UR11, 0x1, P5 ;  /* 0x0000000b18037c11 */ /* 0x001fe4000a8f0eff */
[----:B-----5:R-:W-:-:S05]  /*b090*/  LEA R2, P4, R20, UR10, 0x1 ;  /* 0x0000000a14027c11 */ /* 0x020fca000f8808ff */
[----:B------:R4:W-:Y:S04]  /*b0a0*/  STL [R1+0x45c], R2 ;  /* 0x00045c0201007387 */ /* 0x0009e80000100800 */
[----:B------:R0:W-:Y:S04]  /*b0b0*/  STL [R1+0x248], R3 ;  /* 0x0002480301007387 */ /* 0x0001e80000100800 */
[----:B------:R-:W5:Y:S01]  /*b0c0*/  LDL.LU R24, [R1+0x150] ;  /* 0x0001500001187983 */ /* 0x000f620000300800 */
[----:B----4-:R-:W-:Y:S02]  /*b0d0*/  LEA R2, P5, R7, UR10, 0x1 ;  /* 0x0000000a07027c11 */ /* 0x010fe4000f8a08ff */
[----:B0-----:R-:W-:-:S03]  /*b0e0*/  LEA.HI.X.SX32 R3, R23, UR11, 0x1, P3 ;  /* 0x0000000b17037c11 */ /* 0x001fc600098f0eff */
[----:B------:R0:W-:Y:S04]  /*b0f0*/  STL [R1+0x460], R2 ;  /* 0x0004600201007387 */ /* 0x0001e80000100800 */
[----:B------:R-:W4:Y:S04]  /*b100*/  LDL.LU R23, [R1+0x154] ;  /* 0x0001540001177983 */ /* 0x000f280000300800 */
[----:B------:R1:W-:Y:S01]  /*b110*/  STL [R1+0x240], R3 ;  /* 0x0002400301007387 */ /* 0x0003e20000100800 */
[----:B0-----:R-:W-:Y:S02]  /*b120*/  LEA R2, P3, R12, UR10, 0x1 ;  /* 0x0000000a0c027c11 */ /* 0x001fe4000f8608ff */
[----:B-1----:R-:W-:-:S03]  /*b130*/  LEA.HI.X.SX32 R3, R22, UR11, 0x1, P1 ;  /* 0x0000000b16037c11 */ /* 0x002fc600088f0eff */
        /* <DEDUP_REMOVED lines=11> */
[----:B------:R-:W4:Y:S01]  /*b1f0*/  LDL.LU R20, [R1+0x16c] ;  /* 0x00016c0001147983 */ /* 0x000f220000300800 */
[----:B------:R-:W-:Y:S02]  /*b200*/  LEA.HI.X.SX32 R4, R7, UR11, 0x1, P5 ;  /* 0x0000000b07047c11 */ /* 0x000fe4000a8f0eff */
[----:B0-----:R-:W-:Y:S01]  /*b210*/  LEA R2, P4, R8, UR10, 0x1 ;  /* 0x0000000a08027c11 */ /* 0x001fe2000f8808ff */
[----:B------:R-:W-:Y:S04]  /*b220*/  STL [R1+0x228], R3 ;  /* 0x0002280301007387 */ /* 0x000fe80000100800 */
[----:B------:R0:W-:Y:S04]  /*b230*/  STL [R1+0x470], R2 ;  /* 0x0004700201007387 */ /* 0x0001e80000100800 */
[----:B------:R-:W-:Y:S01]  /*b240*/  STL [R1+0x220], R4 ;  /* 0x0002200401007387 */ /* 0x000fe20000100800 */
[----:B0-----:R-:W-:-:S03]  /*b250*/  LEA.HI.X.SX32 R2, R12, UR11, 0x1, P3 ;  /* 0x0000000b0c027c11 */ /* 0x001fc600098f0eff */
        /* <DEDUP_REMOVED lines=10> */
[----:B------:R-:W-:Y:S01]  /*b300*/  LEA R3, P1, R28, UR10, 0x1 ;  /* 0x0000000a1c037c11 */ /* 0x000fe2000f8208ff */
[----:B------:R-:W4:Y:S04]  /*b310*/  LDL.LU R19, [R1+0x184] ;  /* 0x0001840001137983 */ /* 0x000f280000300800 */
[----:B------:R-:W-:Y:S04]  /*b320*/  STL [R1+0x47c], R3 ;  /* 0x00047c0301007387 */ /* 0x000fe80000100800 */
[----:B------:R0:W-:Y:S04]  /*b330*/  STL [R1+0x208], R2 ;  /* 0x0002080201007387 */ /* 0x0001e80000100800 */
[----:B------:R-:W4:Y:S01]  /*b340*/  LDL.LU R7, [R1+0x180] ;  /* 0x0001800001077983 */ /* 0x000f220000300800 */
[----:B0-----:R-:W-:-:S02]  /*b350*/  LEA.HI.X.SX32 R2, R8, UR11, 0x1, P4 ;  /* 0x0000000b08027c11 */ /* 0x001fc4000a0f0eff */
[----:B------:R-:W-:-:S05]  /*b360*/  LEA R3, P2, R27, UR10, 0x1 ;  /* 0x0000000a1b037c11 */ /* 0x000fca000f8408ff */
[----:B------:R-:W-:Y:S04]  /*b370*/  STL [R1+0x480], R3 ;  /* 0x0004800301007387 */ /* 0x000fe80000100800 */
[----:B------:R0:W-:Y:S04]  /*b380*/  STL [R1+0x200], R2 ;  /* 0x0002000201007387 */ /* 0x0001e80000100800 */
[----:B------:R-:W4:Y:S01]  /*b390*/  LDL.LU R8, [R1+0x17c] ;  /* 0x00017c0001087983 */ /* 0x000f220000300800 */
[----:B0-----:R-:W-:Y:S02]  /*b3a0*/  LEA.HI.X.SX32 R2, R13, UR11, 0x1, P5 ;  /* 0x0000000b0d027c11 */ /* 0x001fe4000a8f0eff */
[----:B--2---:R-:W-:-:S05]  /*b3b0*/  LEA R3, P4, R26, UR10, 0x1 ;  /* 0x0000000a1a037c11 */ /* 0x004fca000f8808ff */
[----:B------:R0:W-:Y:S04]  /*b3c0*/  STL [R1+0x484], R3 ;  /* 0x0004840301007387 */ /* 0x0001e80000100800 */
[----:B------:R5:W-:Y:S01]  /*b3d0*/  STL [R1+0x1f8], R2 ;  /* 0x0001f80201007387 */ /* 0x000be20000100800 */
[----:B---3--:R-:W-:Y:S02]  /*b3e0*/  LEA R4, P5, R25, UR10, 0x1 ;  /* 0x0000000a19047c11 */ /* 0x008fe4000f8a08ff */
[----:B0-----:R-:W-:-:S03]  /*b3f0*/  LEA.HI.X.SX32 R3, R29, UR11, 0x1, P3 ;  /* 0x0000000b1d037c11 */ /* 0x001fc600098f0eff */
[----:B------:R-:W-:Y:S04]  /*b400*/  STL [R1+0x488], R4 ;  /* 0x0004880401007387 */ /* 0x000fe80000100800 */
[----:B------:R-:W2:Y:S04]  /*b410*/  LDL.LU R13, [R1+0x170] ;  /* 0x00017000010d7983 */ /* 0x000ea80000300800 */
[----:B------:R0:W-:Y:S01]  /*b420*/  STL [R1+0x1f0], R3 ;  /* 0x0001f00301007387 */ /* 0x0001e20000100800 */
[----:B-----5:R-:W-:-:S05]  /*b430*/  LEA R2, P3, R24, UR10, 0x1 ;  /* 0x0000000a18027c11 */ /* 0x020fca000f8608ff */
[----:B------:R4:W-:Y:S04]  /*b440*/  STL [R1+0x48c], R2 ;  /* 0x00048c0201007387 */ /* 0x0009e80000100800 */
[----:B------:R-:W3:Y:S01]  /*b450*/  LDL.LU R29, [R1+0x168] ;  /* 0x00016800011d7983 */ /* 0x000ee20000300800 */
[----:B0-----:R-:W-:Y:S02]  /*b460*/  LEA.HI.X.SX32 R3, R28, UR11, 0x1, P1 ;  /* 0x0000000b1c037c11 */ /* 0x001fe400088f0eff */
[----:B----4-:R-:W-:-:S03]  /*b470*/  LEA R2, P1, R23, UR10, 0x1 ;  /* 0x0000000a17027c11 */ /* 0x010fc6000f8208ff */
[----:B------:R0:W-:Y:S04]  /*b480*/  STL [R1+0x1e8], R3 ;  /* 0x0001e80301007387 */ /* 0x0001e80000100800 */
[----:B------:R1:W-:Y:S04]  /*b490*/  STL [R1+0x490], R2 ;  /* 0x0004900201007387 */ /* 0x0003e80000100800 */
[----:B------:R-:W4:Y:S01]  /*b4a0*/  LDL.LU R28, [R1+0x164] ;  /* 0x00016400011c7983 */ /* 0x000f220000300800 */
[----:B0-----:R-:W-:-:S05]  /*b4b0*/  LEA.HI.X.SX32 R3, R27, UR11, 0x1, P2 ;  /* 0x0000000b1b037c11 */ /* 0x001fca00090f0eff */
[----:B------:R0:W-:Y:S01]  /*b4c0*/  STL [R1+0x1e0], R3 ;  /* 0x0001e00301007387 */ /* 0x0001e20000100800 */
[----:B-1----:R-:W-:Y:S02]  /*b4d0*/  LEA R2, P2, R22, UR10, 0x1 ;  /* 0x0000000a16027c11 */ /* 0x002fe4000f8408ff */
[----:B0-----:R-:W-:-:S03]  /*b4e0*/  LEA.HI.X.SX32 R3, R26, UR11, 0x1, P4 ;  /* 0x0000000b1a037c11 */ /* 0x001fc6000a0f0eff */
[----:B------:R0:W-:Y:S04]  /*b4f0*/  STL [R1+0x494], R2 ;  /* 0x0004940201007387 */ /* 0x0001e80000100800 */
[----:B------:R-:W5:Y:S04]  /*b500*/  LDL.LU R27, [R1+0x158] ;  /* 0x00015800011b7983 */ /* 0x000f680000300800 */
[----:B------:R1:W-:Y:S01]  /*b510*/  STL [R1+0x1d8], R3 ;  /* 0x0001d80301007387 */ /* 0x0003e20000100800 */
[----:B0-----:R-:W-:-:S05]  /*b520*/  LEA R2, P4, R21, UR10, 0x1 ;  /* 0x0000000a15027c11 */ /* 0x001fca000f8808ff */
[----:B------:R0:W-:Y:S04]  /*b530*/  STL [R1+0x498], R2 ;  /* 0x0004980201007387 */ /* 0x0001e80000100800 */
[----:B------:R-:W5:Y:S01]  /*b540*/  LDL.LU R26, [R1+0x144] ;  /* 0x00014400011a7983 */ /* 0x000f620000300800 */
[----:B-1----:R-:W-:-:S05]  /*b550*/  LEA.HI.X.SX32 R3, R25, UR11, 0x1, P5 ;  /* 0x0000000b19037c11 */ /* 0x002fca000a8f0eff */
[----:B------:R1:W-:Y:S01]  /*b560*/  STL [R1+0x1d0], R3 ;  /* 0x0001d00301007387 */ /* 0x0003e20000100800 */
[----:B0-----:R-:W-:-:S05]  /*b570*/  LEA R2, P5, R20, UR10, 0x1 ;  /* 0x0000000a14027c11 */ /* 0x001fca000f8a08ff */
[----:B------:R0:W-:Y:S04]  /*b580*/  STL [R1+0x49c], R2 ;  /* 0x00049c0201007387 */ /* 0x0001e80000100800 */
[----:B------:R-:W5:Y:S01]  /*b590*/  LDL.LU R25, [R1+0x134] ;  /* 0x0001340001197983 */ /* 0x000f620000300800 */
[----:B-1----:R-:W-:-:S05]  /*b5a0*/  LEA.HI.X.SX32 R3, R24, UR11, 0x1, P3 ;  /* 0x0000000b18037c11 */ /* 0x002fca00098f0eff */
[----:B------:R1:W-:Y:S04]  /*b5b0*/  STL [R1+0x1c8], R3 ;  /* 0x0001c80301007387 */ /* 0x0003e80000100800 */
[----:B------:R-:W5:Y:S01]  /*b5c0*/  LDL.LU R24, [R1+0x130] ;  /* 0x0001300001187983 */ /* 0x000f620000300800 */
[----:B0-----:R-:W-:Y:S02]  /*b5d0*/  LEA R2, P3, R12, UR10, 0x1 ;  /* 0x0000000a0c027c11 */ /* 0x001fe4000f8608ff */
[----:B-1----:R-:W-:-:S03]  /*b5e0*/  LEA.HI.X.SX32 R3, R23, UR11, 0x1, P1 ;  /* 0x0000000b17037c11 */ /* 0x002fc600088f0eff */
[----:B------:R-:W-:Y:S04]  /*b5f0*/  STL [R1+0x4a0], R2 ;  /* 0x0004a00201007387 */ /* 0x000fe80000100800 */
[----:B------:R0:W-:Y:S04]  /*b600*/  STL [R1+0x1c0], R3 ;  /* 0x0001c00301007387 */ /* 0x0001e80000100800 */
[----:B------:R-:W5:Y:S01]  /*b610*/  LDL.LU R23, [R1+0x12c] ;  /* 0x00012c0001177983 */ /* 0x000f620000300800 */
[----:B0-----:R-:W-:Y:S02]  /*b620*/  LEA.HI.X.SX32 R3, R22, UR11, 0x1, P2 ;  /* 0x0000000b16037c11 */ /* 0x001fe400090f0eff */
[----:B------:R-:W-:-:S05]  /*b630*/  LEA R2, P1, R0, UR10, 0x1 ;  /* 0x0000000a00027c11 */ /* 0x000fca000f8208ff */
[----:B------:R0:W-:Y:S04]  /*b640*/  STL [R1+0x4a4], R2 ;  /* 0x0004a40201007387 */ /* 0x0001e80000100800 */
[----:B------:R1:W-:Y:S04]  /*b650*/  STL [R1+0x1b8], R3 ;  /* 0x0001b80301007387 */ /* 0x0003e80000100800 */
[----:B------:R-:W5:Y:S01]  /*b660*/  LDL.LU R22, [R1+0x128] ;  /* 0x0001280001167983 */ /* 0x000f620000300800 */
[----:B0-----:R-:W-:Y:S02]  /*b670*/  LEA R2, P2, R19, UR10, 0x1 ;  /* 0x0000000a13027c11 */ /* 0x001fe4000f8408ff */
[----:B-1----:R-:W-:-:S03]  /*b680*/  LEA.HI.X.SX32 R3, R21, UR11, 0x1, P4 ;  /* 0x0000000b15037c11 */ /* 0x002fc6000a0f0eff */
[----:B------:R0:W-:Y:S04]  /*b690*/  STL [R1+0x4a8], R2 ;  /* 0x0004a80201007387 */ /* 0x0001e80000100800 */
[----:B------:R-:W5:Y:S01]  /*b6a0*/  LDL.LU R21, [R1+0x124] ;  /* 0x0001240001157983 */ /* 0x000f620000300800 */
[----:B0-----:R-:W-:-:S03]  /*b6b0*/  LEA R2, P4, R7, UR10, 0x1 ;  /* 0x0000000a07027c11 */ /* 0x001fc6000f8808ff */
[----:B------:R0:W-:Y:S04]  /*b6c0*/  STL [R1+0x1b0], R3 ;  /* 0x0001b00301007387 */ /* 0x0001e80000100800 */
[----:B------:R1:W-:Y:S01]  /*b6d0*/  STL [R1+0x4ac], R2 ;  /* 0x0004ac0201007387 */ /* 0x0003e20000100800 */
[----:B0-----:R-:W-:-:S03]  /*b6e0*/  LEA.HI.X.SX32 R3, R20, UR11, 0x1, P5 ;  /* 0x0000000b14037c11 */ /* 0x001fc6000a8f0eff */
[----:B------:R-:W5:Y:S04]  /*b6f0*/  LDL.LU R20, [R1+0x120] ;  /* 0x0001200001147983 */ /* 0x000f680000300800 */
[----:B------:R0:W-:Y:S01]  /*b700*/  STL [R1+0x1a8], R3 ;  /* 0x0001a80301007387 */ /* 0x0001e20000100800 */
[----:B-1----:R-:W-:-:S05]  /*b710*/  LEA R2, P5, R8, UR10, 0x1 ;  /* 0x0000000a08027c11 */ /* 0x002fca000f8a08ff */
[----:B------:R-:W-:Y:S01]  /*b720*/  STL [R1+0x4b0], R2 ;  /* 0x0004b00201007387 */ /* 0x000fe20000100800 */
[----:B0-----:R-:W-:-:S03]  /*b730*/  LEA.HI.X.SX32 R3, R12, UR11, 0x1, P3 ;  /* 0x0000000b0c037c11 */ /* 0x001fc600098f0eff */
[----:B------:R-:W5:Y:S04]  /*b740*/  LDL.LU R12, [R1+0x118] ;  /* 0x00011800010c7983 */ /* 0x000f680000300800 */
[----:B------:R0:W-:Y:S02]  /*b750*/  STL [R1+0x1a0], R3 ;  /* 0x0001a00301007387 */ /* 0x0001e40000100800 */
[----:B0-----:R-:W-:Y:S02]  /*b760*/  LEA.HI.X.SX32 R3, R0, UR11, 0x1, P1 ;  /* 0x0000000b00037c11 */ /* 0x001fe400088f0eff */
[----:B------:R-:W5:Y:S01]  /*b770*/  LDL.LU R0, [R1+0x114] ;  /* 0x0001140001007983 */ /* 0x000f620000300800 */
[----:B------:R-:W-:Y:S02]  /*b780*/  LEA.HI.X.SX32 R4, R7, UR11, 0x1, P4 ;  /* 0x0000000b07047c11 */ /* 0x000fe4000a0f0eff */
[----:B--2---:R-:W-:-:S05]  /*b790*/  LEA R2, P3, R13, UR10, 0x1 ;  /* 0x0000000a0d027c11 */ /* 0x004fca000f8608ff */
[----:B------:R-:W-:Y:S04]  /*b7a0*/  STL [R1+0x4b4], R2 ;  /* 0x0004b40201007387 */ /* 0x000fe80000100800 */
[----:B------:R0:W-:Y:S02]  /*b7b0*/  STL [R1+0x198], R3 ;  /* 0x0001980301007387 */ /* 0x0001e40000100800 */
[----:B0-----:R-:W-:Y:S02]  /*b7c0*/  LEA.HI.X.SX32 R3, R19, UR11, 0x1, P2 ;  /* 0x0000000b13037c11 */ /* 0x001fe400090f0eff */
[----:B------:R-:W2:Y:S01]  /*b7d0*/  LDL.LU R19, [R1+0x10c] ;  /* 0x00010c0001137983 */ /* 0x000ea20000300800 */
[----:B---3--:R-:W-:-:S05]  /*b7e0*/  LEA R2, P1, R29, UR10, 0x1 ;  /* 0x0000000a1d027c11 */ /* 0x008fca000f8208ff */
[----:B------:R4:W-:Y:S04]  /*b7f0*/  STL [R1+0x4b8], R2 ;  /* 0x0004b80201007387 */ /* 0x0009e80000100800 */
[----:B------:R-:W-:Y:S04]  /*b800*/  STL [R1+0x19c], R3 ;  /* 0x00019c0301007387 */ /* 0x000fe80000100800 */
[----:B------:R-:W3:Y:S01]  /*b810*/  LDL.LU R6, [R1+0x104] ;  /* 0x0001040001067983 */ /* 0x000ee20000300800 */
[----:B----4-:R-:W-:-:S05]  /*b820*/  LEA R2, P2, R28, UR10, 0x1 ;  /* 0x0000000a1c027c11 */ /* 0x010fca000f8408ff */
[----:B------:R0:W-:Y:S04]  /*b830*/  STL [R1+0x4bc], R2 ;  /* 0x0004bc0201007387 */ /* 0x0001e80000100800 */
[----:B------:R1:W-:Y:S04]  /*b840*/  STL [R1+0x1a4], R4 ;  /* 0x0001a40401007387 */ /* 0x0003e80000100800 */
[----:B------:R-:W4:Y:S01]  /*b850*/  LDL.LU R7, [R1+0x100] ;  /* 0x0001000001077983 */ /* 0x000f220000300800 */
[----:B0-----:R-:W-:Y:S02]  /*b860*/  LEA.HI.X.SX32 R2, R8, UR11, 0x1, P5 ;  /* 0x0000000b08027c11 */ /* 0x001fe4000a8f0eff */
[----:B-----5:R-:W-:-:S05]  /*b870*/  LEA R3, P4, R27, UR10, 0x1 ;  /* 0x0000000a1b037c11 */ /* 0x020fca000f8808ff */
[----:B------:R0:W-:Y:S04]  /*b880*/  STL [R1+0x4c0], R3 ;  /* 0x0004c00301007387 */ /* 0x0001e80000100800 */
[----:B------:R-:W-:Y:S01]  /*b890*/  STL [R1+0x1ac], R2 ;  /* 0x0001ac0201007387 */ /* 0x000fe20000100800 */
[----:B-1----:R-:W-:-:S05]  /*b8a0*/  LEA R4, P5, R26, UR10, 0x1 ;  /* 0x0000000a1a047c11 */ /* 0x002fca000f8a08ff */
[----:B------:R1:W-:Y:S04]  /*b8b0*/  STL [R1+0x4c4], R4 ;  /* 0x0004c40401007387 */ /* 0x0003e80000100800 */
[----:B------:R-:W5:Y:S01]  /*b8c0*/  LDL.LU R8, [R1+0xfc] ;  /* 0x0000fc0001087983 */ /* 0x000f620000300800 */
[----:B0-----:R-:W-:Y:S02]  /*b8d0*/  LEA.HI.X.SX32 R3, R13, UR11, 0x1, P3 ;  /* 0x0000000b0d037c11 */ /* 0x001fe400098f0eff */
[----:B-1----:R-:W-:-:S03]  /*b8e0*/  LEA.HI.X.SX32 R4, R29, UR11, 0x1, P1 ;  /* 0x0000000b1d047c11 */ /* 0x002fc600088f0eff */
[----:B------:R0:W-:Y:S01]  /*b8f0*/  STL [R1+0x1b4], R3 ;  /* 0x0001b40301007387 */ /* 0x0001e20000100800 */
[----:B------:R-:W-:-:S05]  /*b900*/  LEA R2, P3, R25, UR10, 0x1 ;  /* 0x0000000a19027c11 */ /* 0x000fca000f8608ff */
[----:B------:R1:W-:Y:S04]  /*b910*/  STL [R1+0x4c8], R2 ;  /* 0x0004c80201007387 */ /* 0x0003e80000100800 */
[----:B------:R1:W-:Y:S04]  /*b920*/  STL [R1+0x1bc], R4 ;  /* 0x0001bc0401007387 */ /* 0x0003e80000100800 */
[----:B------:R-:W5:Y:S01]  /*b930*/  LDL.LU R13, [R1+0xf0] ;  /* 0x0000f000010d7983 */ /* 0x000f620000300800 */
[----:B0-----:R-:W-:Y:S02]  /*b940*/  LEA R3, P1, R24, UR10, 0x1 ;  /* 0x0000000a18037c11 */ /* 0x001fe4000f8208ff */
[----:B-1----:R-:W-:-:S03]  /*b950*/  LEA.HI.X.SX32 R2, R28, UR11, 0x1, P2 ;  /* 0x0000000b1c027c11 */ /* 0x002fc600090f0eff */
[----:B------:R0:W-:Y:S04]  /*b960*/  STL [R1+0x4cc], R3 ;  /* 0x0004cc0301007387 */ /* 0x0001e80000100800 */
[----:B------:R-:W-:Y:S01]  /*b970*/  STL [R1+0x1c4], R2 ;  /* 0x0001c40201007387 */ /* 0x000fe20000100800 */
[----:B------:R-:W-:-:S05]  /*b980*/  LEA R4, P2, R23, UR10, 0x1 ;  /* 0x0000000a17047c11 */ /* 0x000fca000f8408ff */
[----:B------:R1:W-:Y:S04]  /*b990*/  STL [R1+0x4d0], R4 ;  /* 0x0004d00401007387 */ /* 0x0003e80000100800 */
[----:B------:R-:W5:Y:S01]  /*b9a0*/  LDL.LU R29, [R1+0xe4] ;  /* 0x0000e400011d7983 */ /* 0x000f620000300800 */
[----:B0-----:R-:W-:Y:S02]  /*b9b0*/  LEA.HI.X.SX32 R3, R27, UR11, 0x1, P4 ;  /* 0x0000000b1b037c11 */ /* 0x001fe4000a0f0eff */
[----:B-1----:R-:W-:-:S03]  /*b9c0*/  LEA.HI.X.SX32 R4, R26, UR11, 0x1, P5 ;  /* 0x0000000b1a047c11 */ /* 0x002fc6000a8f0eff */
[----:B------:R-:W-:Y:S01]  /*b9d0*/  STL [R1+0x1cc], R3 ;  /* 0x0001cc0301007387 */ /* 0x000fe20000100800 */
[----:B------:R-:W-:-:S05]  /*b9e0*/  LEA R2, P4, R22, UR10, 0x1 ;  /* 0x0000000a16027c11 */ /* 0x000fca000f8808ff */
[----:B------:R0:W-:Y:S04]  /*b9f0*/  STL [R1+0x4d4], R2 ;  /* 0x0004d40201007387 */ /* 0x0001e80000100800 */
[----:B------:R1:W-:Y:S04]  /*ba00*/  STL [R1+0x1d4], R4 ;  /* 0x0001d40401007387 */ /* 0x0003e80000100800 */
[----:B------:R-:W5:Y:S01]  /*ba10*/  LDL.LU R28, [R1+0xd8] ;  /* 0x0000d800011c7983 */ /* 0x000f620000300800 */
[----:B0-----:R-:W-:Y:S02]  /*ba20*/  LEA.HI.X.SX32 R2, R25, UR11, 0x1, P3 ;  /* 0x0000000b19027c11 */ /* 0x001fe400098f0eff */
[----:B------:R-:W-:-:S05]  /*ba30*/  LEA R3, P5, R21, UR10, 0x1 ;  /* 0x0000000a15037c11 */ /* 0x000fca000f8a08ff */
[----:B------:R0:W-:Y:S04]  /*ba40*/  STL [R1+0x4d8], R3 ;  /* 0x0004d80301007387 */ /* 0x0001e80000100800 */
[----:B------:R-:W-:Y:S01]  /*ba50*/  STL [R1+0x1dc], R2 ;  /* 0x0001dc0201007387 */ /* 0x000fe20000100800 */
[----:B-1----:R-:W-:-:S05]  /*ba60*/  LEA R4, P3, R20, UR10, 0x1 ;  /* 0x0000000a14047c11 */ /* 0x002fca000f8608ff */
[----:B------:R1:W-:Y:S04]  /*ba70*/  STL [R1+0x4dc], R4 ;  /* 0x0004dc0401007387 */ /* 0x0003e80000100800 */
[----:B------:R-:W5:Y:S01]  /*ba80*/  LDL.LU R27, [R1+0xd0] ;  /* 0x0000d000011b7983 */ /* 0x000f620000300800 */
[----:B0-----:R-:W-:Y:S02]  /*ba90*/  LEA.HI.X.SX32 R3, R24, UR11, 0x1, P1 ;  /* 0x0000000b18037c11 */ /* 0x001fe400088f0eff */
[----:B-1----:R-:W-:Y:S02]  /*baa0*/  LEA.HI.X.SX32 R4, R23, UR11, 0x1, P2 ;  /* 0x0000000b17047c11 */ /* 0x002fe400090f0eff */
[----:B------:R-:W-:Y:S01]  /*bab0*/  LEA R2, P1, R12, UR10, 0x1 ;  /* 0x0000000a0c027c11 */ /* 0x000fe2000f8208ff */
[----:B------:R0:W-:Y:S04]  /*bac0*/  STL [R1+0x1e4], R3 ;  /* 0x0001e40301007387 */ /* 0x0001e80000100800 */
[----:B------:R1:W-:Y:S04]  /*bad0*/  STL [R1+0x4e0], R2 ;  /* 0x0004e00201007387 */ /* 0x0003e80000100800 */
[----:B------:R-:W-:Y:S04]  /*bae0*/  STL [R1+0x1ec], R4 ;  /* 0x0001ec0401007387 */ /* 0x000fe80000100800 */
[----:B------:R-:W5:Y:S01]  /*baf0*/  LDL.LU R26, [R1+0xcc] ;  /* 0x0000cc00011a7983 */ /* 0x000f620000300800 */
[----:B0-----:R-:W-:-:S02]  /*bb00*/  LEA R3, P2, R0, UR10, 0x1 ;  /* 0x0000000a00037c11 */ /* 0x001fc4000f8408ff */
[----:B-1----:R-:W-:-:S03]  /*bb10*/  LEA.HI.X.SX32 R2, R22, UR11, 0x1, P4 ;  /* 0x0000000b16027c11 */ /* 0x002fc6000a0f0eff */
[----:B------:R-:W-:Y:S04]  /*bb20*/  STL [R1+0x4e4], R3 ;  /* 0x0004e40301007387 */ /* 0x000fe80000100800 */
[----:B------:R0:W-:Y:S02]  /*bb30*/  STL [R1+0x1f4], R2 ;  /* 0x0001f40201007387 */ /* 0x0001e40000100800 */
[----:B0-----:R-:W-:Y:S02]  /*bb40*/  LEA.HI.X.SX32 R2, R21, UR11, 0x1, P5 ;  /* 0x0000000b15027c11 */ /* 0x001fe4000a8f0eff */
[----:B--2---:R-:W-:-:S05]  /*bb50*/  LEA R4, P4, R19, UR10, 0x1 ;  /* 0x0000000a13047c11 */ /* 0x004fca000f8808ff */
[----:B------:R-:W-:Y:S04]  /*bb60*/  STL [R1+0x4e8], R4 ;  /* 0x0004e80401007387 */ /* 0x000fe80000100800 */
[----:B------:R-:W2:Y:S01]  /*bb70*/  LDL.LU R25, [R1+0xc0] ;  /* 0x0000c00001197983 */ /* 0x000ea20000300800 */
[----:B---3--:R-:W-:-:S03]  /*bb80*/  LEA R3, P5, R6, UR10, 0x1 ;  /* 0x0000000a06037c11 */ /* 0x008fc6000f8a08ff */
[----:B------:R0:W-:Y:S04]  /*bb90*/  STL [R1+0x1fc], R2 ;  /* 0x0001fc0201007387 */ /* 0x0001e80000100800 */
[----:B------:R4:W-:Y:S04]  /*bba0*/  STL [R1+0x4ec], R3 ;  /* 0x0004ec0301007387 */ /* 0x0009e80000100800 */
[----:B------:R-:W3:Y:S01]  /*bbb0*/  LDL.LU R24, [R1+0xb8] ;  /* 0x0000b80001187983 */ /* 0x000ee20000300800 */
[----:B0-----:R-:W-:-:S05]  /*bbc0*/  LEA.HI.X.SX32 R2, R20, UR11, 0x1, P3 ;  /* 0x0000000b14027c11 */ /* 0x001fca00098f0eff */
[----:B------:R0:W-:Y:S01]  /*bbd0*/  STL [R1+0x204], R2 ;  /* 0x0002040201007387 */ /* 0x0001e20000100800 */
[----:B----4-:R-:W-:-:S03]  /*bbe0*/  LEA R3, P3, R7, UR10, 0x1 ;  /* 0x0000000a07037c11 */ /* 0x010fc6000f8608ff */
[----:B------:R-:W4:Y:S04]  /*bbf0*/  LDL.LU R23, [R1+0xa8] ;  /* 0x0000a80001177983 */ /* 0x000f280000300800 */
[----:B------:R-:W-:Y:S01]  /*bc00*/  STL [R1+0x4f0], R3 ;  /* 0x0004f00301007387 */ /* 0x000fe20000100800 */
[----:B0-----:R-:W-:-:S03]  /*bc10*/  LEA.HI.X.SX32 R2, R12, UR11, 0x1, P1 ;  /* 0x0000000b0c027c11 */ /* 0x001fc600088f0eff */
[----:B------:R-:W4:Y:S04]  /*bc20*/  LDL.LU R22, [R1+0x8c] ;  /* 0x00008c0001167983 */ /* 0x000f280000300800 */
[----:B------:R0:W-:Y:S04]  /*bc30*/  STL [R1+0x20c], R2 ;  /* 0x00020c0201007387 */ /* 0x0001e80000100800 */
[----:B------:R-:W4:Y:S01]  /*bc40*/  LDL.LU R21, [R1+0x88] ;  /* 0x0000880001157983 */ /* 0x000f220000300800 */
[----:B0-----:R-:W-:Y:S02]  /*bc50*/  LEA.HI.X.SX32 R2, R0, UR11, 0x1, P2 ;  /* 0x0000000b00027c11 */ /* 0x001fe400090f0eff */
[----:B-----5:R-:W-:-:S05]  /*bc60*/  LEA R3, P1, R8, UR10, 0x1 ;  /* 0x0000000a08037c11 */ /* 0x020fca000f8208ff */
[----:B------:R0:W-:Y:S04]  /*bc70*/  STL [R1+0x4f4], R3 ;  /* 0x0004f40301007387 */ /* 0x0001e80000100800 */
[----:B------:R-:W5:Y:S04]  /*bc80*/  LDL.LU R20, [R1+0x84] ;  /* 0x0000840001147983 */ /* 0x000f680000300800 */
[----:B------:R-:W-:Y:S04]  /*bc90*/  STL [R1+0x214], R2 ;  /* 0x0002140201007387 */ /* 0x000fe80000100800 */
[----:B------:R-:W5:Y:S01]  /*bca0*/  LDL.LU R12, [R1+0x80] ;  /* 0x00008000010c7983 */ /* 0x000f620000300800 */
[----:B0-----:R-:W-:-:S02]  /*bcb0*/  LEA.HI.X.SX32 R3, R19, UR11, 0x1, P4 ;  /* 0x0000000b13037c11 */ /* 0x001fc4000a0f0eff */
[----:B------:R-:W-:-:S05]  /*bcc0*/  LEA R0, P2, R13, UR10, 0x1 ;  /* 0x0000000a0d007c11 */ /* 0x000fca000f8408ff */
[----:B------:R0:W-:Y:S04]  /*bcd0*/  STL [R1+0x4f8], R0 ;  /* 0x0004f80001007387 */ /* 0x0001e80000100800 */
[----:B0-----:R-:W5:Y:S04]  /*bce0*/  LDL.LU R0, [R1+0x6c] ;  /* 0x00006c0001007983 */ /* 0x001f680000300800 */
[----:B------:R0:W-:Y:S04]  /*bcf0*/  STL [R1+0x21c], R3 ;  /* 0x00021c0301007387 */ /* 0x0001e80000100800 */
[----:B------:R-:W5:Y:S01]  /*bd00*/  LDL.LU R19, [R1+0x68] ;  /* 0x0000680001137983 */ /* 0x000f620000300800 */
[----:B------:R-:W-:-:S05]  /*bd10*/  LEA R2, P4, R29, UR10, 0x1 ;  /* 0x0000000a1d027c11 */ /* 0x000fca000f8808ff */
[----:B------:R1:W-:Y:S01]  /*bd20*/  STL [R1+0x4fc], R2 ;  /* 0x0004fc0201007387 */ /* 0x0003e20000100800 */
[----:B0-----:R-:W-:-:S03]  /*bd30*/  LEA.HI.X.SX32 R3, R6, UR11, 0x1, P5 ;  /* 0x0000000b06037c11 */ /* 0x001fc6000a8f0eff */
[----:B-1----:R-:W5:Y:S04]  /*bd40*/  LDL.LU R2, [R1+0x64] ;  /* 0x0000640001027983 */ /* 0x002f680000300800 */
[----:B------:R0:W-:Y:S01]  /*bd50*/  STL [R1+0x224], R3 ;  /* 0x0002240301007387 */ /* 0x0001e20000100800 */
[----:B------:R-:W-:-:S03]  /*bd60*/  LEA R4, P5, R28, UR10, 0x1 ;  /* 0x0000000a1c047c11 */ /* 0x000fc6000f8a08ff */
[----:B0-----:R-:W5:Y:S01]  /*bd70*/  LDL.LU R3, [R1+0x58] ;  /* 0x0000580001037983 */ /* 0x001f620000300800 */
[----:B------:R-:W-:-:S03]  /*bd80*/  LEA.HI.X.SX32 R5, R7, UR11, 0x1, P3 ;  /* 0x0000000b07057c11 */ /* 0x000fc600098f0eff */
[----:B------:R0:W-:Y:S04]  /*bd90*/  STL [R1+0x500], R4 ;  /* 0x0005000401007387 */ /* 0x0001e80000100800 */
[----:B0-----:R-:W5:Y:S04]  /*bda0*/  LDL.LU R4, [R1+0x50] ;  /* 0x0000500001047983 */ /* 0x001f680000300800 */
[----:B------:R0:W-:Y:S04]  /*bdb0*/  STL [R1+0x22c], R5 ;  /* 0x00022c0501007387 */ /* 0x0001e80000100800 */
[----:B0-----:R-:W5:Y:S01]  /*bdc0*/  LDL.LU R5, [R1+0x44] ;  /* 0x0000440001057983 */ /* 0x001f620000300800 */
[----:B------:R-:W-:-:S05]  /*bdd0*/  LEA R6, P3, R27, UR10, 0x1 ;  /* 0x0000000a1b067c11 */ /* 0x000fca000f8608ff */
[----:B------:R0:W-:Y:S04]  /*bde0*/  STL [R1+0x504], R6 ;  /* 0x0005040601007387 */ /* 0x0001e80000100800 */
[----:B0-----:R-:W5:Y:S01]  /*bdf0*/  LDL.LU R6, [R1+0x24] ;  /* 0x0000240001067983 */ /* 0x001f620000300800 */
[----:B------:R-:W-:Y:S02]  /*be00*/  LEA.HI.X.SX32 R7, R8, UR11, 0x1, P1 ;  /* 0x0000000b08077c11 */ /* 0x000fe400088f0eff */
[----:B------:R-:W-:Y:S02]  /*be10*/  LEA.HI.X.SX32 R13, R13, UR11, 0x1, P2 ;  /* 0x0000000b0d0d7c11 */ /* 0x000fe400090f0eff */
[----:B------:R-:W-:Y:S01]  /*be20*/  LEA R8, P1, R26, UR10, 0x1 ;  /* 0x0000000a1a087c11 */ /* 0x000fe2000f8208ff */
[----:B------:R0:W-:Y:S01]  /*be30*/  STL [R1+0x234], R7 ;  /* 0x0002340701007387 */ /* 0x0001e20000100800 */
[----:B------:R-:W-:-:S03]  /*be40*/  LEA.HI.X.SX32 R29, R29, UR11, 0x1, P4 ;  /* 0x0000000b1d1d7c11 */ /* 0x000fc6000a0f0eff */
[----:B0-----:R-:W5:Y:S04]  /*be50*/  LDL.LU R7, [R1+0x4] ;  /* 0x0000040001077983 */ /* 0x001f680000300800 */
[----:B------:R0:W-:Y:S04]  /*be60*/  STL [R1+0x508], R8 ;  /* 0x0005080801007387 */ /* 0x0001e80000100800 */
[----:B0-----:R-:W5:Y:S04]  /*be70*/  LDL.LU R8, [R1] ;  /* 0x0000000001087983 */ /* 0x001f680000300800 */
[----:B------:R2:W-:Y:S01]  /*be80*/  STL [R1+0x23c], R13 ;  /* 0x00023c0d01007387 */ /* 0x0005e20000100800 */
[----:B------:R-:W-:-:S02]  /*be90*/  LEA.HI.X.SX32 R28, R28, UR11, 0x1, P5 ;  /* 0x0000000b1c1c7c11 */ /* 0x000fc4000a8f0eff */
[----:B------:R-:W-:Y:S02]  /*bea0*/  LEA.HI.X.SX32 R27, R27, UR11, 0x1, P3 ;  /* 0x0000000b1b1b7c11 */ /* 0x000fe400098f0eff */
[----:B------:R-:W-:Y:S02]  /*beb0*/  LEA.HI.X.SX32 R26, R26, UR11, 0x1, P1 ;  /* 0x0000000b1a1a7c11 */ /* 0x000fe400088f0eff */
[----:B--2---:R-:W-:-:S05]  /*bec0*/  LEA R13, P2, R25, UR10, 0x1 ;  /* 0x0000000a190d7c11 */ /* 0x004fca000f8408ff */
[----:B------:R0:W-:Y:S04]  /*bed0*/  STL [R1+0x50c], R13 ;  /* 0x00050c0d01007387 */ /* 0x0001e80000100800 */
[----:B0-----:R-:W2:Y:S04]  /*bee0*/  LDL.LU R13, [R1+0x680] ;  /* 0x00068000010d7983 */ /* 0x001ea80000300800 */
[----:B------:R3:W-:Y:S02]  /*bef0*/  STL [R1+0x244], R29 ;  /* 0x0002441d01007387 */ /* 0x0007e40000100800 */
[----:B---3--:R-:W-:-:S05]  /*bf00*/  LEA R29, P4, R24, UR10, 0x1 ;  /* 0x0000000a181d7c11 */ /* 0x008fca000f8808ff */
[----:B------:R0:W-:Y:S04]  /*bf10*/  STL [R1+0x510], R29 ;  /* 0x0005101d01007387 */ /* 0x0001e80000100800 */
[----:B0-----:R-:W3:Y:S04]  /*bf20*/  LDL.LU R29, [R1+0x67c] ;  /* 0x00067c00011d7983 */ /* 0x001ee80000300800 */
[----:B------:R4:W-:Y:S02]  /*bf30*/  STL [R1+0x24c], R28 ;  /* 0x00024c1c01007387 */ /* 0x0009e40000100800 */
[----:B----4-:R-:W-:-:S05]  /*bf40*/  LEA R28, P5, R23, UR10, 0x1 ;  /* 0x0000000a171c7c11 */ /* 0x010fca000f8a08ff */
[----:B------:R0:W-:Y:S04]  /*bf50*/  STL [R1+0x514], R28 ;  /* 0x0005141c01007387 */ /* 0x0001e80000100800 */
[----:B0-----:R-:W4:Y:S04]  /*bf60*/  LDL.LU R28, [R1+0x678] ;  /* 0x00067800011c7983 */ /* 0x001f280000300800 */
[----:B------:R0:W-:Y:S02]  /*bf70*/  STL [R1+0x254], R27 ;  /* 0x0002541b01007387 */ /* 0x0001e40000100800 */
[----:B0-----:R-:W-:-:S05]  /*bf80*/  LEA R27, P3, R22, UR10, 0x1 ;  /* 0x0000000a161b7c11 */ /* 0x001fca000f8608ff */
[----:B------:R0:W-:Y:S01]  /*bf90*/  STL [R1+0x518], R27 ;  /* 0x0005181b01007387 */ /* 0x0001e20000100800 */
[----:B------:R-:W-:-:S03]  /*bfa0*/  LEA.HI.X.SX32 R25, R25, UR11, 0x1, P2 ;  /* 0x0000000b19197c11 */ /* 0x000fc600090f0eff */
[----:B0-----:R-:W2:Y:S04]  /*bfb0*/  LDL.LU R27, [R1+0x674] ;  /* 0x00067400011b7983 */ /* 0x001ea80000300800 */
[----:B------:R0:W-:Y:S02]  /*bfc0*/  STL [R1+0x25c], R26 ;  /* 0x00025c1a01007387 */ /* 0x0001e40000100800 */
[----:B0-----:R-:W-:-:S05]  /*bfd0*/  LEA R26, P1, R21, UR10, 0x1 ;  /* 0x0000000a151a7c11 */ /* 0x001fca000f8208ff */
[----:B------:R0:W-:Y:S01]  /*bfe0*/  STL [R1+0x51c], R26 ;  /* 0x00051c1a01007387 */ /* 0x0001e20000100800 */
[----:B------:R-:W-:-:S03]  /*bff0*/  LEA.HI.X.SX32 R24, R24, UR11, 0x1, P4 ;  /* 0x0000000b18187c11 */ /* 0x000fc6000a0f0eff */
[----:B0-----:R-:W3:Y:S04]  /*c000*/  LDL.LU R26, [R1+0x670] ;  /* 0x00067000011a7983 */ /* 0x001ee80000300800 */
[----:B------:R5:W-:Y:S02]  /*c010*/  STL [R1+0x264], R25 ;  /* 0x0002641901007387 */ /* 0x000be40000100800 */
[----:B-----5:R-:W-:-:S05]  /*c020*/  LEA R25, P2, R20, UR10, 0x1 ;  /* 0x0000000a14197c11 */ /* 0x020fca000f8408ff */
[----:B------:R0:W-:Y:S01]  /*c030*/  STL [R1+0x520], R25 ;  /* 0x0005201901007387 */ /* 0x0001e20000100800 */
[----:B------:R-:W-:-:S03]  /*c040*/  LEA.HI.X.SX32 R23, R23, UR11, 0x1, P5 ;  /* 0x0000000b17177c11 */ /* 0x000fc6000a8f0eff */
[----:B0-----:R-:W5:Y:S04]  /*c050*/  LDL.LU R25, [R1+0x66c] ;  /* 0x00066c0001197983 */ /* 0x001f680000300800 */
[----:B------:R0:W-:Y:S02]  /*c060*/  STL [R1+0x26c], R24 ;  /* 0x00026c1801007387 */ /* 0x0001e40000100800 */
[----:B0-----:R-:W-:-:S05]  /*c070*/  LEA R24, P4, R12, UR10, 0x1 ;  /* 0x0000000a0c187c11 */ /* 0x001fca000f8808ff */
[----:B------:R0:W-:Y:S01]  /*c080*/  STL [R1+0x524], R24 ;  /* 0x0005241801007387 */ /* 0x0001e20000100800 */
[----:B------:R-:W-:-:S03]  /*c090*/  LEA.HI.X.SX32 R22, R22, UR11, 0x1, P3 ;  /* 0x0000000b16167c11 */ /* 0x000fc600098f0eff */
        /* <DEDUP_REMOVED lines=12> */
[----:B0-----:R-:W-:-:S05]  /*c160*/  LEA R21, P1, R2, UR10, 0x1 ;  /* 0x0000000a02157c11 */ /* 0x001fca000f8208ff */
        /* <DEDUP_REMOVED lines=15> */
[----:B------:R0:W-:Y:S04]  /*c260*/  STL [R1+0x53c], R0 ;  /* 0x00053c0001007387 */ /* 0x0001e80000100800 */
[----:B0-----:R-:W3:Y:S04]  /*c270*/  LDL.LU R0, [R1+0x650] ;  /* 0x0006500001007983 */ /* 0x001ee80000300800 */
[----:B------:R0:W-:Y:S02]  /*c280*/  STL [R1+0x2a4], R19 ;  /* 0x0002a41301007387 */ /* 0x0001e40000100800 */
[----:B0-----:R-:W-:-:S05]  /*c290*/  LEA R19, P3, R6, UR10, 0x1 ;  /* 0x0000000a06137c11 */ /* 0x001fca000f8608ff */
[----:B------:R0:W-:Y:S04]  /*c2a0*/  STL [R1+0x540], R19 ;  /* 0x0005401301007387 */ /* 0x0001e80000100800 */
[----:B0-----:R-:W5:Y:S01]  /*c2b0*/  LDL.LU R19, [R1+0x64c] ;  /* 0x00064c0001137983 */ /* 0x001f620000300800 */
[----:B------:R-:W-:Y:S02]  /*c2c0*/  LEA.HI.X.SX32 R2, R2, UR11, 0x1, P1 ;  /* 0x0000000b02027c11 */ /* 0x000fe400088f0eff */
[----:B------:R-:W-:-:S03]  /*c2d0*/  LEA.HI.X.SX32 R3, R3, UR11, 0x1, P2 ;  /* 0x0000000b03037c11 */ /* 0x000fc600090f0eff */
[----:B------:R0:W-:Y:S01]  /*c2e0*/  STL [R1+0x2ac], R2 ;  /* 0x0002ac0201007387 */ /* 0x0001e20000100800 */
[----:B------:R-:W-:Y:S02]  /*c2f0*/  LEA.HI.X.SX32 R4, R4, UR11, 0x1, P4 ;  /* 0x0000000b04047c11 */ /* 0x000fe4000a0f0eff */
[----:B0-----:R-:W-:-:S05]  /*c300*/  LEA R2, P1, R7, UR10, 0x1 ;  /* 0x0000000a07027c11 */ /* 0x001fca000f8208ff */
[----:B------:R0:W-:Y:S04]  /*c310*/  STL [R1+0x544], R2 ;  /* 0x0005440201007387 */ /* 0x0001e80000100800 */
[----:B------:R-:W-:Y:S01]  /*c320*/  STL [R1+0x2c4], R3 ;  /* 0x0002c40301007387 */ /* 0x000fe20000100800 */
[----:B0-----:R-:W-:-:S05]  /*c330*/  LEA R2, P2, R8, UR10, 0x1 ;  /* 0x0000000a08027c11 */ /* 0x001fca000f8408ff */
[----:B------:R0:W-:Y:S04]  /*c340*/  STL [R1+0x548], R2 ;  /* 0x0005480201007387 */ /* 0x0001e80000100800 */
[----:B------:R3:W-:Y:S01]  /*c350*/  STL [R1+0x2cc], R4 ;  /* 0x0002cc0401007387 */ /* 0x0007e20000100800 */
[----:B0-----:R-:W-:Y:S01]  /*c360*/  LEA.HI.X.SX32 R2, R5, UR11, 0x1, P5 ;  /* 0x0000000b05027c11 */ /* 0x001fe2000a8f0eff */
[----:B------:R-:W-:Y:S01]  /*c370*/  IMAD R14, R14, UR4, RZ ;  /* 0x000000040e0e7c24 */ /* 0x000fe2000f8e02ff */
[----:B------:R-:W0:Y:S01]  /*c380*/  LDC R5, c[0x0][0x230] ;  /* 0x00008c00ff057b82 */ /* 0x000e220000000800 */
[----:B------:R-:W-:Y:S02]  /*c390*/  IMAD R15, R15, UR4, RZ ;  /* 0x000000040f0f7c24 */ /* 0x000fe4000f8e02ff */
[----:B------:R-:W-:-:S02]  /*c3a0*/  IMAD R16, R16, UR4, RZ ;  /* 0x0000000410107c24 */ /* 0x000fc4000f8e02ff */
[----:B------:R-:W-:Y:S01]  /*c3b0*/  IMAD R17, R17, UR4, RZ ;  /* 0x0000000411117c24 */ /* 0x000fe2000f8e02ff */
[----:B---3--:R-:W-:-:S04]  /*c3c0*/  LEA R4, P5, R0, UR10, 0x1 ;  /* 0x0000000a00047c11 */ /* 0x008fc8000f8a08ff */
[----:B------:R-:W-:Y:S02]  /*c3d0*/  LEA.HI.X.SX32 R0, R0, UR11, 0x1, P5 ;  /* 0x0000000b00007c11 */ /* 0x000fe4000a8f0eff */
[----:B-----5:R-:W-:-:S05]  /*c3e0*/  LEA R3, P4, R19, UR10, 0x1 ;  /* 0x0000000a13037c11 */ /* 0x020fca000f8808ff */
[----:B------:R1:W-:Y:S04]  /*c3f0*/  STL [R1+0x54c], R3 ;  /* 0x00054c0301007387 */ /* 0x0003e80000100800 */
[----:B------:R2:W-:Y:S01]  /*c400*/  STL [R1+0x2d4], R2 ;  /* 0x0002d40201007387 */ /* 0x0005e20000100800 */
[----:B-1----:R-:W-:-:S03]  /*c410*/  LEA.HI.X.SX32 R3, R6, UR11, 0x1, P3 ;  /* 0x0000000b06037c11 */ /* 0x002fc600098f0eff */
[----:B------:R1:W-:Y:S01]  /*c420*/  STL [R1+0x550], R4 ;  /* 0x0005500401007387 */ /* 0x0003e20000100800 */
[----:B--2---:R-:W-:-:S03]  /*c430*/  LEA R2, P3, R12, UR10, 0x1 ;  /* 0x0000000a0c027c11 */ /* 0x004fc6000f8608ff */
[----:B------:R4:W-:Y:S01]  /*c440*/  STL [R1+0x2dc], R3 ;  /* 0x0002dc0301007387 */ /* 0x0009e20000100800 */
[----:B-1----:R-:W-:-:S03]  /*c450*/  LEA.HI.X.SX32 R4, R7, UR11, 0x1, P1 ;  /* 0x0000000b07047c11 */ /* 0x002fc600088f0eff */
[----:B------:R1:W-:Y:S01]  /*c460*/  STL [R1+0x554], R2 ;  /* 0x0005540201007387 */ /* 0x0003e20000100800 */
[----:B----4-:R-:W-:-:S03]  /*c470*/  LEA R3, P1, R20, UR10, 0x1 ;  /* 0x0000000a14037c11 */ /* 0x010fc6000f8208ff */
[----:B------:R2:W-:Y:S04]  /*c480*/  STL [R1+0x2e4], R4 ;  /* 0x0002e40401007387 */ /* 0x0005e80000100800 */
[----:B------:R3:W-:Y:S01]  /*c490*/  STL [R1+0x558], R3 ;  /* 0x0005580301007387 */ /* 0x0007e20000100800 */
[----:B-1----:R-:W-:Y:S02]  /*c4a0*/  LEA.HI.X.SX32 R2, R8, UR11, 0x1, P2 ;  /* 0x0000000b08027c11 */ /* 0x002fe400090f0eff */
[----:B--2---:R-:W-:-:S03]  /*c4b0*/  LEA R4, P2, R21, UR10, 0x1 ;  /* 0x0000000a15047c11 */ /* 0x004fc6000f8408ff */
[----:B------:R1:W-:Y:S01]  /*c4c0*/  STL [R1+0x2ec], R2 ;  /* 0x0002ec0201007387 */ /* 0x0003e20000100800 */
[----:B---3--:R-:W-:-:S03]  /*c4d0*/  LEA.HI.X.SX32 R3, R19, UR11, 0x1, P4 ;  /* 0x0000000b13037c11 */ /* 0x008fc6000a0f0eff */
[----:B------:R-:W-:Y:S04]  /*c4e0*/  STL [R1+0x55c], R4 ;  /* 0x00055c0401007387 */ /* 0x000fe80000100800 */
[----:B------:R2:W-:Y:S01]  /*c4f0*/  STL [R1+0x2f4], R3 ;  /* 0x0002f40301007387 */ /* 0x0005e20000100800 */
[----:B-1----:R-:W-:-:S05]  /*c500*/  LEA R2, P4, R22, UR10, 0x1 ;  /* 0x0000000a16027c11 */ /* 0x002fca000f8808ff */
[----:B------:R1:W-:Y:S01]  /*c510*/  STL [R1+0x560], R2 ;  /* 0x0005600201007387 */ /* 0x0003e20000100800 */
[----:B--2---:R-:W-:-:S03]  /*c520*/  LEA R3, P5, R23, UR10, 0x1 ;  /* 0x0000000a17037c11 */ /* 0x004fc6000f8a08ff */
[----:B------:R2:W-:Y:S04]  /*c530*/  STL [R1+0x2fc], R0 ;  /* 0x0002fc0001007387 */ /* 0x0005e80000100800 */
[----:B------:R3:W-:Y:S01]  /*c540*/  STL [R1+0x564], R3 ;  /* 0x0005640301007387 */ /* 0x0007e20000100800 */
[----:B-1----:R-:W-:-:S03]  /*c550*/  LEA.HI.X.SX32 R2, R12, UR11, 0x1, P3 ;  /* 0x0000000b0c027c11 */ /* 0x002fc600098f0eff */
[----:B------:R-:W4:Y:S01]  /*c560*/  LDL.LU R6, [R1+0x2b0] ;  /* 0x0002b00001067983 */ /* 0x000f220000300800 */
[----:B--2---:R-:W-:-:S03]  /*c570*/  LEA R0, P3, R24, UR10, 0x1 ;  /* 0x0000000a18007c11 */ /* 0x004fc6000f8608ff */
[----:B------:R1:W-:Y:S01]  /*c580*/  STL [R1+0x304], R2 ;  /* 0x0003040201007387 */ /* 0x0003e20000100800 */
[----:B---3--:R-:W-:-:S03]  /*c590*/  LEA.HI.X.SX32 R3, R21, UR11, 0x1, P2 ;  /* 0x0000000b15037c11 */ /* 0x008fc600090f0eff */
[----:B------:R2:W-:Y:S01]  /*c5a0*/  STL [R1+0x568], R0 ;  /* 0x0005680001007387 */ /* 0x0005e20000100800 */
[----:B-1----:R-:W-:Y:S02]  /*c5b0*/  LEA.HI.X.SX32 R2, R20, UR11, 0x1, P1 ;  /* 0x0000000b14027c11 */ /* 0x002fe400088f0eff */
[----:B--2---:R-:W-:-:S03]  /*c5c0*/  LEA R0, P1, R25, UR10, 0x1 ;  /* 0x0000000a19007c11 */ /* 0x004fc6000f8208ff */
[----:B------:R1:W-:Y:S04]  /*c5d0*/  STL [R1+0x30c], R2 ;  /* 0x00030c0201007387 */ /* 0x0003e80000100800 */
[----:B------:R2:W-:Y:S04]  /*c5e0*/  STL [R1+0x56c], R0 ;  /* 0x00056c0001007387 */ /* 0x0005e80000100800 */
[----:B------:R3:W-:Y:S01]  /*c5f0*/  STL [R1+0x314], R3 ;  /* 0x0003140301007387 */ /* 0x0007e20000100800 */
[----:B-1----:R-:W-:Y:S02]  /*c600*/  LEA R2, P2, R26, UR10, 0x1 ;  /* 0x0000000a1a027c11 */ /* 0x002fe4000f8408ff */
[----:B--2---:R-:W-:-:S03]  /*c610*/  LEA.HI.X.SX32 R0, R22, UR11, 0x1, P4 ;  /* 0x0000000b16007c11 */ /* 0x004fc6000a0f0eff */
[----:B------:R1:W-:Y:S01]  /*c620*/  STL [R1+0x580], R2 ;  /* 0x0005800201007387 */ /* 0x0003e20000100800 */
[----:B---3--:R-:W-:-:S03]  /*c630*/  LEA R3, P4, R27, UR10, 0x1 ;  /* 0x0000000a1b037c11 */ /* 0x008fc6000f8808ff */
[----:B------:R2:W-:Y:S04]  /*c640*/  STL [R1+0x31c], R0 ;  /* 0x00031c0001007387 */ /* 0x0005e80000100800 */
[----:B------:R3:W-:Y:S01]  /*c650*/  STL [R1+0x584], R3 ;  /* 0x0005840301007387 */ /* 0x0007e20000100800 */
[----:B-1----:R-:W-:Y:S02]  /*c660*/  LEA.HI.X.SX32 R2, R23, UR11, 0x1, P5 ;  /* 0x0000000b17027c11 */ /* 0x002fe4000a8f0eff */
[----:B--2---:R-:W-:-:S03]  /*c670*/  LEA R0, P5, R28, UR10, 0x1 ;  /* 0x0000000a1c007c11 */ /* 0x004fc6000f8a08ff */
[----:B------:R1:W-:Y:S01]  /*c680*/  STL [R1+0x324], R2 ;  /* 0x0003240201007387 */ /* 0x0003e20000100800 */
[----:B---3--:R-:W-:-:S03]  /*c690*/  LEA.HI.X.SX32 R3, R24, UR11, 0x1, P3 ;  /* 0x0000000b18037c11 */ /* 0x008fc600098f0eff */
        /* <DEDUP_REMOVED lines=22> */
[----:B------:R-:W-:Y:S01]  /*c800*/  STL [R1+0x354], R2 ;  /* 0x0003540201007387 */ /* 0x000fe20000100800 */
[----:B---3--:R-:W-:-:S03]  /*c810*/  LEA.HI.X.SX32 R3, R13, UR11, 0x1, P1 ;  /* 0x0000000b0d037c11 */ /* 0x008fc600088f0eff */
[----:B------:R1:W-:Y:S04]  /*c820*/  STL [R1+0x5b0], R0 ;  /* 0x0005b00001007387 */ /* 0x0003e80000100800 */
[----:B------:R2:W-:Y:S04]  /*c830*/  STL [R1+0x35c], R3 ;  /* 0x00035c0301007387 */ /* 0x0005e80000100800 */
[----:B------:R-:W3:Y:S01]  /*c840*/  LDL.LU R8, [R1+0x2b4] ;  /* 0x0002b40001087983 */ /* 0x000ee20000300800 */
[----:B------:R-:W-:Y:S01]  /*c850*/  IMAD R18, R18, UR4, RZ ;  /* 0x0000000412127c24 */ /* 0x000fe2000f8e02ff */
[----:B-1----:R-:W-:Y:S01]  /*c860*/  LEA.HI.X.SX32 R0, R14, UR11, 0x1, P2 ;  /* 0x0000000b0e007c11 */ /* 0x002fe200090f0eff */
[----:B------:R-:W-:-:S03]  /*c870*/  IMAD R9, R9, UR4, RZ ;  /* 0x0000000409097c24 */ /* 0x000fc6000f8e02ff */
[----:B------:R-:W-:Y:S01]  /*c880*/  LEA R2, P1, R18, UR10, 0x1 ;  /* 0x0000000a12027c11 */ /* 0x000fe2000f8208ff */
[----:B------:R-:W-:Y:S01]  /*c890*/  IMAD R10, R10, UR4, RZ ;  /* 0x000000040a0a7c24 */ /* 0x000fe2000f8e02ff */
[----:B--2---:R-:W-:Y:S01]  /*c8a0*/  LEA R3, P2, R9, UR10, 0x1 ;  /* 0x0000000a09037c11 */ /* 0x004fe2000f8408ff */
[----:B------:R-:W1:Y:S02]  /*c8b0*/  S2R R7, SR_TID.X ;  /* 0x0000000000077919 */ /* 0x000e640000002100 */
[----:B------:R-:W-:Y:S04]  /*c8c0*/  STL [R1+0x5b4], R2 ;  /* 0x0005b40201007387 */ /* 0x000fe80000100800 */
[----:B------:R2:W-:Y:S01]  /*c8d0*/  STL [R1+0x364], R0 ;  /* 0x0003640001007387 */ /* 0x0005e20000100800 */
[----:B------:R-:W-:Y:S01]  /*c8e0*/  IMAD R11, R11, UR4, RZ ;  /* 0x000000040b0b7c24 */ /* 0x000fe2000f8e02ff */
[----:B------:R-:W-:-:S02]  /*c8f0*/  ULDC UR4, c[0x0][0x234] ;  /* 0x00008d0000047ab9 */ /* 0x000fc40000000800 */
[----:B------:R5:W-:Y:S01]  /*c900*/  STL [R1+0x5b8], R3 ;  /* 0x0005b80301007387 */ /* 0x000be20000100800 */
[----:B--2---:R-:W-:Y:S02]  /*c910*/  LEA.HI.X.SX32 R0, R15, UR11, 0x1, P4 ;  /* 0x0000000b0f007c11 */ /* 0x004fe4000a0f0eff */
[----:B------:R-:W-:Y:S02]  /*c920*/  LEA R2, P4, R10, UR10, 0x1 ;  /* 0x0000000a0a027c11 */ /* 0x000fe4000f8808ff */
[----:B-----5:R-:W-:Y:S01]  /*c930*/  LEA.HI.X.SX32 R3, R16, UR11, 0x1, P5 ;  /* 0x0000000b10037c11 */ /* 0x020fe2000a8f0eff */
[----:B------:R2:W-:Y:S04]  /*c940*/  STL [R1+0x36c], R0 ;  /* 0x00036c0001007387 */ /* 0x0005e80000100800 */
[----:B------:R5:W-:Y:S01]  /*c950*/  STL [R1+0x5bc], R2 ;  /* 0x0005bc0201007387 */ /* 0x000be20000100800 */
[----:B--2---:R-:W-:-:S02]  /*c960*/  LEA R0, P5, R11, UR10, 0x1 ;  /* 0x0000000a0b007c11 */ /* 0x004fc4000f8a08ff */
[----:B-----5:R-:W-:Y:S01]  /*c970*/  LEA.HI.X.SX32 R2, R17, UR11, 0x1, P3 ;  /* 0x0000000b11027c11 */ /* 0x020fe200098f0eff */
[----:B------:R2:W-:Y:S04]  /*c980*/  STL [R1+0x374], R3 ;  /* 0x0003740301007387 */ /* 0x0005e80000100800 */
[----:B------:R5:W-:Y:S04]  /*c990*/  STL [R1+0x37c], R2 ;  /* 0x00037c0201007387 */ /* 0x000be80000100800 */
[----:B------:R4:W-:Y:S01]  /*c9a0*/  STL [R1+0x610], R0 ;  /* 0x0006100001007387 */ /* 0x0009e20000100800 */
[----:B--2---:R-:W-:-:S02]  /*c9b0*/  LEA.HI.X.SX32 R3, R9, UR11, 0x1, P2 ;  /* 0x0000000b09037c11 */ /* 0x004fc400090f0eff */
[----:B-----5:R-:W-:Y:S01]  /*c9c0*/  LEA.HI.X.SX32 R2, R18, UR11, 0x1, P1 ;  /* 0x0000000b12027c11 */ /* 0x020fe200088f0eff */
[----:B0-----:R-:W-:Y:S01]  /*c9d0*/  VIADD R5, R5, 0x3f ;  /* 0x0000003f05057836 */ /* 0x001fe20000000000 */
[----:B----4-:R-:W-:-:S05]  /*c9e0*/  LEA R0, P3, R6, UR10, 0x1 ;  /* 0x0000000a06007c11 */ /* 0x010fca000f8608ff */
[----:B------:R0:W-:Y:S04]  /*c9f0*/  STL [R1+0x614], R0 ;  /* 0x0006140001007387 */ /* 0x0001e80000100800 */
[----:B------:R2:W-:Y:S01]  /*ca00*/  STL [R1+0x384], R2 ;  /* 0x0003840201007387 */ /* 0x0005e20000100800 */
[----:B0-----:R-:W-:-:S03]  /*ca10*/  LEA.HI.X.SX32 R0, R10, UR11, 0x1, P4 ;  /* 0x0000000b0a007c11 */ /* 0x001fc6000a0f0eff */
[----:B------:R-:W-:Y:S01]  /*ca20*/  STL [R1+0x38c], R3 ;  /* 0x00038c0301007387 */ /* 0x000fe20000100800 */
[----:B--2---:R-:W-:-:S03]  /*ca30*/  LEA.HI.X.SX32 R2, R11, UR11, 0x1, P5 ;  /* 0x0000000b0b027c11 */ /* 0x004fc6000a8f0eff */
[----:B------:R0:W-:Y:S04]  /*ca40*/  STL [R1+0x394], R0 ;  /* 0x0003940001007387 */ /* 0x0001e80000100800 */
[----:B------:R1:W-:Y:S01]  /*ca50*/  STL [R1+0x39c], R2 ;  /* 0x00039c0201007387 */ /* 0x0003e20000100800 */
[----:B0-----:R-:W-:Y:S01]  /*ca60*/  LEA.HI.X.SX32 R0, R6, UR11, 0x1, P3 ;  /* 0x0000000b06007c11 */ /* 0x001fe200098f0eff */
[----:B-1----:R-:W-:-:S04]  /*ca70*/  IMAD.SHL.U32 R2, R7, 0x10, RZ ;  /* 0x0000001007027824 */ /* 0x002fc800078e00ff */
[----:B------:R0:W-:Y:S01]  /*ca80*/  STL [R1+0x3a4], R0 ;  /* 0x0003a40001007387 */ /* 0x0001e20000100800 */
[----:B------:R-:W-:-:S03]  /*ca90*/  SHF.R.S32.HI R6, RZ, 0x1f, R5 ;  /* 0x0000001fff067819 */ /* 0x000fc60000011405 */
[----:B------:R-:W-:Y:S01]  /*caa0*/  STL [R1+0x5c0], RZ ;  /* 0x0005c0ff01007387 */ /* 0x000fe20000100800 */
[----:B0-----:R-:W-:Y:S01]  /*cab0*/  IMAD.SHL.U32 R0, R7, 0x20, RZ ;  /* 0x0000002007007824 */ /* 0x001fe200078e00ff */
[----:B------:R-:W-:Y:S02]  /*cac0*/  SHF.R.U32.HI R7, RZ, 0x4, R7 ;  /* 0x00000004ff077819 */ /* 0x000fe40000011607 */
[----:B------:R0:W-:Y:S02]  /*cad0*/  STL [R1+0x640], R2 ;  /* 0x0006400201007387 */ /* 0x0001e40000100800 */
[----:B------:R-:W-:Y:S02]  /*cae0*/  SGXT.U32 R7, R7, 0x4 ;  /* 0x000000040707781a */ /* 0x000fe40000000000 */
[----:B------:R-:W-:Y:S01]  /*caf0*/  STL [R1+0x5c4], RZ ;  /* 0x0005c4ff01007387 */ /* 0x000fe20000100800 */
[----:B------:R-:W-:-:S03]  /*cb00*/  LEA.HI R6, R6, R5, RZ, 0x6 ;  /* 0x0000000506067211 */ /* 0x000fc600078f30ff */
[----:B------:R-:W-:Y:S01]  /*cb10*/  STL [R1+0x5c8], RZ ;  /* 0x0005c8ff01007387 */ /* 0x000fe20000100800 */
[----:B------:R-:W-:Y:S01]  /*cb20*/  IMAD R7, R7, UR7, RZ ;  /* 0x0000000707077c24 */ /* 0x000fe2000f8e02ff */
[----:B------:R-:W-:Y:S01]  /*cb30*/  LOP3.LUT R0, R0, 0x60, RZ, 0xc0, !PT ;  /* 0x0000006000007812 */ /* 0x000fe200078ec0ff */
[----:B------:R-:W-:Y:S01]  /*cb40*/  ULDC UR7, c[0x0][0x23c] ;  /* 0x00008f0000077ab9 */ /* 0x000fe20000000800 */
[----:B------:R-:W-:Y:S01]  /*cb50*/  STL [R1+0x5cc], RZ ;  /* 0x0005ccff01007387 */ /* 0x000fe20000100800 */
[----:B------:R-:W-:-:S03]  /*cb60*/  SHF.R.S32.HI R3, RZ, 0x6, R6 ;  /* 0x00000006ff037819 */ /* 0x000fc60000011406 */
[----:B------:R-:W-:Y:S01]  /*cb70*/  STL [R1+0x5d0], RZ ;  /* 0x0005d0ff01007387 */ /* 0x000fe20000100800 */
[----:B0-----:R-:W-:-:S03]  /*cb80*/  LEA.HI.X.SX32 R2, R7, UR5, 0x1, P0 ;  /* 0x0000000507027c11 */ /* 0x001fc600080f0eff */
[----:B------:R-:W-:Y:S04]  /*cb90*/  STL [R1+0x5d4], RZ ;  /* 0x0005d4ff01007387 */ /* 0x000fe80000100800 */
[----:B------:R-:W-:Y:S04]  /*cba0*/  STL [R1+0x5d8], RZ ;  /* 0x0005d8ff01007387 */ /* 0x000fe80000100800 */
[----:B------:R-:W-:Y:S04]  /*cbb0*/  STL [R1+0x5dc], RZ ;  /* 0x0005dcff01007387 */ /* 0x000fe80000100800 */
[----:B------:R-:W-:Y:S04]  /*cbc0*/  STL [R1+0x600], RZ ;  /* 0x000600ff01007387 */ /* 0x000fe80000100800 */
[----:B------:R-:W-:Y:S04]  /*cbd0*/  STL [R1+0x604], RZ ;  /* 0x000604ff01007387 */ /* 0x000fe80000100800 */
[----:B------:R-:W-:Y:S04]  /*cbe0*/  STL [R1+0x608], RZ ;  /* 0x000608ff01007387 */ /* 0x000fe80000100800 */
[----:B------:R3:W-:Y:S04]  /*cbf0*/  STL [R1+0x644], R0 ;  /* 0x0006440001007387 */ /* 0x0007e80000100800 */
[----:B------:R-:W-:Y:S04]  /*cc00*/  STL [R1+0x618], R3 ;  /* 0x0006180301007387 */ /* 0x000fe80000100800 */
[----:B------:R0:W-:Y:S04]  /*cc10*/  STL [R1+0x620], R2 ;  /* 0x0006200201007387 */ /* 0x0001e80000100800 */
[----:B------:R1:W-:Y:S04]  /*cc20*/  STL [R1+0x60c], RZ ;  /* 0x00060cff01007387 */ /* 0x0003e80000100800 */
[----:B------:R1:W-:Y:S04]  /*cc30*/  STL [R1+0x5f0], RZ ;  /* 0x0005f0ff01007387 */ /* 0x0003e80000100800 */
[----:B------:R1:W-:Y:S04]  /*cc40*/  STL [R1+0x5f4], RZ ;  /* 0x0005f4ff01007387 */ /* 0x0003e80000100800 */
[----:B------:R1:W-:Y:S04]  /*cc50*/  STL [R1+0x5f8], RZ ;  /* 0x0005f8ff01007387 */ /* 0x0003e80000100800 */
[----:B------:R1:W-:Y:S04]  /*cc60*/  STL [R1+0x5fc], RZ ;  /* 0x0005fcff01007387 */ /* 0x0003e80000100800 */
[----:B------:R1:W-:Y:S04]  /*cc70*/  STL [R1+0x5e0], RZ ;  /* 0x0005e0ff01007387 */ /* 0x0003e80000100800 */
[----:B------:R1:W-:Y:S04]  /*cc80*/  STL [R1+0x5e4], RZ ;  /* 0x0005e4ff01007387 */ /* 0x0003e80000100800 */
[----:B------:R1:W-:Y:S04]  /*cc90*/  STL [R1+0x5e8], RZ ;  /* 0x0005e8ff01007387 */ /* 0x0003e80000100800 */
[----:B------:R1:W-:Y:S01]  /*cca0*/  STL [R1+0x5ec], RZ ;  /* 0x0005ecff01007387 */ /* 0x0003e20000100800 */
[----:B---3--:R-:W-:-:S03]  /*ccb0*/  IMAD R0, R8, UR4, RZ ;  /* 0x0000000408007c24 */ /* 0x008fc6000f8e02ff */
[----:B------:R1:W-:Y:S04]  /*ccc0*/  STL [R1+0x570], RZ ;  /* 0x000570ff01007387 */ /* 0x0003e80000100800 */
[----:B------:R1:W-:Y:S04]  /*ccd0*/  STL [R1+0x574], RZ ;  /* 0x000574ff01007387 */ /* 0x0003e80000100800 */
[----:B------:R1:W-:Y:S04]  /*cce0*/  STL [R1+0x578], RZ ;  /* 0x000578ff01007387 */ /* 0x0003e80000100800 */
[----:B------:R1:W-:Y:S01]  /*ccf0*/  STL [R1+0x57c], RZ ;  /* 0x00057cff01007387 */ /* 0x0003e20000100800 */
[----:B0-----:R-:W-:-:S03]  /*cd00*/  IMAD.WIDE R2, R0, 0x2, RZ ;  /* 0x0000000200027825 */ /* 0x001fc600078e02ff */
        /* <DEDUP_REMOVED lines=8> */
[----:B------:R1:W-:Y:S02]  /*cd90*/  STL.64 [R1+0x130], R2 ;  /* 0x0001300201007387 */ /* 0x0003e40000100a00 */
.L_x_2:
[----:B-1----:R-:W2:Y:S04]  /*cda0*/  LDL R2, [R1+0x62c] ;  /* 0x00062c0001027983 */ /* 0x002ea80000100800 */
[----:B------:R-:W2:Y:S04]  /*cdb0*/  LDL.64 R12, [R1+0x130] ;  /* 0x00013000010c7983 */ /* 0x000ea80000100a00 */
[----:B------:R-:W3:Y:S04]  /*cdc0*/  LDL R8, [R1+0x620] ;  /* 0x0006200001087983 */ /* 0x000ee80000100800 */
[----:B------:R-:W4:Y:S04]  /*cdd0*/  LDL R17, [R1+0x63c] ;  /* 0x00063c0001117983 */ /* 0x000f280000100800 */
[----:B------:R-:W5:Y:S04]  /*cde0*/  LDL R21, [R1+0x624] ;  /* 0x0006240001157983 */ /* 0x000f680000100800 */
[----:B------:R-:W5:Y:S04]  /*cdf0*/  LDL R20, [R1+0x638] ;  /* 0x0006380001147983 */ /* 0x000f680000100800 */
[----:B------:R-:W5:Y:S04]  /*ce00*/  LDL R16, [R1+0x628] ;  /* 0x0006280001107983 */ /* 0x000f680000100800 */
[----:B------:R-:W5:Y:S04]  /*ce10*/  LDL R15, [R1+0x634] ;  /* 0x00063400010f7983 */ /* 0x000f680000100800 */
[----:B------:R-:W5:Y:S01]  /*ce20*/  LDL R9, [R1+0x630] ;  /* 0x0006300001097983 */ /* 0x000f620000100800 */
[----:B------:R-:W0:Y:S01]  /*ce30*/  S2R R19, SR_TID.X ;  /* 0x0000000000137919 */ /* 0x000e220000002100 */
[----:B------:R-:W-:-:S02]  /*ce40*/  PRMT R4, RZ, 0x7610, R4 ;  /* 0x00007610ff047816 */ /* 0x000fc40000000004 */
[----:B------:R-:W-:Y:S01]  /*ce50*/  PRMT R6, RZ, 0x7610, R6 ;  /* 0x00007610ff067816 */ /* 0x000fe20000000006 */
[----:B------:R-:W5:Y:S01]  /*ce60*/  LDL R22, [R1+0x5bc] ;  /* 0x0005bc0001167983 */ /* 0x000f620000100800 */
[----:B------:R-:W-:Y:S02]  /*ce70*/  PRMT R7, RZ, 0x7610, R7 ;  /* 0x00007610ff077816 */ /* 0x000fe40000000007 */
[----:B------:R-:W-:Y:S01]  /*ce80*/  PRMT R10, RZ, 0x7610, R10 ;  /* 0x00007610ff0a7816 */ /* 0x000fe2000000000a */
[----:B------:R-:W1:Y:S01]  /*ce90*/  S2UR UR5, SR_CgaCtaId ;  /* 0x00000000000579c3 */ /* 0x000e620000008800 */
[----:B------:R-:W5:Y:S01]  /*cea0*/  LDL R27, [R1+0x354] ;  /* 0x00035400011b7983 */ /* 0x000f620000100800 */
[----:B------:R-:W-:-:S03]  /*ceb0*/  PRMT R11, RZ, 0x7610, R11 ;  /* 0x00007610ff0b7816 */ /* 0x000fc6000000000b */
[----:B------:R-:W5:Y:S04]  /*cec0*/  LDL R26, [R1+0x584] ;  /* 0x00058400011a7983 */ /* 0x000f680000100800 */
[----:B------:R-:W5:Y:S01]  /*ced0*/  LDL R25, [R1+0x344] ;  /* 0x0003440001197983 */ /* 0x000f620000100800 */
[----:B------:R-:W-:-:S03]  /*cee0*/  UMOV UR4, 0x400 ;  /* 0x0000040000047882 */ /* 0x000fc60000000000 */
[----:B------:R-:W5:Y:S04]  /*cef0*/  LDL R24, [R1+0x56c] ;  /* 0x00056c0001187983 */ /* 0x000f680000100800 */
[----:B------:R-:W5:Y:S01]  /*cf00*/  LDL R23, [R1+0x334] ;  /* 0x0003340001177983 */ /* 0x000f620000100800 */
[----:B0-----:R-:W-:-:S04]  /*cf10*/  SHF.R.U32.HI R5, RZ, 0x4, R19 ;  /* 0x00000004ff057819 */ /* 0x001fc80000011613 */
[----:B------:R-:W-:-:S04]  /*cf20*/  SGXT.U32 R5, R5, 0x4 ;  /* 0x000000040505781a */ /* 0x000fc80000000000 */
[C---:B------:R-:W-:Y:S02]  /*cf30*/  ISETP.GE.AND P0, PT, R5.reuse, UR6, PT ;  /* 0x0000000605007c0c */ /* 0x040fe4000bf06270 */
[----:B------:R-:W-:-:S04]  /*cf40*/  LOP3.LUT R0, R5, 0x10, RZ, 0xfc, !PT ;  /* 0x0000001005007812 */ /* 0x000fc800078efcff */
[----:B------:R-:W-:Y:S02]  /*cf50*/  ISETP.GE.AND P2, PT, R0, UR6, PT ;  /* 0x0000000600007c0c */ /* 0x000fe4000bf46270 */
[----:B------:R-:W-:Y:S02]  /*cf60*/  LOP3.LUT R0, R5, 0x20, RZ, 0xfc, !PT ;  /* 0x0000002005007812 */ /* 0x000fe400078efcff */
[----:B--2---:R-:W-:-:S05]  /*cf70*/  IADD3 R2, P1, R12, R2, RZ ;  /* 0x000000020c027210 */ /* 0x004fca0007f3e0ff */
[C---:B---3--:R-:W-:Y:S02]  /*cf80*/  IMAD.X R3, R13.reuse, 0x1, R8, P1 ;  /* 0x000000010d037824 */ /* 0x048fe400008e0608 */
[----:B------:R-:W2:Y:S04]  /*cf90*/  LDL R8, [R1+0x614] ;  /* 0x0006140001087983 */ /* 0x000ea80000100800 */
[----:B------:R4:W3:Y:S02]  /*cfa0*/  @!P0 LDG.E.U16 R4, desc[UR8][R2.64] ;  /* 0x0000000802048981 */ /* 0x0008e4000c1e1500 */
[----:B----4-:R-:W-:Y:S02]  /*cfb0*/  IADD3 R2, P0, R12, R17, RZ ;  /* 0x000000110c027210 */ /* 0x010fe40007f1e0ff */
[----:B------:R-:W4:Y:S03]  /*cfc0*/  LDL R17, [R1+0x3a4] ;  /* 0x0003a40001117983 */ /* 0x000f260000100800 */
[----:B-----5:R-:W-:Y:S01]  /*cfd0*/  IMAD.X R3, R13, 0x1, R21, P0 ;  /* 0x000000010d037824 */ /* 0x020fe200000e0615 */
[----:B------:R-:W-:Y:S01]  /*cfe0*/  ISETP.GE.AND P1, PT, R0, UR6, PT ;  /* 0x0000000600007c0c */ /* 0x000fe2000bf26270 */
[----:B------:R-:W5:Y:S04]  /*cff0*/  LDL R21, [R1+0x5b4] ;  /* 0x0005b40001157983 */ /* 0x000f680000100800 */
[----:B------:R0:W3:Y:S02]  /*d000*/  @!P2 LDG.E.U16 R6, desc[UR8][R2.64] ;  /* 0x000000080206a981 */ /* 0x0000e4000c1e1500 */
[----:B0-----:R-:W-:-:S02]  /*d010*/  IADD3 R2, P0, R12, R20, RZ ;  /* 0x000000140c027210 */ /* 0x001fc40007f1e0ff */
[----:B------:R-:W3:Y:S03]  /*d020*/  LDL R20, [R1+0x3a8] ;  /* 0x0003a80001147983 */ /* 0x000ee60000100800 */
[----:B------:R-:W-:Y:S02]  /*d030*/  IMAD.X R3, R13, 0x1, R16, P0 ;  /* 0x000000010d037824 */ /* 0x000fe400000e0610 */
[----:B------:R-:W5:Y:S04]  /*d040*/  LDL R16, [R1+0x394] ;  /* 0x0003940001107983 */ /* 0x000f680000100800 */
[----:B------:R0:W3:Y:S02]  /*d050*/  @!P1 LDG.E.U16 R7, desc[UR8][R2.64] ;  /* 0x0000000802079981 */ /* 0x0000e4000c1e1500 */
[----:B0-----:R-:W-:-:S02]  /*d060*/  IADD3 R2, P0, R12, R15, RZ ;  /* 0x0000000f0c027210 */ /* 0x001fc40007f1e0ff */
[----:B------:R-:W3:Y:S03]  /*d070*/  LDL R12, [R1+0x59c] ;  /* 0x00059c00010c7983 */ /* 0x000ee60000100800 */
[----:B------:R-:W-:Y:S01]  /*d080*/  IMAD.X R3, R13, 0x1, R9, P0 ;  /* 0x000000010d037824 */ /* 0x000fe200000e0609 */
[----:B------:R-:W3:Y:S04]  /*d090*/  LDL R15, [R1+0x374] ;  /* 0x00037400010f7983 */ /* 0x000ee80000100800 */
[----:B------:R-:W3:Y:S01]  /*d0a0*/  LDL R13, [R1+0x384] ;  /* 0x00038400010d7983 */ /* 0x000ee20000100800 */
[----:B------:R-:W-:-:S04]  /*d0b0*/  LEA.HI R0, R19, 0x30, RZ, 0x1c ;  /* 0x0000003013007811 */ /* 0x000fc800078fe0ff */
[----:B------:R-:W-:Y:S02]  /*d0c0*/  ISETP.GE.AND P2, PT, R0, UR6, PT ;  /* 0x0000000600007c0c */ /* 0x000fe4000bf46270 */
[----:B------:R-:W-:-:S11]  /*d0d0*/  LOP3.LUT R0, R19, 0x3f, RZ, 0xc0, !PT ;  /* 0x0000003f13007812 */ /* 0x000fd600078ec0ff */
[----:B------:R0:W3:Y:S01]  /*d0e0*/  @!P2 LDG.E.U16 R10, desc[UR8][R2.64] ;  /* 0x00000008020aa981 */ /* 0x0000e2000c1e1500 */
[----:B------:R-:W-:Y:S01]  /*d0f0*/  BAR.SYNC.DEFER_BLOCKING 0x0 ;  /* 0x0000000000007b1d */ /* 0x000fe20000010000 */
[C---:B------:R-:W-:Y:S01]  /*d100*/  ISETP.GE.AND P0, PT, R0.reuse, UR6, PT ;  /* 0x0000000600007c0c */ /* 0x040fe2000bf06270 */
[----:B0-----:R-:W-:-:S04]  /*d110*/  IMAD R3, R0, UR7, RZ ;  /* 0x0000000700037c24 */ /* 0x001fc8000f8e02ff */
[----:B------:R-:W-:Y:S01]  /*d120*/  IMAD.SHL.U32 R5, R3, 0x2, RZ ;  /* 0x0000000203057824 */ /* 0x000fe200078e00ff */
[----:B------:R-:W-:-:S04]  /*d130*/  SHF.R.S32.HI R0, RZ, 0x1f, R3 ;  /* 0x0000001fff007819 */ /* 0x000fc80000011403 */
[----:B------:R-:W-:Y:S02]  /*d140*/  SHF.L.U64.HI R3, R3, 0x1, R0 ;  /* 0x0000000103037819 */ /* 0x000fe40000010200 */
[----:B------:R-:W-:Y:S02]  /*d150*/  PRMT R2, RZ, 0x7610, R2 ;  /* 0x00007610ff027816 */ /* 0x000fe40000000002 */
[----:B------:R-:W-:Y:S01]  /*d160*/  PRMT R0, RZ, 0x7610, R0 ;  /* 0x00007610ff007816 */ /* 0x000fe20000000000 */
[----:B-1----:R-:W-:Y:S01]  /*d170*/  ULEA UR4, UR5, UR4, 0x18 ;  /* 0x0000000405047291 */ /* 0x002fe2000f8ec03f */
[----:B--2---:R-:W-:-:S05]  /*d180*/  IADD3 R8, P1, R8, R5, RZ ;  /* 0x0000000508087210 */ /* 0x004fca0007f3e0ff */
[--C-:B----4-:R-:W-:Y:S02]  /*d190*/  IMAD.X R9, R17, 0x1, R3.reuse, P1 ;  /* 0x0000000111097824 */ /* 0x110fe400008e0603 */
[----:B------:R-:W2:Y:S04]  /*d1a0*/  LDL R17, [R1+0x3a0] ;  /* 0x0003a00001117983 */ /* 0x000ea80000100800 */
[----:B------:R0:W4:Y:S02]  /*d1b0*/  @!P0 LDG.E.U16 R2, desc[UR8][R8.64] ;  /* 0x0000000808028981 */ /* 0x000124000c1e1500 */
[----:B0-----:R-:W-:Y:S02]  /*d1c0*/  IADD3 R8, P1, R22, R5, RZ ;  /* 0x0000000516087210 */ /* 0x001fe40007f3e0ff */
[----:B------:R-:W4:Y:S03]  /*d1d0*/  LDL R22, [R1+0x364] ;  /* 0x0003640001167983 */ /* 0x000f260000100800 */
[----:B-----5:R-:W-:-:S02]  /*d1e0*/  IMAD.X R9, R16, 0x1, R3, P1 ;  /* 0x0000000110097824 */ /* 0x020fc400008e0603 */
[----:B------:R-:W5:Y:S04]  /*d1f0*/  LDL R16, [R1+0x594] ;  /* 0x0005940001107983 */ /* 0x000f680000100800 */
[----:B------:R0:W4:Y:S02]  /*d200*/  @!P0 LDG.E.U16 R0, desc[UR8][R8.64] ;  /* 0x0000000808008981 */ /* 0x000124000c1e1500 */
[-C--:B0-----:R-:W-:Y:S02]  /*d210*/  IADD3 R8, P1, R21, R5.reuse, RZ ;  /* 0x0000000515087210 */ /* 0x081fe40007f3e0ff */
[----:B------:R-:W4:Y:S03]  /*d220*/  LDL R21, [R1+0x58c] ;  /* 0x00058c0001157983 */ /* 0x000f260000100800 */
[----:B---3--:R-:W-:Y:S01]  /*d230*/  IMAD.X R9, R13, 0x1, R3, P1 ;  /* 0x000000010d097824 */ /* 0x008fe200008e0603 */
[----:B------:R-:W-:-:S04]  /*d240*/  IADD3 R12, P1, R12, R5, RZ ;  /* 0x000000050c0c7210 */ /* 0x000fc80007f3e0ff */
[----:B------:R0:W3:Y:S01]  /*d250*/  @!P0 LDG.E.U16 R11, desc[UR8][R8.64] ;  /* 0x00000008080b8981 */ /* 0x0000e2000c1e1500 */
[----:B------:R-:W-:Y:S01]  /*d260*/  IMAD.X R13, R15, 0x1, R3, P1 ;  /* 0x000000010f0d7824 */ /* 0x000fe200008e0603 */
[----:B0-----:R-:W-:Y:S02]  /*d270*/  PRMT R9, RZ, 0x7610, R9 ;  /* 0x00007610ff097816 */ /* 0x001fe40000000009 */
[----:B------:R-:W-:-:S04]  /*d280*/  SHF.R.S32.HI R8, RZ, 0x6, R19 ;  /* 0x00000006ff087819 */ /* 0x000fc80000011413 */
[----:B------:R-:W-:Y:S01]  /*d290*/  SGXT R8, R8, 0x1 ;  /* 0x000000010808781a */ /* 0x000fe20000000200 */
[----:B------:R0:W3:Y:S03]  /*d2a0*/  @!P0 LDG.E.U16 R9, desc[UR8][R12.64] ;  /* 0x000000080c098981 */ /* 0x0000e6000c1e1500 */
[----:B------:R-:W-:Y:S01]  /*d2b0*/  LOP3.LUT R8, R8, 0x90, RZ, 0xc0, !PT ;  /* 0x0000009008087812 */ /* 0x000fe200078ec0ff */
[----:B0-----:R-:W-:-:S05]  /*d2c0*/  IMAD.SHL.U32 R13, R19, 0x2, RZ ;  /* 0x00000002130d7824 */ /* 0x001fca00078e00ff */
[----:B------:R-:W-:-:S05]  /*d2d0*/  LOP3.LUT R15, R8, 0x17e, R13, 0x78, !PT ;  /* 0x0000017e080f7812 */ /* 0x000fca00078e780d */
[----:B------:R0:W-:Y:S02]  /*d2e0*/  STS.U16 [R15+UR4+0x10200], R6 ;  /* 0x010200060f007988 */ /* 0x0001e40008000404 */
[----:B0-----:R-:W-:Y:S02]  /*d2f0*/  IADD3 R6, P1, R20, R5, RZ ;  /* 0x0000000514067210 */ /* 0x001fe40007f3e0ff */
[----:B------:R-:W3:Y:S04]  /*d300*/  LDL R20, [R1+0x564] ;  /* 0x0005640001147983 */ /* 0x000ee80000100800 */
[----:B------:R-:W-:Y:S04]  /*d310*/  STS.U16 [R15+UR4+0x10400], R7 ;  /* 0x010400070f007988 */ /* 0x000fe80008000404 */
[----:B------:R0:W-:Y:S01]  /*d320*/  STS.U16 [R15+UR4+0x10600], R10 ;  /* 0x0106000a0f007988 */ /* 0x0001e20008000404 */
[----:B------:R-:W-:-:S03]  /*d330*/  PRMT R18, RZ, 0x7610, R18 ;  /* 0x00007610ff127816 */ /* 0x000fc60000000012 */
[----:B0-----:R-:W3:Y:S01]  /*d340*/  LDL R10, [R1+0x324] ;  /* 0x00032400010a7983 */ /* 0x001ee20000100800 */
[----:B------:R-:W-:-:S03]  /*d350*/  PRMT R12, RZ, 0x7610, R12 ;  /* 0x00007610ff0c7816 */ /* 0x000fc6000000000c */
[----:B------:R0:W-:Y:S02]  /*d360*/  STS.U16 [R15+UR4+0x10000], R4 ;  /* 0x010000040f007988 */ /* 0x0001e40008000404 */
[----:B0-----:R-:W-:Y:S02]  /*d370*/  PRMT R15, RZ, 0x7610, R15 ;  /* 0x00007610ff0f7816 */ /* 0x001fe4000000000f */
[----:B------:R-:W-:Y:S02]  /*d380*/  PRMT R8, RZ, 0x7610, R8 ;  /* 0x00007610ff087816 */ /* 0x000fe40000000008 */
[----:B------:R-:W-:Y:S01]  /*d390*/  PRMT R4, RZ, 0x7610, R4 ;  /* 0x00007610ff047816 */ /* 0x000fe20000000004 */
[----:B--2---:R-:W-:-:S05]  /*d3a0*/  IMAD.X R7, R17, 0x1, R3, P1 ;  /* 0x0000000111077824 */ /* 0x004fca00008e0603 */
[----:B------:R0:W2:Y:S01]  /*d3b0*/  @!P0 LDG.E.U16 R18, desc[UR8][R6.64] ;  /* 0x0000000806128981 */ /* 0x0000a2000c1e1500 */
[----:B-----5:R-:W-:-:S05]  /*d3c0*/  IADD3 R16, P1, R16, R5, RZ ;  /* 0x0000000510107210 */ /* 0x020fca0007f3e0ff */
[----:B----4-:R-:W-:Y:S02]  /*d3d0*/  IMAD.X R17, R22, 0x1, R3, P1 ;  /* 0x0000000116117824 */ /* 0x010fe400008e0603 */
[----:B------:R-:W4:Y:S04]  /*d3e0*/  LDL R22, [R1+0x55c] ;  /* 0x00055c0001167983 */ /* 0x000f280000100800 */
[----:B------:R-:W5:Y:S01]  /*d3f0*/  @!P0 LDG.E.U16 R4, desc[UR8][R16.64] ;  /* 0x0000000810048981 */ /* 0x000f62000c1e1500 */
[----:B0-----:R-:W-:-:S03]  /*d400*/  IADD3 R6, P1, R21, R5, RZ ;  /* 0x0000000515067210 */ /* 0x001fc60007f3e0ff */
[----:B------:R-:W2:Y:S02]  /*d410*/  LDL R21, [R1+0x314] ;  /* 0x0003140001157983 */ /* 0x000ea40000100800 */
[----:B------:R-:W-:Y:S02]  /*d420*/  IMAD.X R7, R27, 0x1, R3, P1 ;  /* 0x000000011b077824 */ /* 0x000fe400008e0603 */
[----:B------:R-:W5:Y:S04]  /*d430*/  LDL R17, [R1+0x304] ;  /* 0x0003040001117983 */ /* 0x000f680000100800 */
[----:B------:R0:W5:Y:S04]  /*d440*/  @!P0 LDG.E.U16 R12, desc[UR8][R6.64] ;  /* 0x00000008060c8981 */ /* 0x000168000c1e1500 */
[----:B------:R-:W5:Y:S01]  /*d450*/  LDL R27, [R1+0x54c] ;  /* 0x00054c00011b7983 */ /* 0x000f620000100800 */
[----:B0-----:R-:W-:-:S03]  /*d460*/  IADD3 R6, P1, R26, R5, RZ ;  /* 0x000000051a067210 */ /* 0x001fc60007f3e0ff */
[----:B------:R-:W5:Y:S02]  /*d470*/  LDL R26, [R1+0x2f4] ;  /* 0x0002f400011a7983 */ /* 0x000f640000100800 */
[----:B------:R-:W-:Y:S02]  /*d480*/  IMAD.X R7, R25, 0x1, R3, P1 ;  /* 0x0000000119077824 */ /* 0x000fe400008e0603 */
[----:B------:R-:W5:Y:S04]  /*d490*/  LDL R25, [R1+0x544] ;  /* 0x0005440001197983 */ /* 0x000f680000100800 */
[----:B------:R0:W5:Y:S02]  /*d4a0*/  @!P0 LDG.E.U16 R15, desc[UR8][R6.64] ;  /* 0x00000008060f8981 */ /* 0x000164000c1e1500 */
[----:B0-----:R-:W-:-:S02]  /*d4b0*/  IADD3 R6, P1, R24, R5, RZ ;  /* 0x0000000518067210 */ /* 0x001fc40007f3e0ff */
[----:B------:R-:W5:Y:S03]  /*d4c0*/  LDL R24, [R1+0x2e4] ;  /* 0x0002e40001187983 */ /* 0x000f660000100800 */
[----:B------:R-:W-:Y:S01]  /*d4d0*/  IMAD.X R7, R23, 0x1, R3, P1 ;  /* 0x0000000117077824 */ /* 0x000fe200008e0603 */
[----:B------:R-:W-:Y:S01]  /*d4e0*/  PRMT R14, RZ, 0x7610, R14 ;  /* 0x00007610ff0e7816 */ /* 0x000fe2000000000e */
[----:B------:R-:W5:Y:S04]  /*d4f0*/  LDL R23, [R1+0x53c] ;  /* 0x00053c0001177983 */ /* 0x000f680000100800 */
[----:B------:R3:W5:Y:S02]  /*d500*/  @!P0 LDG.E.U16 R8, desc[UR8][R6.64] ;  /* 0x0000000806088981 */ /* 0x000764000c1e1500 */
[----:B---3--:R-:W-:-:S02]  /*d510*/  IADD3 R6, P1, R20, R5, RZ ;  /* 0x0000000514067210 */ /* 0x008fc40007f3e0ff */
[----:B------:R-:W3:Y:S03]  /*d520*/  LDL R20, [R1+0x554] ;  /* 0x0005540001147983 */ /* 0x000ee60000100800 */
[----:B------:R-:W-:-:S05]  /*d530*/  IMAD.X R7, R10, 0x1, R3, P1 ;  /* 0x000000010a077824 */ /* 0x000fca00008e0603 */
[----:B------:R4:W5:Y:S01]  /*d540*/  @!P0 LDG.E.U16 R14, desc[UR8][R6.64] ;  /* 0x00000008060e8981 */ /* 0x000962000c1e1500 */
[----:B------:R-:W-:-:S03]  /*d550*/  LOP3.LUT R10, R19, 0xc0, RZ, 0xc0, !PT ;  /* 0x000000c0130a7812 */ /* 0x000fc600078ec0ff */
[----:B------:R-:W5:Y:S01]  /*d560*/  LDL R19, [R1+0x2c4] ;  /* 0x0002c40001137983 */ /* 0x000f620000100800 */
[----:B------:R-:W-:-:S04]  /*d570*/  SHF.R.U32.HI R10, RZ, 0x2, R10 ;  /* 0x00000002ff0a7819 */ /* 0x000fc8000001160a */
[--C-:B------:R-:W-:Y:S02]  /*d580*/  LOP3.LUT R10, R10, 0x1fe, R13.reuse, 0x78, !PT ;  /* 0x000001fe0a0a7812 */ /* 0x100fe400078e780d */
[----:B------:R-:W-:Y:S02]  /*d590*/  PRMT R13, RZ, 0x7610, R13 ;  /* 0x00007610ff0d7816 */ /* 0x000fe4000000000d */
[-C--:B----4-:R-:W-:Y:S02]  /*d5a0*/  IADD3 R6, P1, R22, R5.reuse, RZ ;  /* 0x0000000516067210 */ /* 0x090fe40007f3e0ff */
[----:B------:R-:W4:Y:S03]  /*d5b0*/  LDL R22, [R1+0x2d4] ;  /* 0x0002d40001167983 */ /* 0x000f260000100800 */
[----:B--2---:R-:W-:Y:S02]  /*d5c0*/  IMAD.X R7, R21, 0x1, R3, P1 ;  /* 0x0000000115077824 */ /* 0x004fe400008e0603 */
[----:B------:R-:W2:Y:S04]  /*d5d0*/  LDL R21, [R1+0x534] ;  /* 0x0005340001157983 */ /* 0x000ea80000100800 */
[----:B------:R3:W2:Y:S02]  /*d5e0*/  @!P0 LDG.E.U16 R13, desc[UR8][R6.64] ;  /* 0x00000008060d8981 */ /* 0x0006a4000c1e1500 */
[----:B---3--:R-:W-:-:S02]  /*d5f0*/  IADD3 R6, P1, R20, R5, RZ ;  /* 0x0000000514067210 */ /* 0x008fc40007f3e0ff */
[----:B------:R-:W3:Y:S03]  /*d600*/  LDL R20, [R1+0x52c] ;  /* 0x00052c0001147983 */ /* 0x000ee60000100800 */
[----:B-----5:R-:W-:Y:S02]  /*d610*/  IMAD.X R7, R17, 0x1, R3, P1 ;  /* 0x0000000111077824 */ /* 0x020fe400008e0603 */
[----:B------:R-:W5:Y:S04]  /*d620*/  LDL R17, [R1+0x2a4] ;  /* 0x0002a40001117983 */ /* 0x000f680000100800 */
[----:B------:R0:W-:Y:S02]  /*d630*/  STS.U16 [R10+UR4], R2 ;  /* 0x000000020a007988 */ /* 0x0001e40008000404 */
[----:B0-----:R-:W-:-:S02]  /*d640*/  PRMT R2, RZ, 0x7610, R2 ;  /* 0x00007610ff027816 */ /* 0x001fc40000000002 */
[----:B------:R0:W-:Y:S04]  /*d650*/  STS.U16 [R10+UR4+0x400], R0 ;  /* 0x000400000a007988 */ /* 0x0001e80008000404 */
[----:B------:R1:W5:Y:S01]  /*d660*/  @!P0 LDG.E.U16 R2, desc[UR8][R6.64] ;  /* 0x0000000806028981 */ /* 0x000362000c1e1500 */
[----:B0-----:R-:W-:Y:S02]  /*d670*/  PRMT R0, RZ, 0x7610, R0 ;  /* 0x00007610ff007816 */ /* 0x001fe40000000000 */
[----:B-1----:R-:W-:Y:S01]  /*d680*/  IADD3 R6, P1, R27, R5, RZ ;  /* 0x000000051b067210 */ /* 0x002fe20007f3e0ff */
[----:B------:R0:W-:Y:S04]  /*d690*/  STS.U16 [R10+UR4+0x800], R11 ;  /* 0x0008000b0a007988 */ /* 0x0001e80008000404 */
[----:B------:R-:W-:Y:S01]  /*d6a0*/  IMAD.X R7, R26, 0x1, R3, P1 ;  /* 0x000000011a077824 */ /* 0x000fe200008e0603 */
[----:B------:R1:W-:Y:S04]  /*d6b0*/  STS.U16 [R10+UR4+0xc00], R9 ;  /* 0x000c00090a007988 */ /* 0x0003e80008000404 */
[----:B------:R1:W5:Y:S01]  /*d6c0*/  @!P0 LDG.E.U16 R0, desc[UR8][R6.64] ;  /* 0x0000000806008981 */ /* 0x000362000c1e1500 */
[----:B0-----:R-:W-:-:S03]  /*d6d0*/  PRMT R11, RZ, 0x7610, R11 ;  /* 0x00007610ff0b7816 */ /* 0x001fc6000000000b */
[----:B------:R-:W5:Y:S04]  /*d6e0*/  LDL R27, [R1+0x51c] ;  /* 0x00051c00011b7983 */ /* 0x000f680000100800 */
[----:B------:R-:W5:Y:S01]  /*d6f0*/  LDL R26, [R1+0x284] ;  /* 0x00028400011a7983 */ /* 0x000f620000100800 */
[----:B-1----:R-:W-:Y:S02]  /*d700*/  IADD3 R6, P1, R25, R5, RZ ;  /* 0x0000000519067210 */ /* 0x002fe40007f3e0ff */
[----:B------:R-:W-:Y:S01]  /*d710*/  PRMT R9, RZ, 0x7610, R9 ;  /* 0x00007610ff097816 */ /* 0x000fe20000000009 */
[----:B------:R-:W5:Y:S02]  /*d720*/  LDL R25, [R1+0x514] ;  /* 0x0005140001197983 */ /* 0x000f640000100800 */
[----:B------:R-:W-:-:S02]  /*d730*/  IMAD.X R7, R24, 0x1, R3, P1 ;  /* 0x0000000118077824 */ /* 0x000fc400008e0603 */
[----:B------:R-:W5:Y:S04]  /*d740*/  LDL R24, [R1+0x274] ;  /* 0x0002740001187983 */ /* 0x000f680000100800 */
[----:B------:R0:W5:Y:S02]  /*d750*/  @!P0 LDG.E.U16 R11, desc[UR8][R6.64] ;  /* 0x00000008060b8981 */ /* 0x000164000c1e1500 */
[----:B0-----:R-:W-:Y:S02]  /*d760*/  IADD3 R6, P1, R23, R5, RZ ;  /* 0x0000000517067210 */ /* 0x001fe40007f3e0ff */
[----:B------:R-:W5:Y:S04]  /*d770*/  LDL R23, [R1+0x50c] ;  /* 0x00050c0001177983 */ /* 0x000f680000100800 */
[----:B------:R0:W-:Y:S02]  /*d780*/  STS.U16 [R10+UR4+0x1000], R4 ;  /* 0x001000040a007988 */ /* 0x0001e40008000404 */
[----:B0-----:R-:W-:Y:S01]  /*d790*/  PRMT R4, RZ, 0x7610, R4 ;  /* 0x00007610ff047816 */ /* 0x001fe20000000004 */
[----:B----4-:R-:W-:-:S02]  /*d7a0*/  IMAD.X R7, R22, 0x1, R3, P1 ;  /* 0x0000000116077824 */ /* 0x010fc400008e0603 */
[----:B------:R-:W4:Y:S04]  /*d7b0*/  LDL R22, [R1+0x264] ;  /* 0x0002640001167983 */ /* 0x000f280000100800 */
[----:B------:R2:W4:Y:S02]  /*d7c0*/  @!P0 LDG.E.U16 R9, desc[UR8][R6.64] ;  /* 0x0000000806098981 */ /* 0x000524000c1e1500 */
[----:B--2---:R-:W-:Y:S02]  /*d7d0*/  IADD3 R6, P1, R21, R5, RZ ;  /* 0x0000000515067210 */ /* 0x004fe40007f3e0ff */
[----:B------:R-:W2:Y:S03]  /*d7e0*/  LDL R21, [R1+0x524] ;  /* 0x0005240001157983 */ /* 0x000ea60000100800 */
[----:B------:R-:W-:-:S02]  /*d7f0*/  IMAD.X R7, R19, 0x1, R3, P1 ;  /* 0x0000000113077824 */ /* 0x000fc400008e0603 */
[----:B------:R-:W4:Y:S04]  /*d800*/  LDL R19, [R1+0x294] ;  /* 0x0002940001137983 */ /* 0x000f280000100800 */
[----:B------:R3:W4:Y:S02]  /*d810*/  @!P0 LDG.E.U16 R4, desc[UR8][R6.64] ;  /* 0x0000000806048981 */ /* 0x000724000c1e1500 */
[----:B---3--:R-:W-:Y:S02]  /*d820*/  IADD3 R6, P1, R20, R5, RZ ;  /* 0x0000000514067210 */ /* 0x008fe40007f3e0ff */
[----:B------:R-:W3:Y:S03]  /*d830*/  LDL R20, [R1+0x504] ;  /* 0x0005040001147983 */ /* 0x000ee60000100800 */
[----:B-----5:R-:W-:-:S02]  /*d840*/  IMAD.X R7, R17, 0x1, R3, P1 ;  /* 0x0000000111077824 */ /* 0x020fc400008e0603 */
[----:B------:R-:W5:Y:S04]  /*d850*/  LDL R17, [R1+0x254] ;  /* 0x0002540001117983 */ /* 0x000f680000100800 */
[----:B------:R0:W-:Y:S02]  /*d860*/  STS.U16 [R10+UR4+0x1400], R12 ;  /* 0x0014000c0a007988 */ /* 0x0001e40008000404 */
[----:B0-----:R-:W-:Y:S02]  /*d870*/  PRMT R12, RZ, 0x7610, R12 ;  /* 0x00007610ff0c7816 */ /* 0x001fe4000000000c */
[----:B------:R0:W-:Y:S04]  /*d880*/  STS.U16 [R10+UR4+0x1800], R15 ;  /* 0x0018000f0a007988 */ /* 0x0001e80008000404 */
[----:B------:R2:W5:Y:S01]  /*d890*/  @!P0 LDG.E.U16 R12, desc[UR8][R6.64] ;  /* 0x00000008060c8981 */ /* 0x000562000c1e1500 */
[----:B0-----:R-:W-:-:S03]  /*d8a0*/  PRMT R15, RZ, 0x7610, R15 ;  /* 0x00007610ff0f7816 */ /* 0x001fc6000000000f */
[----:B------:R0:W-:Y:S02]  /*d8b0*/  STS.U16 [R10+UR4+0x1c00], R8 ;  /* 0x001c00080a007988 */ /* 0x0001e40008000404 */
[----:B0-----:R-:W-:Y:S02]  /*d8c0*/  PRMT R8, RZ, 0x7610, R8 ;  /* 0x00007610ff087816 */ /* 0x001fe40000000008 */
[----:B------:R0:W-:Y:S02]  /*d8d0*/  STS.U16 [R10+UR4+0x2000], R14 ;  /* 0x0020000e0a007988 */ /* 0x0001e40008000404 */
[----:B0-----:R-:W-:Y:S02]  /*d8e0*/  PRMT R14, RZ, 0x7610, R14 ;  /* 0x00007610ff0e7816 */ /* 0x001fe4000000000e */
[----:B------:R0:W-:Y:S02]  /*d8f0*/  STS.U16 [R10+UR4+0x2400], R13 ;  /* 0x0024000d0a007988 */ /* 0x0001e40008000404 */
[----:B0-----:R-:W-:-:S02]  /*d900*/  PRMT R13, RZ, 0x7610, R13 ;  /* 0x00007610ff0d7816 */ /* 0x001fc4000000000d */
[-C--:B--2---:R-:W-:Y:S02]  /*d910*/  IADD3 R6, P1, R21, R5.reuse, RZ ;  /* 0x0000000515067210 */ /* 0x084fe40007f3e0ff */
[----:B------:R-:W2:Y:S03]  /*d920*/  LDL R21, [R1+0x4fc] ;  /* 0x0004fc0001157983 */ /* 0x000ea60000100800 */
[----:B----4-:R-:W-:Y:S02]  /*d930*/  IMAD.X R7, R19, 0x1, R3, P1 ;  /* 0x0000000113077824 */ /* 0x010fe400008e0603 */
[----:B------:R-:W4:Y:S04]  /*d940*/  LDL R19, [R1+0x244] ;  /* 0x0002440001137983 */ /* 0x000f280000100800 */
[----:B------:R0:W4:Y:S02]  /*d950*/  @!P0 LDG.E.U16 R15, desc[UR8][R6.64] ;  /* 0x00000008060f8981 */ /* 0x000124000c1e1500 */
[----:B0-----:R-:W-:-:S02]  /*d960*/  IADD3 R6, P1, R27, R5, RZ ;  /* 0x000000051b067210 */ /* 0x001fc40007f3e0ff */
[----:B------:R-:W4:Y:S03]  /*d970*/  LDL R27, [R1+0x4ec] ;  /* 0x0004ec00011b7983 */ /* 0x000f260000100800 */
[----:B------:R-:W-:Y:S02]  /*d980*/  IMAD.X R7, R26, 0x1, R3, P1 ;  /* 0x000000011a077824 */ /* 0x000fe400008e0603 */
        /* <DEDUP_REMOVED lines=9> */
[----:B------:R-:W-:Y:S01]  /*da20*/  IMAD.X R7, R22, 0x1, R3, P1 ;  /* 0x0000000116077824 */ /* 0x000fe200008e0603 */
[----:B------:R0:W-:Y:S04]  /*da30*/  STS.U16 [R10+UR4+0x2800], R2 ;  /* 0x002800020a007988 */ /* 0x0001e80008000404 */
[----:B------:R3:W4:Y:S04]  /*da40*/  @!P0 LDG.E.U16 R13, desc[UR8][R6.64] ;  /* 0x00000008060d8981 */ /* 0x000728000c1e1500 */
[----:B------:R-:W4:Y:S01]  /*da50*/  LDL R22, [R1+0x204] ;  /* 0x0002040001167983 */ /* 0x000f220000100800 */
[----:B---3--:R-:W-:-:S03]  /*da60*/  IADD3 R6, P1, R20, R5, RZ ;  /* 0x0000000514067210 */ /* 0x008fc60007f3e0ff */
[----:B------:R-:W3:Y:S02]  /*da70*/  LDL R20, [R1+0x4f4] ;  /* 0x0004f40001147983 */ /* 0x000ee40000100800 */
[----:B-----5:R-:W-:Y:S02]  /*da80*/  IMAD.X R7, R17, 0x1, R3, P1 ;  /* 0x0000000111077824 */ /* 0x020fe400008e0603 */
[----:B------:R-:W5:Y:S01]  /*da90*/  LDL R17, [R1+0x234] ;  /* 0x0002340001117983 */ /* 0x000f620000100800 */
[----:B0-----:R-:W-:-:S06]  /*daa0*/  PRMT R2, RZ, 0x7610, R2 ;  /* 0x00007610ff027816 */ /* 0x001fcc0000000002 */
[----:B------:R2:W5:Y:S04]  /*dab0*/  @!P0 LDG.E.U16 R2, desc[UR8][R6.64] ;  /* 0x0000000806028981 */ /* 0x000568000c1e1500 */
[----:B------:R0:W-:Y:S02]  /*dac0*/  STS.U16 [R10+UR4+0x2c00], R0 ;  /* 0x002c00000a007988 */ /* 0x0001e40008000404 */
[----:B0-----:R-:W-:Y:S02]  /*dad0*/  PRMT R0, RZ, 0x7610, R0 ;  /* 0x00007610ff007816 */ /* 0x001fe40000000000 */
[----:B--2---:R-:W-:Y:S02]  /*dae0*/  IADD3 R6, P1, R21, R5, RZ ;  /* 0x0000000515067210 */ /* 0x004fe40007f3e0ff */
[----:B------:R-:W2:Y:S03]  /*daf0*/  LDL R21, [R1+0x4d4] ;  /* 0x0004d40001157983 */ /* 0x000ea60000100800 */
[----:B----4-:R-:W-:-:S02]  /*db00*/  IMAD.X R7, R19, 0x1, R3, P1 ;  /* 0x0000000113077824 */ /* 0x010fc400008e0603 */
        /* <DEDUP_REMOVED lines=10> */
[----:B0-----:R-:W-:-:S02]  /*dbb0*/  PRMT R9, RZ, 0x7610, R9 ;  /* 0x00007610ff097816 */ /* 0x001fc40000000009 */
        /* <DEDUP_REMOVED lines=15> */
[----:B------:R-:W5:Y:S03]  /*dcb0*/  LDL R23, [R1+0x4ac] ;  /* 0x0004ac0001177983 */ /* 0x000f660000100800 */
[----:B------:R-:W-:Y:S01]  /*dcc0*/  IMAD.X R7, R22, 0x1, R3, P1 ;  /* 0x0000000116077824 */ /* 0x000fe200008e0603 */
[----:B------:R0:W-:Y:S04]  /*dcd0*/  STS.U16 [R10+UR4+0x4000], R15 ;  /* 0x0040000f0a007988 */ /* 0x0001e80008000404 */
[----:B------:R2:W5:Y:S04]  /*dce0*/  @!P0 LDG.E.U16 R12, desc[UR8][R6.64] ;  /* 0x00000008060c8981 */ /* 0x000568000c1e1500 */
[----:B------:R-:W5:Y:S01]  /*dcf0*/  LDL R22, [R1+0x1a4] ;  /* 0x0001a40001167983 */ /* 0x000f620000100800 */
[----:B0-----:R-:W-:-:S02]  /*dd00*/  PRMT R15, RZ, 0x7610, R15 ;  /* 0x00007610ff0f7816 */ /* 0x001fc4000000000f */
[-C--:B--2---:R-:W-:Y:S02]  /*dd10*/  IADD3 R6, P1, R21, R5.reuse, RZ ;  /* 0x0000000515067210 */ /* 0x084fe40007f3e0ff */
[----:B------:R-:W2:Y:S03]  /*dd20*/  LDL R21, [R1+0x4c4] ;  /* 0x0004c40001157983 */ /* 0x000ea60000100800 */
[----:B----4-:R-:W-:Y:S02]  /*dd30*/  IMAD.X R7, R19, 0x1, R3, P1 ;  /* 0x0000000113077824 */ /* 0x010fe400008e0603 */
[----:B------:R-:W4:Y:S04]  /*dd40*/  LDL R19, [R1+0x1d4] ;  /* 0x0001d40001137983 */ /* 0x000f280000100800 */
[----:B------:R3:W4:Y:S02]  /*dd50*/  @!P0 LDG.E.U16 R15, desc[UR8][R6.64] ;  /* 0x00000008060f8981 */ /* 0x000724000c1e1500 */
[----:B---3--:R-:W-:-:S02]  /*dd60*/  IADD3 R6, P1, R20, R5, RZ ;  /* 0x0000000514067210 */ /* 0x008fc40007f3e0ff */
[----:B------:R-:W3:Y:S03]  /*dd70*/  LDL R20, [R1+0x4a4] ;  /* 0x0004a40001147983 */ /* 0x000ee60000100800 */
[----:B-----5:R-:W-:Y:S02]  /*dd80*/  IMAD.X R7, R17, 0x1, R3, P1 ;  /* 0x0000000111077824 */ /* 0x020fe400008e0603 */
[----:B------:R-:W5:Y:S04]  /*dd90*/  LDL R17, [R1+0x198] ;  /* 0x0001980001117983 */ /* 0x000f680000100800 */
[----:B------:R0:W-:Y:S02]  /*dda0*/  STS.U16 [R10+UR4+0x4400], R8 ;  /* 0x004400080a007988 */ /* 0x0001e40008000404 */
[----:B0-----:R-:W-:-:S02]  /*ddb0*/  PRMT R8, RZ, 0x7610, R8 ;  /* 0x00007610ff087816 */ /* 0x001fc40000000008 */
        /* <DEDUP_REMOVED lines=195> */
[----:B------:R-:W-:Y:S01]  /*e9f0*/  PRMT R16, RZ, 0x7610, R16 ;  /* 0x00007610ff107816 */ /* 0x000fe20000000010 */
[----:B------:R-:W4:Y:S04]  /*ea00*/  LDL R22, [R1+0x378] ;  /* 0x0003780001167983 */ /* 0x000f280000100800 */
[----:B------:R3:W4:Y:S02]  /*ea10*/  @!P0 LDG.E.U16 R12, desc[UR8][R6.64] ;  /* 0x00000008060c8981 */ /* 0x000724000c1e1500 */
[----:B---3--:R-:W-:-:S02]  /*ea20*/  IADD3 R6, P1, R20, R5, RZ ;  /* 0x0000000514067210 */ /* 0x008fc40007f3e0ff */
[----:B------:R-:W3:Y:S03]  /*ea30*/  LDL R20, [R1+0x3d4] ;  /* 0x0003d40001147983 */ /* 0x000ee60000100800 */
[----:B-----5:R-:W-:Y:S02]  /*ea40*/  IMAD.X R7, R17, 0x1, R3, P1 ;  /* 0x0000000111077824 */ /* 0x020fe400008e0603 */
[----:B------:R-:W5:Y:S04]  /*ea50*/  LDL R17, [R1+0x348] ;  /* 0x0003480001117983 */ /* 0x000f680000100800 */
[----:B------:R2:W5:Y:S04]  /*ea60*/  @!P0 LDG.E.U16 R16, desc[UR8][R6.64] ;  /* 0x0000000806108981 */ /* 0x000568000c1e1500 */
[----:B------:R0:W-:Y:S02]  /*ea70*/  STS.U16 [R10+UR4+0xbc00], R8 ;  /* 0x00bc00080a007988 */ /* 0x0001e40008000404 */
        /* <DEDUP_REMOVED lines=22> */
[----:B------:R0:W-:Y:S01]  /*ebe0*/  STS.U16 [R10+UR4+0xc400], R13 ;  /* 0x00c4000d0a007988 */ /* 0x0001e20008000404 */
[----:B-1----:R-:W-:Y:S02]  /*ebf0*/  IADD3 R6, P1, R25, R5, RZ ;  /* 0x0000000519067210 */ /* 0x002fe40007f3e0ff */
[----:B------:R-:W-:Y:S01]  /*ec00*/  PRMT R0, RZ, 0x7610, R0 ;  /* 0x00007610ff007816 */ /* 0x000fe20000000000 */
[----:B------:R-:W5:Y:S02]  /*ec10*/  LDL R26, [R1+0x38c] ;  /* 0x00038c00011a7983 */ /* 0x000f640000100800 */
[----:B------:R-:W-:-:S02]  /*ec20*/  IMAD.X R7, R24, 0x1, R3, P1 ;  /* 0x0000000118077824 */ /* 0x000fc400008e0603 */
[----:B------:R-:W5:Y:S04]  /*ec30*/  LDL R25, [R1+0x610] ;  /* 0x0006100001197983 */ /* 0x000f680000100800 */
[----:B------:R1:W5:Y:S04]  /*ec40*/  @!P0 LDG.E.U16 R2, desc[UR8][R6.64] ;  /* 0x0000000806028981 */ /* 0x000368000c1e1500 */
[----:B0-----:R-:W5:Y:S04]  /*ec50*/  LDL R13, [R1+0x5b8] ;  /* 0x0005b800010d7983 */ /* 0x001f680000100800 */
[----:B------:R-:W5:Y:S01]  /*ec60*/  LDL R24, [R1+0x39c] ;  /* 0x00039c0001187983 */ /* 0x000f620000100800 */
[----:B-1----:R-:W-:-:S03]  /*ec70*/  IADD3 R6, P1, R23, R5, RZ ;  /* 0x0000000517067210 */ /* 0x002fc60007f3e0ff */
[----:B------:R-:W5:Y:S02]  /*ec80*/  LDL R23, [R1+0x598] ;  /* 0x0005980001177983 */ /* 0x000f640000100800 */
[----:B------:R-:W-:Y:S02]  /*ec90*/  IMAD.X R7, R22, 0x1, R3, P1 ;  /* 0x0000000116077824 */ /* 0x000fe400008e0603 */
        /* <DEDUP_REMOVED lines=8> */
[----:B------:R3:W2:Y:S02]  /*ed20*/  @!P0 LDG.E.U16 R11, desc[UR8][R6.64] ;  /* 0x00000008060b8981 */ /* 0x0006a4000c1e1500 */
        /* <DEDUP_REMOVED lines=9> */
[----:B------:R-:W-:Y:S01]  /*edc0*/  STS.U16 [R10+UR4+0xdc00], R12 ;  /* 0x00dc000c0a007988 */ /* 0x000fe20008000404 */
[----:B-1----:R-:W-:-:S03]  /*edd0*/  IADD3 R6, P1, R27, R5, RZ ;  /* 0x000000051b067210 */ /* 0x002fc60007f3e0ff */
[----:B------:R0:W-:Y:S02]  /*ede0*/  STS.U16 [R10+UR4+0xe400], R8 ;  /* 0x00e400080a007988 */ /* 0x0001e40008000404 */
[----:B0-----:R-:W-:Y:S02]  /*edf0*/  PRMT R8, RZ, 0x7610, R8 ;  /* 0x00007610ff087816 */ /* 0x001fe40000000008 */
[----:B------:R0:W-:Y:S02]  /*ee00*/  STS.U16 [R10+UR4+0xe800], R15 ;  /* 0x00e8000f0a007988 */ /* 0x0001e40008000404 */
[----:B0-----:R-:W-:Y:S01]  /*ee10*/  PRMT R15, RZ, 0x7610, R15 ;  /* 0x00007610ff0f7816 */ /* 0x001fe2000000000f */
[--C-:B----4-:R-:W-:Y:S01]  /*ee20*/  IMAD.X R7, R19, 0x1, R3.reuse, P1 ;  /* 0x0000000113077824 */ /* 0x110fe200008e0603 */
[----:B------:R-:W-:Y:S01]  /*ee30*/  IADD3 R12, P1, R13, R5, RZ ;  /* 0x000000050d0c7210 */ /* 0x000fe20007f3e0ff */
[----:B------:R-:W4:Y:S04]  /*ee40*/  LDL R19, [R1+0x34c] ;  /* 0x00034c0001137983 */ /* 0x000f280000100800 */
[----:B------:R0:W4:Y:S01]  /*ee50*/  @!P0 LDG.E.U16 R4, desc[UR8][R6.64] ;  /* 0x0000000806048981 */ /* 0x000122000c1e1500 */
[----:B------:R-:W-:Y:S01]  /*ee60*/  IMAD.X R13, R26, 0x1, R3, P1 ;  /* 0x000000011a0d7824 */ /* 0x000fe200008e0603 */
[----:B0-----:R-:W-:-:S06]  /*ee70*/  PRMT R6, RZ, 0x7610, R6 ;  /* 0x00007610ff067816 */ /* 0x001fcc0000000006 */
[----:B------:R0:W4:Y:S01]  /*ee80*/  @!P0 LDG.E.U16 R6, desc[UR8][R12.64] ;  /* 0x000000080c068981 */ /* 0x000122000c1e1500 */
[----:B------:R-:W-:Y:S02]  /*ee90*/  PRMT R7, RZ, 0x7610, R7 ;  /* 0x00007610ff077816 */ /* 0x000fe40000000007 */
[-C--:B0-----:R-:W-:Y:S02]  /*eea0*/  IADD3 R12, P1, R25, R5.reuse, RZ ;  /* 0x00000005190c7210 */ /* 0x081fe40007f3e0ff */
[----:B------:R-:W4:Y:S03]  /*eeb0*/  LDL R25, [R1+0x568] ;  /* 0x0005680001197983 */ /* 0x000f260000100800 */
[--C-:B------:R-:W-:Y:S01]  /*eec0*/  IMAD.X R13, R24, 0x1, R3.reuse, P1 ;  /* 0x00000001180d7824 */ /* 0x100fe200008e0603 */
[----:B------:R0:W-:Y:S04]  /*eed0*/  STS.U16 [R10+UR4+0xe000], R16 ;  /* 0x00e000100a007988 */ /* 0x0001e80008000404 */
[----:B------:R1:W4:Y:S04]  /*eee0*/  @!P0 LDG.E.U16 R7, desc[UR8][R12.64] ;  /* 0x000000080c078981 */ /* 0x000328000c1e1500 */
[----:B------:R5:W-:Y:S04]  /*eef0*/  STS.U16 [R10+UR4+0xf000], R2 ;  /* 0x00f000020a007988 */ /* 0x000be80008000404 */
[----:B------:R5:W-:Y:S01]  /*ef00*/  STS.U16 [R10+UR4+0xf400], R0 ;  /* 0x00f400000a007988 */ /* 0x000be20008000404 */
[-C--:B-1----:R-:W-:Y:S01]  /*ef10*/  IADD3 R12, P1, R23, R5.reuse, RZ ;  /* 0x00000005170c7210 */ /* 0x082fe20007f3e0ff */
[----:B0-----:R-:W0:Y:S04]  /*ef20*/  S2R R16, SR_TID.X ;  /* 0x0000000000107919 */ /* 0x001e280000002100 */
[----:B------:R-:W-:Y:S01]  /*ef30*/  IMAD.X R13, R22, 0x1, R3, P1 ;  /* 0x00000001160d7824 */ /* 0x000fe200008e0603 */
[----:B------:R1:W-:Y:S04]  /*ef40*/  STS.U16 [R10+UR4+0xec00], R14 ;  /* 0x00ec000e0a007988 */ /* 0x0003e80008000404 */
[----:B------:R1:W4:Y:S04]  /*ef50*/  @!P0 LDG.E.U16 R8, desc[UR8][R12.64] ;  /* 0x000000080c088981 */ /* 0x000328000c1e1500 */
[----:B------:R-:W4:Y:S04]  /*ef60*/  LDL R22, [R1+0x580] ;  /* 0x0005800001167983 */ /* 0x000f280000100800 */
[----:B--2---:R-:W-:Y:S01]  /*ef70*/  STS.U16 [R10+UR4+0xf800], R11 ;  /* 0x00f8000b0a007988 */ /* 0x004fe20008000404 */
[----:B-1----:R-:W-:-:S03]  /*ef80*/  IADD3 R12, P1, R21, R5, RZ ;  /* 0x00000005150c7210 */ /* 0x002fc60007f3e0ff */
[----:B------:R-:W2:Y:S04]  /*ef90*/  LDL R21, [R1+0x32c] ;  /* 0x00032c0001157983 */ /* 0x000ea80000100800 */
[----:B------:R-:W2:Y:S01]  /*efa0*/  LDL R24, [R1+0x30c] ;  /* 0x00030c0001187983 */ /* 0x000ea20000100800 */
[----:B---3--:R-:W-:-:S03]  /*efb0*/  IMAD.X R13, R20, 0x1, R3, P1 ;  /* 0x00000001140d7824 */ /* 0x008fc600008e0603 */
[----:B------:R-:W3:Y:S04]  /*efc0*/  LDL R20, [R1+0x560] ;  /* 0x0005600001147983 */ /* 0x000ee80000100800 */
[----:B------:R5:W3:Y:S04]  /*efd0*/  @!P0 LDG.E.U16 R15, desc[UR8][R12.64] ;  /* 0x000000080c0f8981 */ /* 0x000ae8000c1e1500 */
[----:B------:R-:W3:Y:S01]  /*efe0*/  LDL R23, [R1+0x550] ;  /* 0x0005500001177983 */ /* 0x000ee20000100800 */
[----:B-----5:R-:W-:-:S03]  /*eff0*/  IADD3 R12, P1, R17, R5, RZ ;  /* 0x00000005110c7210 */ /* 0x020fc60007f3e0ff */
[----:B------:R-:W5:Y:S01]  /*f000*/  LDL R17, [R1+0x33c] ;  /* 0x00033c0001117983 */ /* 0x000f620000100800 */
[----:B0-----:R-:W-:Y:S01]  /*f010*/  SHF.R.S32.HI R2, RZ, 0x2, R16 ;  /* 0x00000002ff027819 */ /* 0x001fe20000011410 */
[----:B------:R-:W-:-:S03]  /*f020*/  IMAD.SHL.U32 R0, R16, 0x20, RZ ;  /* 0x0000002010007824 */ /* 0x000fc600078e00ff */
[----:B------:R-:W-:Y:S02]  /*f030*/  SGXT R2, R2, 0x1 ;  /* 0x000000010202781a */ /* 0x000fe40000000200 */
[----:B------:R-:W-:Y:S02]  /*f040*/  PRMT R14, RZ, 0x7610, R14 ;  /* 0x00007610ff0e7816 */ /* 0x000fe4000000000e */
[----:B------:R-:W-:Y:S01]  /*f050*/  LOP3.LUT R2, R2, 0x90, RZ, 0xc0, !PT ;  /* 0x0000009002027812 */ /* 0x000fe200078ec0ff */
[----:B------:R0:W-:Y:S03]  /*f060*/  STS.U16 [R10+UR4+0xfc00], R9 ;  /* 0x00fc00090a007988 */ /* 0x0001e60008000404 */
[----:B------:R-:W-:Y:S02]  /*f070*/  LOP3.LUT R2, R2, 0x60, R0, 0xf8, !PT ;  /* 0x0000006002027812 */ /* 0x000fe400078ef800 */
[----:B------:R-:W-:-:S02]  /*f080*/  LOP3.LUT R0, R0, 0x1c00, RZ, 0xc0, !PT ;  /* 0x00001c0000007812 */ /* 0x000fc400078ec0ff */
[C---:B0-----:R-:W-:Y:S01]  /*f090*/  LOP3.LUT R9, R16.reuse, 0x7, RZ, 0xc0, !PT ;  /* 0x0000000710097812 */ /* 0x041fe200078ec0ff */
[----:B------:R-:W-:-:S04]  /*f0a0*/  IMAD.SHL.U32 R10, R16, 0x2, RZ ;  /* 0x00000002100a7824 */ /* 0x000fc800078e00ff */
[C---:B------:R-:W-:Y:S02]  /*f0b0*/  IMAD R0, R9.reuse, 0x80, R0 ;  /* 0x0000008009007824 */ /* 0x040fe400078e0200 */
[----:B------:R-:W-:Y:S01]  /*f0c0*/  IMAD.SHL.U32 R9, R9, 0x10, RZ ;  /* 0x0000001009097824 */ /* 0x000fe200078e00ff */
[----:B------:R-:W-:-:S04]  /*f0d0*/  LOP3.LUT R2, R2, 0x10, R10, 0x78, !PT ;  /* 0x0000001002027812 */ /* 0x000fc800078e780a */
[----:B------:R-:W-:Y:S01]  /*f0e0*/  LOP3.LUT R9, R9, 0x30, R10, 0x78, !PT ;  /* 0x0000003009097812 */ /* 0x000fe200078e780a */
[----:B------:R-:W-:-:S04]  /*f0f0*/  UMOV UR4, 0x400 ;  /* 0x0000040000047882 */ /* 0x000fc80000000000 */
[----:B------:R-:W-:Y:S02]  /*f100*/  IMAD.IADD R0, R0, 0x1, R9 ;  /* 0x0000000100007824 */ /* 0x000fe400078e0209 */
[----:B------:R-:W-:Y:S01]  /*f110*/  IMAD.SHL.U32 R9, R16, 0x10, RZ ;  /* 0x0000001010097824 */ /* 0x000fe200078e00ff */
[----:B------:R-:W-:-:S04]  /*f120*/  ULEA UR4, UR5, UR4, 0x18 ;  /* 0x0000000405047291 */ /* 0x000fc8000f8ec03f */
[----:B------:R-:W-:-:S04]  /*f130*/  LOP3.LUT R9, R9, 0x100, RZ, 0xc0, !PT ;  /* 0x0000010009097812 */ /* 0x000fc800078ec0ff */
[--C-:B------:R-:W-:Y:S02]  /*f140*/  IADD3 R2, R2, UR4, R9.reuse ;  /* 0x0000000402027c10 */ /* 0x100fe4000fffe009 */
[----:B------:R-:W-:Y:S01]  /*f150*/  PRMT R9, RZ, 0x7610, R9 ;  /* 0x00007610ff097816 */ /* 0x000fe20000000009 */
[----:B----4-:R-:W-:Y:S02]  /*f160*/  IMAD.X R13, R19, 0x1, R3, P1 ;  /* 0x00000001130d7824 */ /* 0x010fe400008e0603 */
[----:B------:R-:W4:Y:S04]  /*f170*/  LDL R19, [R1+0x31c] ;  /* 0x00031c0001137983 */ /* 0x000f280000100800 */
[----:B------:R0:W4:Y:S02]  /*f180*/  @!P0 LDG.E.U16 R14, desc[UR8][R12.64] ;  /* 0x000000080c0e8981 */ /* 0x000124000c1e1500 */
[----:B0-----:R-:W-:-:S02]  /*f190*/  LOP3.LUT R13, R16, 0xc0, RZ, 0xc0, !PT ;  /* 0x000000c0100d7812 */ /* 0x001fc400078ec0ff */
[----:B------:R-:W-:Y:S01]  /*f1a0*/  PRMT R12, RZ, 0x7610, R12 ;  /* 0x00007610ff0c7816 */ /* 0x000fe2000000000c */
[----:B------:R-:W4:Y:S01]  /*f1b0*/  LDL R16, [R1+0x530] ;  /* 0x0005300001107983 */ /* 0x000f220000100800 */
[----:B------:R-:W-:-:S04]  /*f1c0*/  SHF.R.U32.HI R13, RZ, 0x2, R13 ;  /* 0x00000002ff0d7819 */ /* 0x000fc8000001160d */
[----:B------:R-:W-:Y:S02]  /*f1d0*/  LOP3.LUT R13, R13, 0x1fe, R10, 0x78, !PT ;  /* 0x000001fe0d0d7812 */ /* 0x000fe400078e780a */
[-C--:B------:R-:W-:Y:S02]  /*f1e0*/  IADD3 R10, P1, R22, R5.reuse, RZ ;  /* 0x00000005160a7210 */ /* 0x080fe40007f3e0ff */
[----:B------:R-:W4:Y:S03]  /*f1f0*/  LDL R22, [R1+0x2fc] ;  /* 0x0002fc0001167983 */ /* 0x000f260000100800 */
[----:B-----5:R-:W-:Y:S02]  /*f200*/  IMAD.X R11, R17, 0x1, R3, P1 ;  /* 0x00000001110b7824 */ /* 0x020fe400008e0603 */
[----:B------:R-:W5:Y:S04]  /*f210*/  LDL R17, [R1+0x558] ;  /* 0x0005580001117983 */ /* 0x000f680000100800 */
[----:B------:R0:W5:Y:S02]  /*f220*/  @!P0 LDG.E.U16 R12, desc[UR8][R10.64] ;  /* 0x000000080a0c8981 */ /* 0x000164000c1e1500 */
[----:B0-----:R-:W-:-:S05]  /*f230*/  IADD3 R10, P1, R25, R5, RZ ;  /* 0x00000005190a7210 */ /* 0x001fca0007f3e0ff */
[----:B--2---:R-:W-:Y:S02]  /*f240*/  IMAD.X R11, R21, 0x1, R3, P1 ;  /* 0x00000001150b7824 */ /* 0x004fe400008e0603 */
[----:B------:R-:W2:Y:S04]  /*f250*/  LDL R21, [R1+0x2ec] ;  /* 0x0002ec0001157983 */ /* 0x000ea80000100800 */
[----:B------:R3:W2:Y:S02]  /*f260*/  @!P0 LDG.E.U16 R9, desc[UR8][R10.64] ;  /* 0x000000080a098981 */ /* 0x0006a4000c1e1500 */
[----:B---3--:R-:W-:Y:S02]  /*f270*/  IADD3 R10, P1, R20, R5, RZ ;  /* 0x00000005140a7210 */ /* 0x008fe40007f3e0ff */
[----:B------:R-:W3:Y:S01]  /*f280*/  LDL R20, [R1+0x548] ;  /* 0x0005480001147983 */ /* 0x000ee20000100800 */
[----:B------:R-:W-:-:S05]  /*f290*/  LOP3.LUT R29, R13, 0x40, RZ, 0x3c, !PT ;  /* 0x000000400d1d7812 */ /* 0x000fca00078e3cff */
[----:B------:R0:W-:Y:S02]  /*f2a0*/  STS.U16 [R29+UR4+0xa00], R4 ;  /* 0x000a00041d007988 */ /* 0x0001e40008000404 */
[----:B0-----:R-:W-:Y:S02]  /*f2b0*/  PRMT R4, RZ, 0x7610, R4 ;  /* 0x00007610ff047816 */ /* 0x001fe40000000004 */
[----:B------:R0:W-:Y:S01]  /*f2c0*/  STS.U16 [R29+UR4+0x600], R6 ;  /* 0x000600061d007988 */ /* 0x0001e20008000404 */
[----:B------:R-:W-:-:S03]  /*f2d0*/  PRMT R13, RZ, 0x7610, R13 ;  /* 0x00007610ff0d7816 */ /* 0x000fc6000000000d */
[----:B------:R1:W-:Y:S01]  /*f2e0*/  STS.U16 [R29+UR4+0x200], R7 ;  /* 0x000200071d007988 */ /* 0x0003e20008000404 */
[----:B----4-:R-:W-:-:S03]  /*f2f0*/  IMAD.X R11, R19, 0x1, R3, P1 ;  /* 0x00000001130b7824 */ /* 0x010fc600008e0603 */
[----:B------:R-:W4:Y:S04]  /*f300*/  LDL R19, [R1+0x540] ;  /* 0x0005400001137983 */ /* 0x000f280000100800 */
[----:B------:R5:W4:Y:S02]  /*f310*/  @!P0 LDG.E.U16 R4, desc[UR8][R10.64] ;  /* 0x000000080a048981 */ /* 0x000b24000c1e1500 */
[----:B-----5:R-:W-:Y:S02]  /*f320*/  IADD3 R10, P1, R17, R5, RZ ;  /* 0x00000005110a7210 */ /* 0x020fe40007f3e0ff */
[----:B------:R-:W5:Y:S03]  /*f330*/  LDL R17, [R1+0x2dc] ;  /* 0x0002dc0001117983 */ /* 0x000f660000100800 */
[----:B------:R-:W-:-:S02]  /*f340*/  IMAD.X R11, R24, 0x1, R3, P1 ;  /* 0x00000001180b7824 */ /* 0x000fc400008e0603 */
[----:B------:R-:W5:Y:S01]  /*f350*/  LDL R24, [R1+0x538] ;  /* 0x0005380001187983 */ /* 0x000f620000100800 */
[----:B0-----:R-:W-:-:S03]  /*f360*/  IADD3 R6, P1, R23, R5, RZ ;  /* 0x0000000517067210 */ /* 0x001fc60007f3e0ff */
[----:B------:R-:W5:Y:S02]  /*f370*/  LDL R23, [R1+0x2cc] ;  /* 0x0002cc0001177983 */ /* 0x000f640000100800 */
[----:B-1----:R-:W-:Y:S02]  /*f380*/  IMAD.X R7, R22, 0x1, R3, P1 ;  /* 0x0000000116077824 */ /* 0x002fe400008e0603 */
[----:B------:R0:W5:Y:S04]  /*f390*/  @!P0 LDG.E.U16 R13, desc[UR8][R10.64] ;  /* 0x000000080a0d8981 */ /* 0x000168000c1e1500 */
[----:B------:R1:W-:Y:S04]  /*f3a0*/  STS.U16 [R29+UR4+0xe00], R8 ;  /* 0x000e00081d007988 */ /* 0x0003e80008000404 */
[----:B------:R-:W5:Y:S01]  /*f3b0*/  LDL R22, [R1+0x29c] ;  /* 0x00029c0001167983 */ /* 0x000f620000100800 */
[----:B0-----:R-:W-:-:S06]  /*f3c0*/  PRMT R10, RZ, 0x7610, R10 ;  /* 0x00007610ff0a7816 */ /* 0x001fcc000000000a */
[----:B------:R3:W5:Y:S02]  /*f3d0*/  @!P0 LDG.E.U16 R10, desc[UR8][R6.64] ;  /* 0x00000008060a8981 */ /* 0x000764000c1e1500 */
[----:B---3--:R-:W-:Y:S02]  /*f3e0*/  IADD3 R6, P1, R20, R5, RZ ;  /* 0x0000000514067210 */ /* 0x008fe40007f3e0ff */
[----:B------:R-:W3:Y:S01]  /*f3f0*/  LDL R20, [R1+0x2ac] ;  /* 0x0002ac0001147983 */ /* 0x000ee20000100800 */
[----:B-1----:R-:W-:Y:S02]  /*f400*/  PRMT R8, RZ, 0x7610, R8 ;  /* 0x00007610ff087816 */ /* 0x002fe40000000008 */
[----:B--2---:R-:W-:Y:S02]  /*f410*/  IMAD.X R7, R21, 0x1, R3, P1 ;  /* 0x0000000115077824 */ /* 0x004fe400008e0603 */
[----:B------:R-:W2:Y:S04]  /*f420*/  LDL R21, [R1+0x520] ;  /* 0x0005200001157983 */ /* 0x000ea80000100800 */
[----:B------:R4:W2:Y:S01]  /*f430*/  @!P0 LDG.E.U16 R8, desc[UR8][R6.64] ;  /* 0x0000000806088981 */ /* 0x0008a2000c1e1500 */
[----:B------:R-:W-:-:S03]  /*f440*/  PRMT R11, RZ, 0x7610, R11 ;  /* 0x00007610ff0b7816 */ /* 0x000fc6000000000b */
[----:B------:R0:W-:Y:S02]  /*f450*/  STS.U16 [R29+UR4+0x1600], R14 ;  /* 0x0016000e1d007988 */ /* 0x0001e40008000404 */
[----:B0-----:R-:W-:Y:S02]  /*f460*/  PRMT R14, RZ, 0x7610, R14 ;  /* 0x00007610ff0e7816 */ /* 0x001fe4000000000e */
[----:B------:R0:W-:Y:S04]  /*f470*/  STS.U16 [R29+UR4+0x1200], R15 ;  /* 0x0012000f1d007988 */ /* 0x0001e80008000404 */
[----:B0-----:R-:W2:Y:S01]  /*f480*/  LDL R15, [R1+0x26c] ;  /* 0x00026c00010f7983 */ /* 0x001ea20000100800 */
[----:B----4-:R-:W-:-:S03]  /*f490*/  IADD3 R6, P1, R19, R5, RZ ;  /* 0x0000000513067210 */ /* 0x010fc60007f3e0ff */
[----:B------:R-:W4:Y:S02]  /*f4a0*/  LDL R19, [R1+0x528] ;  /* 0x0005280001137983 */ /* 0x000f240000100800 */
[----:B-----5:R-:W-:Y:S02]  /*f4b0*/  IMAD.X R7, R17, 0x1, R3, P1 ;  /* 0x0000000111077824 */ /* 0x020fe400008e0603 */
[----:B------:R-:W5:Y:S04]  /*f4c0*/  LDL R17, [R1+0x28c] ;  /* 0x00028c0001117983 */ /* 0x000f680000100800 */
[----:B------:R0:W5:Y:S02]  /*f4d0*/  @!P0 LDG.E.U16 R11, desc[UR8][R6.64] ;  /* 0x00000008060b8981 */ /* 0x000164000c1e1500 */
[----:B0-----:R-:W-:-:S05]  /*f4e0*/  IADD3 R6, P1, R24, R5, RZ ;  /* 0x0000000518067210 */ /* 0x001fca0007f3e0ff */
[--C-:B------:R-:W-:Y:S02]  /*f4f0*/  IMAD.X R7, R23, 0x1, R3.reuse, P1 ;  /* 0x0000000117077824 */ /* 0x100fe400008e0603 */
[----:B------:R-:W5:Y:S04]  /*f500*/  LDL R23, [R1+0x27c] ;  /* 0x00027c0001177983 */ /* 0x000f680000100800 */
[----:B------:R0:W5:Y:S02]  /*f510*/  @!P0 LDG.E.U16 R14, desc[UR8][R6.64] ;  /* 0x00000008060e8981 */ /* 0x000164000c1e1500 */
[----:B0-----:R-:W-:Y:S02]  /*f520*/  IADD3 R6, P1, R16, R5, RZ ;  /* 0x0000000510067210 */ /* 0x001fe40007f3e0ff */
[----:B------:R-:W5:Y:S03]  /*f530*/  LDL R16, [R1+0x518] ;  /* 0x0005180001107983 */ /* 0x000f660000100800 */
[----:B---3--:R-:W-:-:S02]  /*f540*/  IMAD.X R7, R20, 0x1, R3, P1 ;  /* 0x0000000114077824 */ /* 0x008fc400008e0603 */
[----:B------:R-:W3:Y:S04]  /*f550*/  LDL R20, [R1+0x510] ;  /* 0x0005100001147983 */ /* 0x000ee80000100800 */
[----:B------:R0:W-:Y:S02]  /*f560*/  STS.U16 [R29+UR4+0x1a00], R12 ;  /* 0x001a000c1d007988 */ /* 0x0001e40008000404 */
[----:B0-----:R-:W-:Y:S02]  /*f570*/  PRMT R12, RZ, 0x7610, R12 ;  /* 0x00007610ff0c7816 */ /* 0x001fe4000000000c */
[----:B------:R0:W-:Y:S04]  /*f580*/  STS.U16 [R29+UR4+0x1e00], R9 ;  /* 0x001e00091d007988 */ /* 0x0001e80008000404 */
[----:B------:R4:W3:Y:S01]  /*f590*/  @!P0 LDG.E.U16 R12, desc[UR8][R6.64] ;  /* 0x00000008060c8981 */ /* 0x0008e2000c1e1500 */
[----:B0-----:R-:W-:-:S03]  /*f5a0*/  PRMT R9, RZ, 0x7610, R9 ;  /* 0x00007610ff097816 */ /* 0x001fc60000000009 */
[----:B------:R0:W-:Y:S02]  /*f5b0*/  STS.U16 [R29+UR4+0x2200], R4 ;  /* 0x002200041d007988 */ /* 0x0001e40008000404 */
[----:B0-----:R-:W-:Y:S02]  /*f5c0*/  PRMT R4, RZ, 0x7610, R4 ;  /* 0x00007610ff047816 */ /* 0x001fe40000000004 */
[----:B------:R0:W-:Y:S02]  /*f5d0*/  STS.U16 [R29+UR4+0x2600], R13 ;  /* 0x0026000d1d007988 */ /* 0x0001e40008000404 */
[----:B0-----:R-:W-:Y:S02]  /*f5e0*/  PRMT R13, RZ, 0x7610, R13 ;  /* 0x00007610ff0d7816 */ /* 0x001fe4000000000d */
[----:B----4-:R-:W-:Y:S02]  /*f5f0*/  IADD3 R6, P1, R19, R5, RZ ;  /* 0x0000000513067210 */ /* 0x010fe40007f3e0ff */
[----:B------:R-:W4:Y:S03]  /*f600*/  LDL R19, [R1+0x508] ;  /* 0x0005080001137983 */ /* 0x000f260000100800 */
[----:B------:R-:W-:-:S02]  /*f610*/  IMAD.X R7, R22, 0x1, R3, P1 ;  /* 0x0000000116077824 */ /* 0x000fc400008e0603 */
[----:B------:R-:W4:Y:S04]  /*f620*/  LDL R22, [R1+0x25c] ;  /* 0x00025c0001167983 */ /* 0x000f280000100800 */
[----:B------:R2:W4:Y:S02]  /*f630*/  @!P0 LDG.E.U16 R9, desc[UR8][R6.64] ;  /* 0x0000000806098981 */ /* 0x000524000c1e1500 */
[----:B--2---:R-:W-:Y:S02]  /*f640*/  IADD3 R6, P1, R21, R5, RZ ;  /* 0x0000000515067210 */ /* 0x004fe40007f3e0ff */
[----:B------:R-:W2:Y:S03]  /*f650*/  LDL R21, [R1+0x500] ;  /* 0x0005000001157983 */ /* 0x000ea60000100800 */
[----:B-----5:R-:W-:-:S02]  /*f660*/  IMAD.X R7, R17, 0x1, R3, P1 ;  /* 0x0000000111077824 */ /* 0x020fc400008e0603 */
[----:B------:R-:W5:Y:S04]  /*f670*/  LDL R17, [R1+0x24c] ;  /* 0x00024c0001117983 */ /* 0x000f680000100800 */
[----:B------:R0:W5:Y:S02]  /*f680*/  @!P0 LDG.E.U16 R4, desc[UR8][R6.64] ;  /* 0x0000000806048981 */ /* 0x000164000c1e1500 */
[----:B0-----:R-:W-:Y:S02]  /*f690*/  IADD3 R6, P1, R16, R5, RZ ;  /* 0x0000000510067210 */ /* 0x001fe40007f3e0ff */
[----:B------:R-:W5:Y:S03]  /*f6a0*/  LDL R16, [R1+0x4f8] ;  /* 0x0004f80001107983 */ /* 0x000f660000100800 */
[----:B------:R-:W-:-:S02]  /*f6b0*/  IMAD.X R7, R23, 0x1, R3, P1 ;  /* 0x0000000117077824 */ /* 0x000fc400008e0603 */
[----:B------:R-:W5:Y:S04]  /*f6c0*/  LDL R23, [R1+0x4f0] ;  /* 0x0004f00001177983 */ /* 0x000f680000100800 */
[----:B------:R3:W5:Y:S02]  /*f6d0*/  @!P0 LDG.E.U16 R13, desc[UR8][R6.64] ;  /* 0x00000008060d8981 */ /* 0x000764000c1e1500 */
[----:B---3--:R-:W-:Y:S02]  /*f6e0*/  IADD3 R6, P1, R20, R5, RZ ;  /* 0x0000000514067210 */ /* 0x008fe40007f3e0ff */
[----:B------:R-:W3:Y:S03]  /*f6f0*/  LDL R20, [R1+0x22c] ;  /* 0x00022c0001147983 */ /* 0x000ee60000100800 */
[----:B------:R-:W-:-:S02]  /*f700*/  IMAD.X R7, R15, 0x1, R3, P1 ;  /* 0x000000010f077824 */ /* 0x000fc400008e0603 */
        /* <DEDUP_REMOVED lines=19> */
[----:B------:R0:W2:Y:S02]  /*f840*/  @!P0 LDG.E.U16 R11, desc[UR8][R6.64] ;  /* 0x00000008060b8981 */ /* 0x0000a4000c1e1500 */
[----:B0-----:R-:W-:Y:S02]  /*f850*/  IADD3 R6, P1, R16, R5, RZ ;  /* 0x0000000510067210 */ /* 0x001fe40007f3e0ff */
[----:B------:R-:W2:Y:S03]  /*f860*/  LDL R16, [R1+0x4d8] ;  /* 0x0004d80001107983 */ /* 0x000ea60000100800 */
[----:B---3--:R-:W-:-:S02]  /*f870*/  IMAD.X R7, R15, 0x1, R3, P1 ;  /* 0x000000010f077824 */ /* 0x008fc400008e0603 */
[----:B------:R-:W3:Y:S04]  /*f880*/  LDL R15, [R1+0x1fc] ;  /* 0x0001fc00010f7983 */ /* 0x000ee80000100800 */
[----:B------:R0:W3:Y:S02]  /*f890*/  @!P0 LDG.E.U16 R14, desc[UR8][R6.64] ;  /* 0x00000008060e8981 */ /* 0x0000e4000c1e1500 */
[----:B0-----:R-:W-:Y:S02]  /*f8a0*/  IADD3 R6, P1, R23, R5, RZ ;  /* 0x0000000517067210 */ /* 0x001fe40007f3e0ff */
        /* <DEDUP_REMOVED lines=14> */
[----:B-----5:R-:W-:-:S02]  /*f990*/  IMAD.X R7, R17, 0x1, R3, P1 ;  /* 0x0000000111077824 */ /* 0x020fc400008e0603 */
[----:B------:R-:W5:Y:S04]  /*f9a0*/  LDL R17, [R1+0x1dc] ;  /* 0x0001dc0001117983 */ /* 0x000f680000100800 */
[----:B------:R0:W5:Y:S02]  /*f9b0*/  @!P0 LDG.E.U16 R9, desc[UR8][R6.64] ;  /* 0x0000000806098981 */ /* 0x000164000c1e1500 */
[----:B0-----:R-:W-:Y:S02]  /*f9c0*/  IADD3 R6, P1, R22, R5, RZ ;  /* 0x0000000516067210 */ /* 0x001fe40007f3e0ff */
[----:B------:R-:W5:Y:S03]  /*f9d0*/  LDL R22, [R1+0x1cc] ;  /* 0x0001cc0001167983 */ /* 0x000f660000100800 */
[----:B--2---:R-:W-:-:S02]  /*f9e0*/  IMAD.X R7, R21, 0x1, R3, P1 ;  /* 0x0000000115077824 */ /* 0x004fc400008e0603 */
[----:B------:R-:W2:Y:S04]  /*f9f0*/  LDL R21, [R1+0x4b8] ;  /* 0x0004b80001157983 */ /* 0x000ea80000100800 */
[----:B------:R0:W2:Y:S02]  /*fa00*/  @!P0 LDG.E.U16 R4, desc[UR8][R6.64] ;  /* 0x0000000806048981 */ /* 0x0000a4000c1e1500 */
[----:B0-----:R-:W-:Y:S02]  /*fa10*/  IADD3 R6, P1, R16, R5, RZ ;  /* 0x0000000510067210 */ /* 0x001fe40007f3e0ff */
[----:B------:R-:W2:Y:S03]  /*fa20*/  LDL R16, [R1+0x4c0] ;  /* 0x0004c00001107983 */ /* 0x000ea60000100800 */
[----:B---3--:R-:W-:-:S02]  /*fa30*/  IMAD.X R7, R15, 0x1, R3, P1 ;  /* 0x000000010f077824 */ /* 0x008fc400008e0603 */
[----:B------:R-:W3:Y:S04]  /*fa40*/  LDL R15, [R1+0x1bc] ;  /* 0x0001bc00010f7983 */ /* 0x000ee80000100800 */
[----:B------:R0:W3:Y:S02]  /*fa50*/  @!P0 LDG.E.U16 R13, desc[UR8][R6.64] ;  /* 0x00000008060d8981 */ /* 0x0000e4000c1e1500 */
[----:B0-----:R-:W-:Y:S02]  /*fa60*/  IADD3 R6, P1, R23, R5, RZ ;  /* 0x0000000517067210 */ /* 0x001fe40007f3e0ff */
[----:B------:R0:W-:Y:S03]  /*fa70*/  STS.U16 [R29+UR4+0x4a00], R10 ;  /* 0x004a000a1d007988 */ /* 0x0001e60008000404 */
[----:B------:R-:W-:Y:S01]  /*fa80*/  IMAD.X R7, R20, 0x1, R3, P1 ;  /* 0x0000000114077824 */ /* 0x000fe200008e0603 */
[----:B------:R-:W3:Y:S04]  /*fa90*/  LDL R23, [R1+0x1ac] ;  /* 0x0001ac0001177983 */ /* 0x000ee80000100800 */
[----:B------:R-:W3:Y:S01]  /*faa0*/  LDL R20, [R1+0x4b0] ;  /* 0x0004b00001147983 */ /* 0x000ee20000100800 */
[----:B0-----:R-:W-:-:S06]  /*fab0*/  PRMT R10, RZ, 0x7610, R10 ;  /* 0x00007610ff0a7816 */ /* 0x001fcc000000000a */
[----:B------:R4:W3:Y:S04]  /*fac0*/  @!P0 LDG.E.U16 R10, desc[UR8][R6.64] ;  /* 0x00000008060a8981 */ /* 0x0008e8000c1e1500 */
[----:B------:R0:W-:Y:S02]  /*fad0*/  STS.U16 [R29+UR4+0x4e00], R8 ;  /* 0x004e00081d007988 */ /* 0x0001e40008000404 */
[----:B0-----:R-:W-:Y:S02]  /*fae0*/  PRMT R8, RZ, 0x7610, R8 ;  /* 0x00007610ff087816 */ /* 0x001fe40000000008 */
[----:B------:R0:W-:Y:S02]  /*faf0*/  STS.U16 [R29+UR4+0x5200], R11 ;  /* 0x0052000b1d007988 */ /* 0x0001e40008000404 */
[----:B0-----:R-:W-:-:S02]  /*fb00*/  PRMT R11, RZ, 0x7610, R11 ;  /* 0x00007610ff0b7816 */ /* 0x001fc4000000000b */
[----:B------:R0:W-:Y:S02]  /*fb10*/  STS.U16 [R29+UR4+0x5600], R14 ;  /* 0x0056000e1d007988 */ /* 0x0001e40008000404 */
[----:B0-----:R-:W-:Y:S02]  /*fb20*/  PRMT R14, RZ, 0x7610, R14 ;  /* 0x00007610ff0e7816 */ /* 0x001fe4000000000e */
[-C--:B----4-:R-:W-:Y:S02]  /*fb30*/  IADD3 R6, P1, R19, R5.reuse, RZ ;  /* 0x0000000513067210 */ /* 0x090fe40007f3e0ff */
[----:B------:R-:W4:Y:S03]  /*fb40*/  LDL R19, [R1+0x4a8] ;  /* 0x0004a80001137983 */ /* 0x000f260000100800 */
[----:B-----5:R-:W-:Y:S02]  /*fb50*/  IMAD.X R7, R17, 0x1, R3, P1 ;  /* 0x0000000111077824 */ /* 0x020fe400008e0603 */
[----:B------:R-:W5:Y:S04]  /*fb60*/  LDL R17, [R1+0x19c] ;  /* 0x00019c0001117983 */ /* 0x000f680000100800 */
[----:B------:R2:W5:Y:S02]  /*fb70*/  @!P0 LDG.E.U16 R8, desc[UR8][R6.64] ;  /* 0x0000000806088981 */ /* 0x000564000c1e1500 */
[----:B--2---:R-:W-:-:S02]  /*fb80*/  IADD3 R6, P1, R16, R5, RZ ;  /* 0x0000000510067210 */ /* 0x004fc40007f3e0ff */
[----:B------:R-:W2:Y:S03]  /*fb90*/  LDL R16, [R1+0x4a0] ;  /* 0x0004a00001107983 */ /* 0x000ea60000100800 */
[----:B------:R-:W-:Y:S02]  /*fba0*/  IMAD.X R7, R22, 0x1, R3, P1 ;  /* 0x0000000116077824 */ /* 0x000fe400008e0603 */
[----:B------:R-:W2:Y:S04]  /*fbb0*/  LDL R22, [R1+0x1a0] ;  /* 0x0001a00001167983 */ /* 0x000ea80000100800 */
[----:B------:R0:W2:Y:S02]  /*fbc0*/  @!P0 LDG.E.U16 R11, desc[UR8][R6.64] ;  /* 0x00000008060b8981 */ /* 0x0000a4000c1e1500 */
[----:B0-----:R-:W-:-:S02]  /*fbd0*/  IADD3 R6, P1, R21, R5, RZ ;  /* 0x0000000515067210 */ /* 0x001fc40007f3e0ff */
[----:B------:R-:W2:Y:S03]  /*fbe0*/  LDL R21, [R1+0x498] ;  /* 0x0004980001157983 */ /* 0x000ea60000100800 */
[----:B---3--:R-:W-:Y:S02]  /*fbf0*/  IMAD.X R7, R15, 0x1, R3, P1 ;  /* 0x000000010f077824 */ /* 0x008fe400008e0603 */
[----:B------:R-:W3:Y:S04]  /*fc00*/  LDL R15, [R1+0x1b0] ;  /* 0x0001b000010f7983 */ /* 0x000ee80000100800 */
[----:B------:R0:W3:Y:S02]  /*fc10*/  @!P0 LDG.E.U16 R14, desc[UR8][R6.64] ;  /* 0x00000008060e8981 */ /* 0x0000e4000c1e1500 */
[----:B0-----:R-:W-:-:S02]  /*fc20*/  IADD3 R6, P1, R20, R5, RZ ;  /* 0x0000000514067210 */ /* 0x001fc40007f3e0ff */
[----:B------:R-:W3:Y:S04]  /*fc30*/  LDL R20, [R1+0x490] ;  /* 0x0004900001147983 */ /* 0x000ee80000100800 */
[----:B------:R0:W-:Y:S01]  /*fc40*/  STS.U16 [R29+UR4+0x5a00], R12 ;  /* 0x005a000c1d007988 */ /* 0x0001e20008000404 */
[----:B------:R-:W-:-:S03]  /*fc50*/  IMAD.X R7, R23, 0x1, R3, P1 ;  /* 0x0000000117077824 */ /* 0x000fc600008e0603 */
[----:B------:R1:W-:Y:S04]  /*fc60*/  STS.U16 [R29+UR4+0x5e00], R9 ;  /* 0x005e00091d007988 */ /* 0x0003e80008000404 */
[----:B------:R-:W3:Y:S01]  /*fc70*/  LDL R23, [R1+0x1c0] ;  /* 0x0001c00001177983 */ /* 0x000ee20000100800 */
[----:B0-----:R-:W-:-:S06]  /*fc80*/  PRMT R12, RZ, 0x7610, R12 ;  /* 0x00007610ff0c7816 */ /* 0x001fcc000000000c */
[----:B------:R4:W3:Y:S01]  /*fc90*/  @!P0 LDG.E.U16 R12, desc[UR8][R6.64] ;  /* 0x00000008060c8981 */ /* 0x0008e2000c1e1500 */
[----:B-1----:R-:W-:-:S03]  /*fca0*/  PRMT R9, RZ, 0x7610, R9 ;  /* 0x00007610ff097816 */ /* 0x002fc60000000009 */
        /* <DEDUP_REMOVED lines=9> */
[----:B--2---:R-:W-:Y:S02]  /*fd40*/  IADD3 R6, P1, R16, R5, RZ ;  /* 0x0000000510067210 */ /* 0x004fe40007f3e0ff */
[----:B------:R-:W2:Y:S03]  /*fd50*/  LDL R16, [R1+0x480] ;  /* 0x0004800001107983 */ /* 0x000ea60000100800 */
[----:B------:R-:W-:-:S02]  /*fd60*/  IMAD.X R7, R22, 0x1, R3, P1 ;  /* 0x0000000116077824 */ /* 0x000fc400008e0603 */
        /* <DEDUP_REMOVED lines=8> */
[----:B------:R-:W3:Y:S04]  /*fdf0*/  LDL R20, [R1+0x200] ;  /* 0x0002000001147983 */ /* 0x000ee80000100800 */
[----:B------:R-:W3:Y:S04]  /*fe00*/  LDL.LU R28, [R1+0x470] ;  /* 0x00047000011c7983 */ /* 0x000ee80000300800 */
[----:B------:R0:W-:Y:S01]  /*fe10*/  STS.U16 [R29+UR4+0x6a00], R10 ;  /* 0x006a000a1d007988 */ /* 0x0001e20008000404 */
[----:B------:R-:W-:Y:S01]  /*fe20*/  IMAD.X R7, R23, 0x1, R3, P1 ;  /* 0x0000000117077824 */ /* 0x000fe200008e0603 */
[----:B0-----:R-:W-:-:S02]  /*fe30*/  PRMT R10, RZ, 0x7610, R10 ;  /* 0x00007610ff0a7816 */ /* 0x001fc4000000000a */
        /* <DEDUP_REMOVED lines=14> */
[----:B---3--:R-:W-:-:S02]  /*ff20*/  IMAD.X R7, R15, 0x1, R3, P1 ;  /* 0x000000010f077824 */ /* 0x008fc400008e0603 */
[----:B------:R-:W3:Y:S04]  /*ff30*/  LDL R15, [R1+0x458] ;  /* 0x00045800010f7983 */ /* 0x000ee80000100800 */
[----:B------:R0:W3:Y:S02]  /*ff40*/  @!P0 LDG.E.U16 R11, desc[UR8][R6.64] ;  /* 0x00000008060b8981 */ /* 0x0000e4000c1e1500 */
[----:B0-----:R-:W-:-:S05]  /*ff50*/  IADD3 R6, P1, R22, R5, RZ ;  /* 0x0000000516067210 */ /* 0x001fca0007f3e0ff */
[----:B------:R-:W-:-:S05]  /*ff60*/  IMAD.X R7, R21, 0x1, R3, P1 ;  /* 0x0000000115077824 */ /* 0x000fca00008e0603 */
[----:B------:R0:W3:Y:S04]  /*ff70*/  @!P0 LDG.E.U16 R14, desc[UR8][R6.64] ;  /* 0x00000008060e8981 */ /* 0x0000e8000c1e1500 */
[----:B------:R1:W-:Y:S01]  /*ff80*/  STL [R1+0x9b0], R28 ;  /* 0x0009b01c01007387 */ /* 0x0003e20000100800 */
[----:B0-----:R-:W-:-:S03]  /*ff90*/  IADD3 R6, P1, R28, R5, RZ ;  /* 0x000000051c067210 */ /* 0x001fc60007f3e0ff */
[----:B-1----:R-:W2:Y:S02]  /*ffa0*/  LDL.LU R28, [R1+0x460] ;  /* 0x00046000011c7983 */ /* 0x002ea40000300800 */
[----:B------:R-:W-:Y:S02]  /*ffb0*/  IMAD.X R7, R20, 0x1, R3, P1 ;  /* 0x0000000114077824 */ /* 0x000fe400008e0603 */
[----:B------:R0:W-:Y:S04]  /*ffc0*/  STS.U16 [R29+UR4+0x7a00], R12 ;  /* 0x007a000c1d007988 */ /* 0x0001e80008000404 */
[----:B------:R-:W3:Y:S04]  /*ffd0*/  LDL R23, [R1+0x230] ;  /* 0x0002300001177983 */ /* 0x000ee80000100800 */
[----:B------:R-:W3:Y:S01]  /*ffe0*/  LDL R22, [R1+0x450] ;  /* 0x0004500001167983 */ /* 0x000ee20000100800 */
[----:B0-----:R-:W-:-:S03]  /*fff0*/  PRMT R12, RZ, 0x7610, R12 ;  /* 0x00007610ff0c7816 */ /* 0x001fc6000000000c */
[----:B------:R0:W-:Y:S04]  /*10000*/  STS.U16 [R29+UR4+0x7e00], R9 ;  /* 0x007e00091d007988 */ /* 0x0001e80008000404 */
[----:B------:R4:W3:Y:S04]  /*10010*/  @!P0 LDG.E.U16 R12, desc[UR8][R6.64] ;  /* 0x00000008060c8981 */ /* 0x0008e8000c1e1500 */
[----:B------:R-:W3:Y:S01]  /*10020*/  LDL R21, [R1+0x240] ;  /* 0x0002400001157983 */ /* 0x000ee20000100800 */
[----:B0-----:R-:W-:-:S03]  /*10030*/  PRMT R9, RZ, 0x7610, R9 ;  /* 0x00007610ff097816 */ /* 0x001fc60000000009 */
[----:B------:R-:W3:Y:S01]  /*10040*/  LDL R20, [R1+0x250] ;  /* 0x0002500001147983 */ /* 0x000ee20000100800 */
[----:B----4-:R-:W-:-:S05]  /*10050*/  IADD3 R6, P1, R19, R5, RZ ;  /* 0x0000000513067210 */ /* 0x010fca0007f3e0ff */
[----:B-----5:R-:W-:-:S05]  /*10060*/  IMAD.X R7, R17, 0x1, R3, P1 ;  /* 0x0000000111077824 */ /* 0x020fca00008e0603 */
[----:B------:R2:W4:Y:S02]  /*10070*/  @!P0 LDG.E.U16 R9, desc[UR8][R6.64] ;  /* 0x0000000806098981 */ /* 0x000524000c1e1500 */
[----:B--2---:R-:W-:Y:S02]  /*10080*/  IADD3 R6, P1, R28, R5, RZ ;  /* 0x000000051c067210 */ /* 0x004fe40007f3e0ff */
[----:B------:R0:W-:Y:S04]  /*10090*/  STL [R1+0x9b4], R28 ;  /* 0x0009b41c01007387 */ /* 0x0001e80000100800 */
[----:B0-----:R-:W2:Y:S01]  /*100a0*/  LDL.LU R28, [R1+0x448] ;  /* 0x00044800011c7983 */ /* 0x001ea20000300800 */
[----:B------:R-:W-:-:S03]  /*100b0*/  IMAD.X R7, R16, 0x1, R3, P1 ;  /* 0x0000000110077824 */ /* 0x000fc600008e0603 */
[----:B------:R0:W-:Y:S04]  /*100c0*/  STS.U16 [R29+UR4+0x8200], R4 ;  /* 0x008200041d007988 */ /* 0x0001e80008000404 */
[----:B------:R-:W5:Y:S04]  /*100d0*/  LDL R19, [R1+0x440] ;  /* 0x0004400001137983 */ /* 0x000f680000100800 */
[----:B------:R1:W-:Y:S01]  /*100e0*/  STS.U16 [R29+UR4+0x8600], R13 ;  /* 0x0086000d1d007988 */ /* 0x0003e20008000404 */
[----:B0-----:R-:W-:-:S03]  /*100f0*/  PRMT R4, RZ, 0x7610, R4 ;  /* 0x00007610ff047816 */ /* 0x001fc60000000004 */
[----:B------:R-:W4:Y:S04]  /*10100*/  LDL R17, [R1+0x260] ;  /* 0x0002600001117983 */ /* 0x000f280000100800 */
[----:B------:R3:W4:Y:S01]  /*10110*/  @!P0 LDG.E.U16 R4, desc[UR8][R6.64] ;  /* 0x0000000806048981 */ /* 0x000722000c1e1500 */
[----:B-1----:R-:W-:-:S03]  /*10120*/  PRMT R13, RZ, 0x7610, R13 ;  /* 0x00007610ff0d7816 */ /* 0x002fc6000000000d */
[----:B------:R-:W4:Y:S01]  /*10130*/  LDL R16, [R1+0x438] ;  /* 0x0004380001107983 */ /* 0x000f220000100800 */
[----:B---3--:R-:W-:-:S03]  /*10140*/  IADD3 R6, P1, R15, R5, RZ ;  /* 0x000000050f067210 */ /* 0x008fc60007f3e0ff */
[----:B------:R0:W-:Y:S02]  /*10150*/  STS.U16 [R29+UR4+0x8a00], R10 ;  /* 0x008a000a1d007988 */ /* 0x0001e40008000404 */
[----:B------:R-:W-:Y:S02]  /*10160*/  IMAD.X R7, R23, 0x1, R3, P1 ;  /* 0x0000000117077824 */ /* 0x000fe400008e0603 */
[----:B------:R-:W3:Y:S04]  /*10170*/  LDL R15, [R1+0x270] ;  /* 0x00027000010f7983 */ /* 0x000ee80000100800 */
[----:B------:R1:W3:Y:S01]  /*10180*/  @!P0 LDG.E.U16 R13, desc[UR8][R6.64] ;  /* 0x00000008060d8981 */ /* 0x0002e2000c1e1500 */
[----:B0-----:R-:W-:Y:S02]  /*10190*/  PRMT R10, RZ, 0x7610, R10 ;  /* 0x00007610ff0a7816 */ /* 0x001fe4000000000a */
[----:B-1----:R-:W-:-:S05]  /*101a0*/  IADD3 R6, P1, R22, R5, RZ ;  /* 0x0000000516067210 */ /* 0x002fca0007f3e0ff */
[----:B------:R-:W-:-:S05]  /*101b0*/  IMAD.X R7, R21, 0x1, R3, P1 ;  /* 0x0000000115077824 */ /* 0x000fca00008e0603 */
[----:B------:R2:W3:Y:S02]  /*101c0*/  @!P0 LDG.E.U16 R10, desc[UR8][R6.64] ;  /* 0x00000008060a8981 */ /* 0x0004e4000c1e1500 */
[----:B--2---:R-:W-:Y:S02]  /*101d0*/  IADD3 R6, P1, R28, R5, RZ ;  /* 0x000000051c067210 */ /* 0x004fe40007f3e0ff */
[----:B------:R0:W-:Y:S04]  /*101e0*/  STL [R1+0x9b8], R28 ;  /* 0x0009b81c01007387 */ /* 0x0001e80000100800 */
[----:B0-----:R-:W2:Y:S01]  /*101f0*/  LDL.LU R28, [R1+0x430] ;  /* 0x00043000011c7983 */ /* 0x001ea20000300800 */
[----:B------:R-:W-:-:S03]  /*10200*/  IMAD.X R7, R20, 0x1, R3, P1 ;  /* 0x0000000114077824 */ /* 0x000fc600008e0603 */
[----:B------:R0:W-:Y:S04]  /*10210*/  STS.U16 [R29+UR4+0x8e00], R8 ;  /* 0x008e00081d007988 */ /* 0x0001e80008000404 */
[----:B------:R-:W2:Y:S04]  /*10220*/  LDL R23, [R1+0x280] ;  /* 0x0002800001177983 */ /* 0x000ea80000100800 */
[----:B------:R-:W2:Y:S01]  /*10230*/  LDL R22, [R1+0x428] ;  /* 0x0004280001167983 */ /* 0x000ea20000100800 */
[----:B0-----:R-:W-:-:S03]  /*10240*/  PRMT R8, RZ, 0x7610, R8 ;  /* 0x00007610ff087816 */ /* 0x001fc60000000008 */
[----:B------:R0:W-:Y:S04]  /*10250*/  STS.U16 [R29+UR4+0x9200], R11 ;  /* 0x0092000b1d007988 */ /* 0x0001e80008000404 */
[----:B------:R5:W2:Y:S04]  /*10260*/  @!P0 LDG.E.U16 R8, desc[UR8][R6.64] ;  /* 0x0000000806088981 */ /* 0x000aa8000c1e1500 */
[----:B------:R-:W2:Y:S01]  /*10270*/  LDL R21, [R1+0x290] ;  /* 0x0002900001157983 */ /* 0x000ea20000100800 */
[----:B0-----:R-:W-:-:S03]  /*10280*/  PRMT R11, RZ, 0x7610, R11 ;  /* 0x00007610ff0b7816 */ /* 0x001fc6000000000b */
[----:B------:R-:W2:Y:S01]  /*10290*/  LDL R20, [R1+0x420] ;  /* 0x0004200001147983 */ /* 0x000ea20000100800 */
[----:B-----5:R-:W-:-:S03]  /*102a0*/  IADD3 R6, P1, R19, R5, RZ ;  /* 0x0000000513067210 */ /* 0x020fc60007f3e0ff */
[----:B------:R0:W-:Y:S02]  /*102b0*/  STS.U16 [R29+UR4+0x9600], R14 ;  /* 0x0096000e1d007988 */ /* 0x0001e40008000404 */
[----:B----4-:R-:W-:Y:S02]  /*102c0*/  IMAD.X R7, R17, 0x1, R3, P1 ;  /* 0x0000000111077824 */ /* 0x010fe400008e0603 */
[----:B------:R-:W4:Y:S04]  /*102d0*/  LDL R19, [R1+0x2a0] ;  /* 0x0002a00001137983 */ /* 0x000f280000100800 */
[----:B------:R1:W5:Y:S01]  /*102e0*/  @!P0 LDG.E.U16 R11, desc[UR8][R6.64] ;  /* 0x00000008060b8981 */ /* 0x000362000c1e1500 */
[----:B0-----:R-:W-:-:S03]  /*102f0*/  PRMT R14, RZ, 0x7610, R14 ;  /* 0x00007610ff0e7816 */ /* 0x001fc6000000000e */
[----:B------:R-:W5:Y:S01]  /*10300*/  LDL R17, [R1+0x2c0] ;  /* 0x0002c00001117983 */ /* 0x000f620000100800 */
[----:B-1----:R-:W-:-:S03]  /*10310*/  IADD3 R6, P1, R16, R5, RZ ;  /* 0x0000000510067210 */ /* 0x002fc60007f3e0ff */
[----:B------:R-:W5:Y:S02]  /*10320*/  LDL R16, [R1+0x410] ;  /* 0x0004100001107983 */ /* 0x000f640000100800 */
[----:B---3--:R-:W-:Y:S02]  /*10330*/  IMAD.X R7, R15, 0x1, R3, P1 ;  /* 0x000000010f077824 */ /* 0x008fe400008e0603 */
[----:B------:R-:W3:Y:S04]  /*10340*/  LDL R15, [R1+0x2d0] ;  /* 0x0002d000010f7983 */ /* 0x000ee80000100800 */
[----:B------:R2:W3:Y:S02]  /*10350*/  @!P0 LDG.E.U16 R14, desc[UR8][R6.64] ;  /* 0x00000008060e8981 */ /* 0x0004e4000c1e1500 */
[----:B--2---:R-:W-:-:S02]  /*10360*/  IADD3 R6, P1, R28, R5, RZ ;  /* 0x000000051c067210 */ /* 0x004fc40007f3e0ff */
[----:B------:R0:W-:Y:S04]  /*10370*/  STL [R1+0x9d8], R28 ;  /* 0x0009d81c01007387 */ /* 0x0001e80000100800 */
[----:B0-----:R-:W2:Y:S01]  /*10380*/  LDL.LU R28, [R1+0x418] ;  /* 0x00041800011c7983 */ /* 0x001ea20000300800 */
[----:B------:R-:W-:-:S03]  /*10390*/  IMAD.X R7, R23, 0x1, R3, P1 ;  /* 0x0000000117077824 */ /* 0x000fc600008e0603 */
[----:B------:R0:W-:Y:S04]  /*103a0*/  STS.U16 [R29+UR4+0x9a00], R12 ;  /* 0x009a000c1d007988 */ /* 0x0001e80008000404 */
[----:B------:R-:W3:Y:S01]  /*103b0*/  LDL R23, [R1+0x408] ;  /* 0x0004080001177983 */ /* 0x000ee20000100800 */
[----:B0-----:R-:W-:-:S03]  /*103c0*/  PRMT R12, RZ, 0x7610, R12 ;  /* 0x00007610ff0c7816 */ /* 0x001fc6000000000c */
[----:B------:R0:W-:Y:S04]  /*103d0*/  STS.U16 [R29+UR4+0x9e00], R9 ;  /* 0x009e00091d007988 */ /* 0x0001e80008000404 */
[----:B------:R1:W3:Y:S01]  /*103e0*/  @!P0 LDG.E.U16 R12, desc[UR8][R6.64] ;  /* 0x00000008060c8981 */ /* 0x0002e2000c1e1500 */
[----:B0-----:R-:W-:Y:S02]  /*103f0*/  PRMT R9, RZ, 0x7610, R9 ;  /* 0x00007610ff097816 */ /* 0x001fe40000000009 */
[----:B-1----:R-:W-:Y:S02]  /*10400*/  IADD3 R6, P1, R22, R5, RZ ;  /* 0x0000000516067210 */ /* 0x002fe40007f3e0ff */
[----:B------:R-:W3:Y:S03]  /*10410*/  LDL R22, [R1+0x2e0] ;  /* 0x0002e00001167983 */ /* 0x000ee60000100800 */
[----:B------:R-:W-:-:S02]  /*10420*/  IMAD.X R7, R21, 0x1, R3, P1 ;  /* 0x0000000115077824 */ /* 0x000fc400008e0603 */
[----:B------:R-:W3:Y:S04]  /*10430*/  LDL R21, [R1+0x400] ;  /* 0x0004000001157983 */ /* 0x000ee80000100800 */
[----:B------:R0:W3:Y:S04]  /*10440*/  @!P0 LDG.E.U16 R9, desc[UR8][R6.64] ;  /* 0x0000000806098981 */ /* 0x0000e8000c1e1500 */
[----:B------:R1:W-:Y:S01]  /*10450*/  STS.U16 [R29+UR4+0xa200], R4 ;  /* 0x00a200041d007988 */ /* 0x0003e20008000404 */
[----:B0-----:R-:W-:-:S03]  /*10460*/  IADD3 R6, P1, R20, R5, RZ ;  /* 0x0000000514067210 */ /* 0x001fc60007f3e0ff */
[----:B------:R-:W3:Y:S01]  /*10470*/  LDL R20, [R1+0x2f0] ;  /* 0x0002f00001147983 */ /* 0x000ee20000100800 */
[----:B-1----:R-:W-:Y:S01]  /*10480*/  PRMT R4, RZ, 0x7610, R4 ;  /* 0x00007610ff047816 */ /* 0x002fe20000000004 */
[----:B----4-:R-:W-:Y:S02]  /*10490*/  IMAD.X R7, R19, 0x1, R3, P1 ;  /* 0x0000000113077824 */ /* 0x010fe400008e0603 */
[----:B------:R-:W4:Y:S04]  /*104a0*/  LDL R19, [R1+0x3f8] ;  /* 0x0003f80001137983 */ /* 0x000f280000100800 */
[----:B------:R2:W4:Y:S04]  /*104b0*/  @!P0 LDG.E.U16 R4, desc[UR8][R6.64] ;  /* 0x0000000806048981 */ /* 0x000528000c1e1500 */
[----:B------:R0:W-:Y:S02]  /*104c0*/  STS.U16 [R29+UR4+0xa600], R13 ;  /* 0x00a6000d1d007988 */ /* 0x0001e40008000404 */
[----:B0-----:R-:W-:-:S02]  /*104d0*/  PRMT R13, RZ, 0x7610, R13 ;  /* 0x00007610ff0d7816 */ /* 0x001fc4000000000d */
[----:B--2---:R-:W-:-:S05]  /*104e0*/  IADD3 R6, P1, R28, R5, RZ ;  /* 0x000000051c067210 */ /* 0x004fca0007f3e0ff */
[--C-:B-----5:R-:W-:Y:S02]  /*104f0*/  IMAD.X R7, R17, 0x1, R3.reuse, P1 ;  /* 0x0000000111077824 */ /* 0x120fe400008e0603 */
[----:B------:R-:W2:Y:S04]  /*10500*/  LDL R17, [R1+0x300] ;  /* 0x0003000001117983 */ /* 0x000ea80000100800 */
        /* <DEDUP_REMOVED lines=9> */
[----:B0-----:R-:W-:-:S02]  /*105a0*/  PRMT R8, RZ, 0x7610, R8 ;  /* 0x00007610ff087816 */ /* 0x001fc40000000008 */
[-C--:B-1----:R-:W-:Y:S02]  /*105b0*/  IADD3 R6, P1, R23, R5.reuse, RZ ;  /* 0x0000000517067210 */ /* 0x082fe40007f3e0ff */
[----:B------:R-:W3:Y:S03]  /*105c0*/  LDL R23, [R1+0x3e8] ;  /* 0x0003e80001177983 */ /* 0x000ee60000100800 */
[----:B------:R-:W-:Y:S02]  /*105d0*/  IMAD.X R7, R22, 0x1, R3, P1 ;  /* 0x0000000116077824 */ /* 0x000fe400008e0603 */
[----:B------:R-:W3:Y:S04]  /*105e0*/  LDL R22, [R1+0x320] ;  /* 0x0003200001167983 */ /* 0x000ee80000100800 */
[----:B------:R0:W3:Y:S04]  /*105f0*/  @!P0 LDG.E.U16 R8, desc[UR8][R6.64] ;  /* 0x0000000806088981 */ /* 0x0000e8000c1e1500 */
[----:B------:R1:W-:Y:S01]  /*10600*/  STS.U16 [R29+UR4+0xb200], R11 ;  /* 0x00b2000b1d007988 */ /* 0x0003e20008000404 */
[----:B0-----:R-:W-:-:S03]  /*10610*/  IADD3 R6, P1, R21, R5, RZ ;  /* 0x0000000515067210 */ /* 0x001fc60007f3e0ff */
[----:B------:R-:W3:Y:S01]  /*10620*/  LDL R21, [R1+0x3e0] ;  /* 0x0003e00001157983 */ /* 0x000ee20000100800 */
[----:B-1----:R-:W-:Y:S01]  /*10630*/  PRMT R11, RZ, 0x7610, R11 ;  /* 0x00007610ff0b7816 */ /* 0x002fe2000000000b */
[----:B------:R-:W-:Y:S02]  /*10640*/  IMAD.X R7, R20, 0x1, R3, P1 ;  /* 0x0000000114077824 */ /* 0x000fe400008e0603 */
[----:B------:R-:W3:Y:S04]  /*10650*/  LDL R20, [R1+0x330] ;  /* 0x0003300001147983 */ /* 0x000ee80000100800 */
[----:B------:R4:W3:Y:S04]  /*10660*/  @!P0 LDG.E.U16 R11, desc[UR8][R6.64] ;  /* 0x00000008060b8981 */ /* 0x0008e8000c1e1500 */
[----:B------:R0:W-:Y:S01]  /*10670*/  STS.U16 [R29+UR4+0xb600], R14 ;  /* 0x00b6000e1d007988 */ /* 0x0001e20008000404 */
[----:B----4-:R-:W-:-:S03]  /*10680*/  IADD3 R6, P1, R19, R5, RZ ;  /* 0x0000000513067210 */ /* 0x010fc60007f3e0ff */
[----:B------:R-:W4:Y:S01]  /*10690*/  LDL R19, [R1+0x3d8] ;  /* 0x0003d80001137983 */ /* 0x000f220000100800 */
[----:B0-----:R-:W-:Y:S01]  /*106a0*/  PRMT R14, RZ, 0x7610, R14 ;  /* 0x00007610ff0e7816 */ /* 0x001fe2000000000e */
[----:B--2---:R-:W-:Y:S02]  /*106b0*/  IMAD.X R7, R17, 0x1, R3, P1 ;  /* 0x0000000111077824 */ /* 0x004fe400008e0603 */
[----:B------:R-:W2:Y:S04]  /*106c0*/  LDL R17, [R1+0x340] ;  /* 0x0003400001117983 */ /* 0x000ea80000100800 */
[----:B------:R5:W2:Y:S02]  /*106d0*/  @!P0 LDG.E.U16 R14, desc[UR8][R6.64] ;  /* 0x00000008060e8981 */ /* 0x000aa4000c1e1500 */
[----:B-----5:R-:W-:-:S02]  /*106e0*/  IADD3 R6, P1, R16, R5, RZ ;  /* 0x0000000510067210 */ /* 0x020fc40007f3e0ff */
[----:B------:R-:W5:Y:S03]  /*106f0*/  LDL R16, [R1+0x3d0] ;  /* 0x0003d00001107983 */ /* 0x000f660000100800 */
[----:B---3--:R-:W-:Y:S02]  /*10700*/  IMAD.X R7, R15, 0x1, R3, P1 ;  /* 0x000000010f077824 */ /* 0x008fe400008e0603 */
[----:B------:R-:W3:Y:S04]  /*10710*/  LDL R15, [R1+0x350] ;  /* 0x00035000010f7983 */ /* 0x000ee80000100800 */
[----:B------:R0:W-:Y:S02]  /*10720*/  STS.U16 [R29+UR4+0xba00], R12 ;  /* 0x00ba000c1d007988 */ /* 0x0001e40008000404 */
[----:B0-----:R-:W-:-:S02]  /*10730*/  PRMT R12, RZ, 0x7610, R12 ;  /* 0x00007610ff0c7816 */ /* 0x001fc4000000000c */
        /* <DEDUP_REMOVED lines=31> */
[----:B-1----:R-:W-:-:S05]  /*10930*/  IADD3 R6, P1, R23, R5, RZ ;  /* 0x0000000517067210 */ /* 0x002fca0007f3e0ff */
[----:B------:R-:W-:Y:S01]  /*10940*/  IMAD.X R7, R22, 0x1, R3, P1 ;  /* 0x0000000116077824 */ /* 0x000fe200008e0603 */
[----:B------:R0:W-:Y:S04]  /*10950*/  STS.U16 [R29+UR4+0xd200], R11 ;  /* 0x00d2000b1d007988 */ /* 0x0001e80008000404 */
[----:B------:R1:W3:Y:S01]  /*10960*/  @!P0 LDG.E.U16 R8, desc[UR8][R6.64] ;  /* 0x0000000806088981 */ /* 0x0002e2000c1e1500 */
[----:B0-----:R-:W-:Y:S02]  /*10970*/  PRMT R11, RZ, 0x7610, R11 ;  /* 0x00007610ff0b7816 */ /* 0x001fe4000000000b */
[----:B-1----:R-:W-:-:S05]  /*10980*/  IADD3 R6, P1, R21, R5, RZ ;  /* 0x0000000515067210 */ /* 0x002fca0007f3e0ff */
[----:B------:R-:W-:Y:S01]  /*10990*/  IMAD.X R7, R20, 0x1, R3, P1 ;  /* 0x0000000114077824 */ /* 0x000fe200008e0603 */
[----:B------:R0:W-:Y:S04]  /*109a0*/  STS.U16 [R29+UR4+0xd600], R14 ;  /* 0x00d6000e1d007988 */ /* 0x0001e80008000404 */
[----:B------:R4:W3:Y:S04]  /*109b0*/  @!P0 LDG.E.U16 R11, desc[UR8][R6.64] ;  /* 0x00000008060b8981 */ /* 0x0008e8000c1e1500 */
[----:B------:R-:W3:Y:S01]  /*109c0*/  LDL.LU.64 R20, [R1+0x5c0] ;  /* 0x0005c00001147983 */ /* 0x000ee20000300a00 */
[----:B0-----:R-:W-:-:S03]  /*109d0*/  PRMT R14, RZ, 0x7610, R14 ;  /* 0x00007610ff0e7816 */ /* 0x001fc6000000000e */
[----:B------:R-:W3:Y:S01]  /*109e0*/  LDL.LU.64 R22, [R1+0x5c8] ;  /* 0x0005c80001167983 */ /* 0x000ee20000300a00 */
[----:B----4-:R-:W-:-:S03]  /*109f0*/  IADD3 R6, P1, R19, R5, RZ ;  /* 0x0000000513067210 */ /* 0x010fc60007f3e0ff */
[----:B------:R-:W4:Y:S04]  /*10a00*/  LDL.LU.64 R24, [R1+0x5d0] ;  /* 0x0005d00001187983 */ /* 0x000f280000300a00 */
[----:B------:R-:W4:Y:S01]  /*10a10*/  LDL.LU.64 R26, [R1+0x5d8] ;  /* 0x0005d800011a7983 */ /* 0x000f220000300a00 */
[----:B--2---:R-:W-:-:S05]  /*10a20*/  IMAD.X R7, R17, 0x1, R3, P1 ;  /* 0x0000000111077824 */ /* 0x004fca00008e0603 */
[----:B------:R5:W2:Y:S02]  /*10a30*/  @!P0 LDG.E.U16 R14, desc[UR8][R6.64] ;  /* 0x00000008060e8981 */ /* 0x000aa4000c1e1500 */
[----:B-----5:R-:W-:-:S05]  /*10a40*/  IADD3 R6, P1, R16, R5, RZ ;  /* 0x0000000510067210 */ /* 0x020fca0007f3e0ff */
[--C-:B---3--:R-:W-:Y:S01]  /*10a50*/  IMAD.X R7, R15, 0x1, R3.reuse, P1 ;  /* 0x000000010f077824 */ /* 0x108fe200008e0603 */
[----:B------:R-:W-:-:S06]  /*10a60*/  PRMT R3, RZ, 0x7610, R3 ;  /* 0x00007610ff037816 */ /* 0x000fcc0000000003 */
[----:B------:R-:W3:Y:S04]  /*10a70*/  @!P0 LDG.E.U16 R3, desc[UR8][R6.64] ;  /* 0x0000000806038981 */ /* 0x000ee8000c1e1500 */
[----:B------:R-:W-:Y:S04]  /*10a80*/  STS.U16 [R29+UR4+0xfe00], R18 ;  /* 0x00fe00121d007988 */ /* 0x000fe80008000404 */
[----:B------:R-:W-:Y:S04]  /*10a90*/  STS.U16 [R29+UR4+0xda00], R12 ;  /* 0x00da000c1d007988 */ /* 0x000fe80008000404 */
[----:B------:R-:W-:Y:S04]  /*10aa0*/  STS.U16 [R29+UR4+0xde00], R9 ;  /* 0x00de00091d007988 */ /* 0x000fe80008000404 */
[----:B------:R-:W-:Y:S04]  /*10ab0*/  STS.U16 [R29+UR4+0xe200], R4 ;  /* 0x00e200041d007988 */ /* 0x000fe80008000404 */
[----:B------:R-:W-:Y:S04]  /*10ac0*/  STS.U16 [R29+UR4+0xe600], R13 ;  /* 0x00e6000d1d007988 */ /* 0x000fe80008000404 */
[----:B------:R-:W-:Y:S04]  /*10ad0*/  STS.U16 [R29+UR4+0xea00], R10 ;  /* 0x00ea000a1d007988 */ /* 0x000fe80008000404 */
[----:B------:R-:W-:Y:S04]  /*10ae0*/  STS.U16 [R29+UR4+0xee00], R8 ;  /* 0x00ee00081d007988 */ /* 0x000fe80008000404 */
[----:B------:R-:W-:Y:S04]  /*10af0*/  STS.U16 [R29+UR4+0xf200], R11 ;  /* 0x00f2000b1d007988 */ /* 0x000fe80008000404 */
[----:B------:R-:W-:Y:S04]  /*10b00*/  STL [R1+0x9f0], R28 ;  /* 0x0009f01c01007387 */ /* 0x000fe80000100800 */
[----:B--2---:R-:W-:Y:S04]  /*10b10*/  STS.U16 [R29+UR4+0xf600], R14 ;  /* 0x00f6000e1d007988 */ /* 0x004fe80008000404 */
[----:B---3--:R-:W-:Y:S01]  /*10b20*/  STS.U16 [R29+UR4+0xfa00], R3 ;  /* 0x00fa00031d007988 */ /* 0x008fe20008000404 */
[----:B------:R-:W-:Y:S06]  /*10b30*/  BAR.SYNC.DEFER_BLOCKING 0x0 ;  /* 0x0000000000007b1d */ /* 0x000fec0000010000 */
[----:B------:R-:W-:Y:S04]  /*10b40*/  LDSM.16.MT88.4 R16, [R2+0x10000] ;  /* 0x010000000210783b */ /* 0x000fe80000004200 */
[----:B------:R-:W0:Y:S04]  /*10b50*/  LDSM.16.M88.4 R12, [R0+UR4] ;  /* 0x00000004000c783b */ /* 0x000e280008000200 */
[----:B------:R-:W4:Y:S01]  /*10b60*/  LDSM.16.M88.4 R4, [R0+UR4+0x2000] ;  /* 0x002000040004783b */ /* 0x000f220008000200 */
[C---:B0-----:R-:W-:Y:S03]  /*10b70*/  HMMA.16816.F32 R8, R16.reuse, R12, R20 ;  /* 0x0000000c1008723c */ /* 0x041fe60000001814 */
[----:B------:R-:W0:Y:S03]  /*10b80*/  LDSM.16.MT88.4 R20, [R2+0x10200] ;  /* 0x010200000214783b */ /* 0x000e260000004200 */
[----:B----4-:R-:W-:-:S15]  /*10b90*/  HMMA.16816.F32 R24, R16, R4, R24 ;  /* 0x000000041018723c */ /* 0x010fde0000001818 */
[----:B------:R-:W-:-:S03]  /*10ba0*/  NOP ;  /* 0x0000000000007918 */ /* 0x000fc60000000000 */
[C---:B0-----:R-:W-:Y:S01]  /*10bb0*/  HMMA.16816.F32 R12, R20.reuse, R14, R8 ;  /* 0x0000000e140c723c */ /* 0x041fe20000001808 */
[----:B------:R-:W0:Y:S05]  /*10bc0*/  LDSM.16.M88.4 R8, [R0+UR4+0x4000] ;  /* 0x004000040008783b */ /* 0x000e2a0008000200 */
[----:B------:R-:W-:-:S15]  /*10bd0*/  HMMA.16816.F32 R4, R20, R6, R24 ;  /* 0x000000061404723c */ /* 0x000fde0000001818 */
[----:B------:R-:W-:-:S02]  /*10be0*/  NOP ;  /* 0x0000000000007918 */ /* 0x000fc40000000000 */
[----:B------:R-:W-:Y:S04]  /*10bf0*/  STL.64 [R1+0xa78], R14 ;  /* 0x000a780e01007387 */ /* 0x000fe80000100a00 */
[----:B------:R1:W-:Y:S04]  /*10c00*/  STL.64 [R1+0xa70], R12 ;  /* 0x000a700c01007387 */ /* 0x0003e80000100a00 */
[----:B-1----:R-:W2:Y:S04]  /*10c10*/  LDL.LU.64 R12, [R1+0x2b0] ;  /* 0x0002b000010c7983 */ /* 0x002ea80000300a00 */
[----:B------:R-:W2:Y:S04]  /*10c20*/  LDL.LU.64 R14, [R1+0x2b8] ;  /* 0x0002b800010e7983 */ /* 0x000ea80000300a00 */
[----:B------:R-:W0:Y:S04]  /*10c30*/  LDL.LU.64 R24, [R1+0x600] ;  /* 0x0006000001187983 */ /* 0x000e280000300a00 */
[----:B------:R-:W0:Y:S04]  /*10c40*/  LDL.LU.64 R26, [R1+0x608] ;  /* 0x00060800011a7983 */ /* 0x000e280000300a00 */
[----:B------:R-:W-:Y:S04]  /*10c50*/  STL.64 [R1+0x60], R4 ;  /* 0x0000600401007387 */ /* 0x000fe80000100a00 */
[----:B------:R-:W-:Y:S04]  /*10c60*/  STL.64 [R1+0x68], R6 ;  /* 0x0000680601007387 */ /* 0x000fe80000100a00 */
[----:B------:R-:W1:Y:S01]  /*10c70*/  LDSM.16.M88.4 R4, [R0+UR4+0x6000] ;  /* 0x006000040004783b */ /* 0x000e620008000200 */
[----:B0-----:R-:W-:-:S15]  /*10c80*/  HMMA.16816.F32 R24, R16, R8, R24 ;  /* 0x000000081018723c */ /* 0x001fde0000001818 */
[----:B------:R-:W-:-:S09]  /*10c90*/  NOP ;  /* 0x0000000000007918 */ /* 0x000fd20000000000 */
[----:B------:R-:W-:Y:S01]  /*10ca0*/  HMMA.16816.F32 R8, R20, R10, R24 ;  /* 0x0000000a1408723c */ /* 0x000fe20000001818 */
[----:B------:R-:W1:Y:S04]  /*10cb0*/  LDL.LU.64 R24, [R1+0x5f0] ;  /* 0x0005f00001187983 */ /* 0x000e680000300a00 */
[----:B------:R-:W1:-:S15]  /*10cc0*/  LDL.LU.64 R26, [R1+0x5f8] ;  /* 0x0005f800011a7983 */ /* 0x000e5e0000300a00 */
[----:B------:R-:W-:-:S03]  /*10cd0*/  NOP ;  /* 0x0000000000007918 */ /* 0x000fc60000000000 */
[----:B------:R-:W-:Y:S04]  /*10ce0*/  STL.64 [R1+0x50], R8 ;  /* 0x0000500801007387 */ /* 0x000fe80000100a00 */
[----:B------:R-:W-:Y:S04]  /*10cf0*/  STL.64 [R1+0x58], R10 ;  /* 0x0000580a01007387 */ /* 0x000fe80000100a00 */
[----:B------:R-:W0:Y:S01]  /*10d00*/  LDSM.16.M88.4 R8, [R0+UR4+0x8000] ;  /* 0x008000040008783b */ /* 0x000e220008000200 */
[----:B-1----:R-:W-:-:S15]  /*10d10*/  HMMA.16816.F32 R24, R16, R4, R24 ;  /* 0x000000041018723c */ /* 0x002fde0000001818 */
[----:B------:R-:W-:-:S09]  /*10d20*/  NOP ;  /* 0x0000000000007918 */ /* 0x000fd20000000000 */
[----:B------:R-:W-:Y:S01]  /*10d30*/  HMMA.16816.F32 R4, R20, R6, R24 ;  /* 0x000000061404723c */ /* 0x000fe20000001818 */
[----:B------:R-:W0:Y:S04]  /*10d40*/  LDL.LU.64 R24, [R1+0x5e0] ;  /* 0x0005e00001187983 */ /* 0x000e280000300a00 */
[----:B------:R-:W0:-:S15]  /*10d50*/  LDL.LU.64 R26, [R1+0x5e8] ;  /* 0x0005e800011a7983 */ /* 0x000e1e0000300a00 */
[----:B------:R-:W-:-:S03]  /*10d60*/  NOP ;  /* 0x0000000000007918 */ /* 0x000fc60000000000 */
        /* <DEDUP_REMOVED lines=9> */
[----:B------:R-:W-:Y:S04]  /*10e00*/  STL.64 [R1], R8 ;  /* 0x0000000801007387 */ /* 0x000fe80000100a00 */
        /* <DEDUP_REMOVED lines=10> */
[----:B------:R1:W2:Y:S02]  /*10eb0*/  LDSM.16.M88.4 R4, [R0+UR4+0xe000] ;  /* 0x00e000040004783b */ /* 0x0002a40008000200 */
[----:B-1----:R-:W-:Y:S01]  /*10ec0*/  LOP3.LUT R0, R0, 0x40, RZ, 0x3c, !PT ;  /* 0x0000004000007812 */ /* 0x002fe200078e3cff */
[C---:B0-----:R-:W-:Y:S06]  /*10ed0*/  HMMA.16816.F32 R24, R16.reuse, R8, R24 ;  /* 0x000000081018723c */ /* 0x041fec0000001818 */
[----:B--2---:R-:W-:Y:S01]  /*10ee0*/  HMMA.16816.F32 R16, R16, R4, R12 ;  /* 0x000000041010723c */ /* 0x004fe2000000180c */
[----:B------:R-:W2:Y:S04]  /*10ef0*/  LDL.LU.64 R14, [R1+0xa78] ;  /* 0x000a7800010e7983 */ /* 0x000ea80000300a00 */
[----:B------:R-:W2:-:S13]  /*10f00*/  LDL.LU.64 R12, [R1+0xa70] ;  /* 0x000a7000010c7983 */ /* 0x000e9a0000300a00 */
[C---:B------:R-:W-:Y:S01]  /*10f10*/  HMMA.16816.F32 R8, R20.reuse, R10, R24 ;  /* 0x0000000a1408723c */ /* 0x040fe20000001818 */
[----:B------:R-:W-:Y:S05]  /*10f20*/  LDSM.16.MT88.4 R24, [R2+0x10400] ;  /* 0x010400000218783b */ /* 0x000fea0000004200 */
[----:B------:R-:W-:Y:S01]  /*10f30*/  HMMA.16816.F32 R4, R20, R6, R16 ;  /* 0x000000061404723c */ /* 0x000fe20000001810 */
[----:B------:R-:W-:-:S15]  /*10f40*/  LDSM.16.M88.4 R16, [R0+UR4+0x2000] ;  /* 0x002000040010783b */ /* 0x000fde0008000200 */
[----:B------:R-:W-:-:S01]  /*10f50*/  NOP ;  /* 0x0000000000007918 */ /* 0x000fc20000000000 */
[----:B------:R-:W-:Y:S04]  /*10f60*/  STL.64 [R1+0x20], R8 ;  /* 0x0000200801007387 */ /* 0x000fe80000100a00 */
[----:B------:R-:W-:Y:S04]  /*10f70*/  STL.64 [R1+0x28], R10 ;  /* 0x0000280a01007387 */ /* 0x000fe80000100a00 */
[----:B------:R-:W2:Y:S01]  /*10f80*/  LDSM.16.M88.4 R8, [R0+UR4] ;  /* 0x000000040008783b */ /* 0x000ea20008000200 */
[----:B------:R-:W-:Y:S02]  /*10f90*/  IMAD.MOV.U32 R29, RZ, RZ, R5 ;  /* 0x000000ffff1d7224 */ /* 0x000fe400078e0005 */
[----:B------:R-:W-:Y:S01]  /*10fa0*/  IMAD.MOV.U32 R28, RZ, RZ, R6 ;  /* 0x000000ffff1c7224 */ /* 0x000fe200078e0006 */
[----:B------:R-:W-:Y:S01]  /*10fb0*/  STL [R1+0x10], R4 ;  /* 0x0000100401007387 */ /* 0x000fe20000100800 */
[----:B------:R-:W-:-:S03]  /*10fc0*/  IMAD.MOV.U32 R3, RZ, RZ, R7 ;  /* 0x000000ffff037224 */ /* 0x000fc600078e0007 */
[----:B------:R-:W0:Y:S04]  /*10fd0*/  LDSM.16.MT88.4 R4, [R2+0x10600] ;  /* 0x010600000204783b */ /* 0x000e280000004200 */
[----:B------:R-:W3:Y:S04]  /*10fe0*/  LDL.LU R20, [R1+0x60] ;  /* 0x0000600001147983 */ /* 0x000ee80000300800 */
[----:B------:R-:W3:Y:S04]  /*10ff0*/  LDL.LU R21, [R1+0x64] ;  /* 0x0000640001157983 */ /* 0x000ee80000300800 */
[----:B------:R-:W3:Y:S04]  /*11000*/  LDL.LU R22, [R1+0x68] ;  /* 0x0000680001167983 */ /* 0x000ee80000300800 */
[----:B------:R-:W3:Y:S01]  /*11010*/  LDL.LU R23, [R1+0x6c] ;  /* 0x00006c0001177983 */ /* 0x000ee20000300800 */
[----:B--2---:R-:W-:-:S15]  /*11020*/  HMMA.16816.F32 R12, R24, R8, R12 ;  /* 0x00000008180c723c */ /* 0x004fde000000180c */
[----:B------:R-:W-:-:S09]  /*11030*/  NOP ;  /* 0x0000000000007918 */ /* 0x000fd20000000000 */
[----:B0-----:R-:W-:Y:S01]  /*11040*/  HMMA.16816.F32 R8, R4, R10, R12 ;  /* 0x0000000a0408723c */ /* 0x001fe2000000180c */
[----:B------:R-:W2:-:S15]  /*11050*/  LDL.LU R12, [R1+0x50] ;  /* 0x00005000010c7983 */ /* 0x000e9e0000300800 */
[----:B------:R-:W-:-:S07]  /*11060*/  NOP ;  /* 0x0000000000007918 */ /* 0x000fce0000000000 */
[----:B------:R-:W-:Y:S04]  /*11070*/  STL.64 [R1+0x5c0], R8 ;  /* 0x0005c00801007387 */ /* 0x000fe80000100a00 */
[----:B------:R-:W-:Y:S04]  /*11080*/  STL.64 [R1+0x5c8], R10 ;  /* 0x0005c80a01007387 */ /* 0x000fe80000100a00 */
[----:B------:R-:W2:Y:S04]  /*11090*/  LDL.LU R13, [R1+0x54] ;  /* 0x00005400010d7983 */ /* 0x000ea80000300800 */
[----:B------:R-:W2:Y:S04]  /*110a0*/  LDL.LU R14, [R1+0x58] ;  /* 0x00005800010e7983 */ /* 0x000ea80000300800 */
[----:B------:R-:W2:Y:S04]  /*110b0*/  LDL.LU R15, [R1+0x5c] ;  /* 0x00005c00010f7983 */ /* 0x000ea80000300800 */
[----:B------:R-:W2:Y:S01]  /*110c0*/  LDSM.16.M88.4 R8, [R0+UR4+0x4000] ;  /* 0x004000040008783b */ /* 0x000ea20008000200 */
[----:B---3--:R-:W-:-:S15]  /*110d0*/  HMMA.16816.F32 R20, R24, R16, R20 ;  /* 0x000000101814723c */ /* 0x008fde0000001814 */
[----:B------:R-:W-:-:S09]  /*110e0*/  NOP ;  /* 0x0000000000007918 */ /* 0x000fd20000000000 */
[----:B------:R-:W-:Y:S01]  /*110f0*/  HMMA.16816.F32 R16, R4, R18, R20 ;  /* 0x000000120410723c */ /* 0x000fe20000001814 */
[----:B------:R-:W3:-:S15]  /*11100*/  LDL.LU R20, [R1] ;  /* 0x0000000001147983 */ /* 0x000ede0000300800 */
[----:B------:R-:W-:-:S07]  /*11110*/  NOP ;  /* 0x0000000000007918 */ /* 0x000fce0000000000 */
[----:B------:R-:W-:Y:S04]  /*11120*/  STL.64 [R1+0x5d0], R16 ;  /* 0x0005d01001007387 */ /* 0x000fe80000100a00 */
[----:B------:R2:W-:Y:S04]  /*11130*/  STL.64 [R1+0x5d8], R18 ;  /* 0x0005d81201007387 */ /* 0x0005e80000100a00 */
[----:B------:R-:W3:Y:S04]  /*11140*/  LDL.LU R21, [R1+0x4] ;  /* 0x0000040001157983 */ /* 0x000ee80000300800 */
[----:B------:R-:W3:Y:S04]  /*11150*/  LDL.LU R22, [R1+0x8] ;  /* 0x0000080001167983 */ /* 0x000ee80000300800 */
[----:B------:R-:W3:Y:S01]  /*11160*/  LDL.LU R23, [R1+0xc] ;  /* 0x00000c0001177983 */ /* 0x000ee20000300800 */
[----:B--2---:R-:W-:Y:S03]  /*11170*/  HMMA.16816.F32 R16, R24, R8, R12 ;  /* 0x000000081810723c */ /* 0x004fe6000000180c */
[----:B------:R-:W0:-:S15]  /*11180*/  LDSM.16.M88.4 R12, [R0+UR4+0x6000] ;  /* 0x00600004000c783b */ /* 0x000e1e0008000200 */
[----:B------:R-:W-:-:S06]  /*11190*/  NOP ;  /* 0x0000000000007918 */ /* 0x000fcc0000000000 */
[----:B------:R-:W-:Y:S01]  /*111a0*/  HMMA.16816.F32 R8, R4, R10, R16 ;  /* 0x0000000a0408723c */ /* 0x000fe20000001810 */
[----:B------:R-:W0:-:S15]  /*111b0*/  LDL.LU R16, [R1+0x40] ;  /* 0x0000400001107983 */ /* 0x000e1e0000300800 */
[----:B------:R-:W-:-:S07]  /*111c0*/  NOP ;  /* 0x0000000000007918 */ /* 0x000fce0000000000 */
[----:B------:R-:W-:Y:S04]  /*111d0*/  STL.64 [R1+0x600], R8 ;  /* 0x0006000801007387 */ /* 0x000fe80000100a00 */
[----:B------:R-:W-:Y:S04]  /*111e0*/  STL.64 [R1+0x608], R10 ;  /* 0x0006080a01007387 */ /* 0x000fe80000100a00 */
[----:B------:R-:W0:Y:S04]  /*111f0*/  LDL.LU R17, [R1+0x44] ;  /* 0x0000440001117983 */ /* 0x000e280000300800 */
[----:B------:R-:W0:Y:S04]  /*11200*/  LDL.LU R18, [R1+0x48] ;  /* 0x0000480001127983 */ /* 0x000e280000300800 */
[----:B------:R-:W0:Y:S04]  /*11210*/  LDL.LU R19, [R1+0x4c] ;  /* 0x00004c0001137983 */ /* 0x000e280000300800 */
[----:B------:R-:W-:Y:S04]  /*11220*/  STL.64 [R1+0xa68], R6 ;  /* 0x000a680601007387 */ /* 0x000fe80000100a00 */
[----:B------:R-:W3:Y:S04]  /*11230*/  LDSM.16.M88.4 R8, [R0+UR4+0x8000] ;  /* 0x008000040008783b */ /* 0x000ee80008000200 */
[----:B------:R-:W-:Y:S01]  /*11240*/  STL.64 [R1+0xa60], R4 ;  /* 0x000a600401007387 */ /* 0x000fe20000100a00 */
[----:B0-----:R-:W-:-:S15]  /*11250*/  HMMA.16816.F32 R16, R24, R12, R16 ;  /* 0x0000000c1810723c */ /* 0x001fde0000001810 */
[----:B------:R-:W-:-:S09]  /*11260*/  NOP ;  /* 0x0000000000007918 */ /* 0x000fd20000000000 */
[----:B------:R-:W-:Y:S01]  /*11270*/  HMMA.16816.F32 R12, R4, R14, R16 ;  /* 0x0000000e040c723c */ /* 0x000fe20000001810 */
[----:B------:R-:W0:-:S15]  /*11280*/  LDSM.16.M88.4 R4, [R0+UR4+0xa000] ;  /* 0x00a000040004783b */ /* 0x000e1e0008000200 */
[----:B------:R-:W-:-:S07]  /*11290*/  NOP ;  /* 0x0000000000007918 */ /* 0x000fce0000000000 */
[----:B------:R-:W-:Y:S04]  /*112a0*/  STL.64 [R1+0x5f0], R12 ;  /* 0x0005f00c01007387 */ /* 0x000fe80000100a00 */
[----:B------:R3:W-:Y:S04]  /*112b0*/  STL.64 [R1+0x5f8], R14 ;  /* 0x0005f80e01007387 */ /* 0x0007e80000100a00 */
[----:B------:R-:W2:Y:S04]  /*112c0*/  LDL.LU R16, [R1+0x20] ;  /* 0x0000200001107983 */ /* 0x000ea80000300800 */
[----:B------:R-:W2:Y:S04]  /*112d0*/  LDL.LU R17, [R1+0x24] ;  /* 0x0000240001117983 */ /* 0x000ea80000300800 */
[----:B------:R-:W2:Y:S01]  /*112e0*/  LDL.LU R18, [R1+0x28] ;  /* 0x0000280001127983 */ /* 0x000ea20000300800 */
[----:B---3--:R-:W-:Y:S01]  /*112f0*/  HMMA.16816.F32 R12, R24, R8, R20 ;  /* 0x00000008180c723c */ /* 0x008fe20000001814 */
[----:B0-----:R-:W-:-:S02]  /*11300*/  IMAD.MOV.U32 R2, RZ, RZ, R5 ;  /* 0x000000ffff027224 */ /* 0x001fc400078e0005 */
[----:B------:R-:W2:Y:S04]  /*11310*/  LDL.LU R19, [R1+0x2c] ;  /* 0x00002c0001137983 */ /* 0x000ea80000300800 */
[----:B------:R-:W-:Y:S02]  /*11320*/  IMAD.MOV.U32 R21, RZ, RZ, R6 ;  /* 0x000000ffff157224 */ /* 0x000fe400078e0006 */
[----:B------:R-:W-:Y:S02]  /*11330*/  IMAD.MOV.U32 R20, RZ, RZ, R7 ;  /* 0x000000ffff147224 */ /* 0x000fe400078e0007 */
[----:B------:R-:W-:Y:S01]  /*11340*/  IMAD.MOV.U32 R22, RZ, RZ, R4 ;  /* 0x000000ffff167224 */ /* 0x000fe200078e0004 */
[----:B------:R-:W3:Y:S04]  /*11350*/  LDL.LU.64 R6, [R1+0xa68] ;  /* 0x000a680001067983 */ /* 0x000ee80000300a00 */
[----:B------:R-:W3:Y:S04]  /*11360*/  LDL.LU.64 R4, [R1+0xa60] ;  /* 0x000a600001047983 */ /* 0x000ee80000300a00 */
[----:B------:R-:W4:Y:S04]  /*11370*/  LDL.LU R8, [R1+0x30] ;  /* 0x0000300001087983 */ /* 0x000f280000300800 */
[----:B---3--:R-:W-:-:S15]  /*11380*/  HMMA.16816.F32 R12, R4, R10, R12 ;  /* 0x0000000a040c723c */ /* 0x008fde000000180c */
[----:B------:R-:W-:-:S08]  /*11390*/  NOP ;  /* 0x0000000000007918 */ /* 0x000fd00000000000 */
[----:B------:R0:W-:Y:S04]  /*113a0*/  STL.64 [R1+0x5e0], R12 ;  /* 0x0005e00c01007387 */ /* 0x0001e80000100a00 */
[----:B------:R-:W-:Y:S04]  /*113b0*/  STL.64 [R1+0x5e8], R14 ;  /* 0x0005e80e01007387 */ /* 0x000fe80000100a00 */
[----:B------:R-:W4:Y:S04]  /*113c0*/  LDL.LU R9, [R1+0x34] ;  /* 0x0000340001097983 */ /* 0x000f280000300800 */
[----:B------:R-:W4:Y:S01]  /*113d0*/  LDL.LU R10, [R1+0x38] ;  /* 0x00003800010a7983 */ /* 0x000f220000300800 */
[----:B0-----:R-:W-:-:S03]  /*113e0*/  IMAD.MOV.U32 R13, RZ, RZ, R2 ;  /* 0x000000ffff0d7224 */ /* 0x001fc600078e0002 */
[----:B------:R-:W4:Y:S04]  /*113f0*/  LDL.LU R11, [R1+0x3c] ;  /* 0x00003c00010b7983 */ /* 0x000f280000300800 */
[----:B------:R0:W-:Y:S04]  /*11400*/  STL.64 [R1+0xa58], R6 ;  /* 0x000a580601007387 */ /* 0x0001e80000100a00 */
[----:B------:R1:W-:Y:S01]  /*11410*/  STL.64 [R1+0xa50], R4 ;  /* 0x000a500401007387 */ /* 0x0003e20000100a00 */
[----:B0-----:R-:W-:Y:S02]  /*11420*/  IMAD.MOV.U32 R6, RZ, RZ, R28 ;  /* 0x000000ffff067224 */ /* 0x001fe400078e001c */
[----:B------:R-:W-:Y:S01]  /*11430*/  IMAD.MOV.U32 R7, RZ, RZ, R3 ;  /* 0x000000ffff077224 */ /* 0x000fe200078e0003 */
[----:B-1----:R-:W3:Y:S04]  /*11440*/  LDL.LU R4, [R1+0x10] ;  /* 0x0000100001047983 */ /* 0x002ee80000300800 */
[----:B------:R-:W5:Y:S04]  /*11450*/  LDL.LU R2, [R1+0x2f8] ;  /* 0x0002f80001027983 */ /* 0x000f680000300800 */
[----:B------:R-:W3:Y:S04]  /*11460*/  LDL.LU R28, [R1+0x3fc] ;  /* 0x0003fc00011c7983 */ /* 0x000ee80000300800 */
[----:B------:R-:W5:Y:S01]  /*11470*/  LDL.LU R3, [R1+0x2f0] ;  /* 0x0002f00001037983 */ /* 0x000f620000300800 */
[----:B------:R-:W-:-:S02]  /*11480*/  IMAD.MOV.U32 R5, RZ, RZ, R29 ;  /* 0x000000ffff057224 */ /* 0x000fc400078e001d */
[----:B------:R-:W-:Y:S01]  /*11490*/  IMAD.MOV.U32 R12, RZ, RZ, R22 ;  /* 0x000000ffff0c7224 */ /* 0x000fe200078e0016 */
[----:B-----5:R-:W-:Y:S04]  /*114a0*/  STL.64 [R1+0x9f8], R2 ;  /* 0x0009f80201007387 */ /* 0x020fe80000100a00 */
[----:B------:R-:W3:Y:S02]  /*114b0*/  LDL.LU R29, [R1+0x400] ;  /* 0x00040000011d7983 */ /* 0x000ee40000300800 */
[C---:B----4-:R-:W-:Y:S02]  /*114c0*/  HMMA.16816.F32 R8, R24.reuse, R12, R8 ;  /* 0x0000000c1808723c */ /* 0x050fe40000001808 */
[----:B------:R-:W2:Y:S04]  /*114d0*/  LDSM.16.M88.4 R12, [R0+UR4+0xc000] ;  /* 0x00c00004000c783b */ /* 0x000ea80008000200 */
[----:B--2---:R-:W-:Y:S01]  /*114e0*/  HMMA.16816.F32 R16, R24, R12, R16 ;  /* 0x0000000c1810723c */ /* 0x004fe20000001810 */
[----:B---3--:R-:W-:-:S15]  /*114f0*/  STL.64 [R1+0xa00], R28 ;  /* 0x000a001c01007387 */ /* 0x008fde0000100a00 */
[----:B------:R-:W-:-:S07]  /*11500*/  NOP ;  /* 0x0000000000007918 */ /* 0x000fce0000000000 */
[----:B------:R0:W-:Y:S04]  /*11510*/  STL.64 [R1+0xa48], R18 ;  /* 0x000a481201007387 */ /* 0x0001e80000100a00 */
[----:B------:R-:W-:Y:S04]  /*11520*/  STL.64 [R1+0xa40], R16 ;  /* 0x000a401001007387 */ /* 0x000fe80000100a00 */
[----:B------:R-:W2:Y:S04]  /*11530*/  LDL.LU R12, [R1+0x300] ;  /* 0x00030000010c7983 */ /* 0x000ea80000300800 */
[----:B------:R-:W2:Y:S01]  /*11540*/  LDL.LU R13, [R1+0x3f8] ;  /* 0x0003f800010d7983 */ /* 0x000ea20000300800 */
[----:B0-----:R-:W-:-:S02]  /*11550*/  IMAD.MOV.U32 R18, RZ, RZ, R21 ;  /* 0x000000ffff127224 */ /* 0x001fc400078e0015 */
[----:B------:R-:W-:Y:S02]  /*11560*/  IMAD.MOV.U32 R19, RZ, RZ, R20 ;  /* 0x000000ffff137224 */ /* 0x000fe400078e0014 */
[----:B------:R-:W0:Y:S02]  /*11570*/  LDSM.16.M88.4 R20, [R0+UR4+0xe000] ;  /* 0x00e000040014783b */ /* 0x000e240008000200 */
[----:B0-----:R-:W-:Y:S02]  /*11580*/  HMMA.16816.F32 R24, R24, R20, R4 ;  /* 0x000000141818723c */ /* 0x001fe40000001804 */
[----:B--2---:R0:W-:Y:S04]  /*11590*/  STL.64 [R1+0xa08], R12 ;  /* 0x000a080c01007387 */ /* 0x0041e80000100a00 */
[----:B------:R-:W2:Y:S04]  /*115a0*/  LDL.LU R0, [R1+0x3f4] ;  /* 0x0003f40001007983 */ /* 0x000ea80000300800 */
[----:B------:R-:W3:Y:S04]  /*115b0*/  LDL.LU.64 R6, [R1+0xa58] ;  /* 0x000a580001067983 */ /* 0x000ee80000300a00 */
[----:B------:R-:W3:Y:S04]  /*115c0*/  LDL.LU.64 R4, [R1+0xa50] ;  /* 0x000a500001047983 */ /* 0x000ee80000300a00 */
[----:B0-----:R-:W4:Y:S04]  /*115d0*/  LDL.LU R12, [R1+0x370] ;  /* 0x00037000010c7983 */ /* 0x001f280000300800 */
[----:B------:R-:W4:Y:S04]  /*115e0*/  LDL.LU R13, [R1+0x3c0] ;  /* 0x0003c000010d7983 */ /* 0x000f280000300800 */
[----:B----4-:R0:W-:Y:S04]  /*115f0*/  STL.64 [R1+0xa10], R12 ;  /* 0x000a100c01007387 */ /* 0x0101e80000100a00 */
        /* <DEDUP_REMOVED lines=13> */
[----:B------:R-:W4:Y:S01]  /*116d0*/  LDL.LU R13, [R1+0x3ac] ;  /* 0x0003ac00010d7983 */ /* 0x000f220000300800 */
[C---:B---3--:R-:W-:Y:S03]  /*116e0*/  HMMA.16816.F32 R8, R4.reuse, R18, R8 ;  /* 0x000000120408723c */ /* 0x048fe60000001808 */
[----:B----4-:R0:W-:Y:S04]  /*116f0*/  STL.64 [R1+0xa38], R12 ;  /* 0x000a380c01007387 */ /* 0x0101e80000100a00 */
[----:B0-----:R-:W3:Y:S04]  /*11700*/  LDL.LU R12, [R1+0x3a0] ;  /* 0x0003a000010c7983 */ /* 0x001ee80000300800 */
[----:B------:R-:W3:Y:S04]  /*11710*/  LDL.LU R13, [R1+0x3a8] ;  /* 0x0003a800010d7983 */ /* 0x000ee80000300800 */
[----:B------:R-:W4:Y:S04]  /*11720*/  LDL.LU R28, [R1+0x368] ;  /* 0x00036800011c7983 */ /* 0x000f280000300800 */
[----:B------:R-:W4:Y:S04]  /*11730*/  LDL.LU R29, [R1+0x3c4] ;  /* 0x0003c400011d7983 */ /* 0x000f280000300800 */
[----:B------:R-:W5:Y:S04]  /*11740*/  LDL.LU R2, [R1+0x360] ;  /* 0x0003600001027983 */ /* 0x000f680000300800 */
[----:B------:R-:W5:Y:S04]  /*11750*/  LDL.LU R3, [R1+0x3c8] ;  /* 0x0003c80001037983 */ /* 0x000f680000300800 */
[----:B------:R-:W2:Y:S04]  /*11760*/  LDL.LU R20, [R1+0x3f0] ;  /* 0x0003f00001147983 */ /* 0x000ea80000300800 */
[----:B------:R-:W2:Y:S04]  /*11770*/  LDL.LU R21, [R1+0x308] ;  /* 0x0003080001157983 */ /* 0x000ea80000300800 */
[----:B------:R-:W4:Y:S04]  /*11780*/  LDL.LU.64 R18, [R1+0xa48] ;  /* 0x000a480001127983 */ /* 0x000f280000300a00 */
[----:B------:R-:W4:Y:S01]  /*11790*/  LDL.LU.64 R16, [R1+0xa40] ;  /* 0x000a400001107983 */ /* 0x000f220000300a00 */
[C---:B------:R-:W-:Y:S03]  /*117a0*/  HMMA.16816.F32 R24, R4.reuse, R22, R24 ;  /* 0x000000160418723c */ /* 0x040fe60000001818 */
[----:B------:R0:W-:Y:S04]  /*117b0*/  STL.64 [R1+0x570], R8 ;  /* 0x0005700801007387 */ /* 0x0001e80000100a00 */
[----:B------:R1:W-:Y:S04]  /*117c0*/  STL.64 [R1+0x578], R10 ;  /* 0x0005780a01007387 */ /* 0x0003e80000100a00 */
[----:B0-----:R-:W2:Y:S04]  /*117d0*/  LDL.LU R8, [R1+0x3e8] ;  /* 0x0003e80001087983 */ /* 0x001ea80000300800 */
[----:B------:R-:W2:Y:S04]  /*117e0*/  LDL.LU R9, [R1+0x318] ;  /* 0x0003180001097983 */ /* 0x000ea80000300800 */
[----:B-1----:R-:W2:Y:S04]  /*117f0*/  LDL.LU R10, [R1+0x3ec] ;  /* 0x0003ec00010a7983 */ /* 0x002ea80000300800 */
[----:B------:R-:W2:Y:S01]  /*11800*/  LDL.LU R11, [R1+0x310] ;  /* 0x00031000010b7983 */ /* 0x000ea20000300800 */
[-C--:B---3--:R-:W-:Y:S01]  /*11810*/  LOP3.LUT R13, R13, R12.reuse, RZ, 0x3c, !PT ;  /* 0x0000000c0d0d7212 */ /* 0x088fe200078e3cff */
[----:B----4-:R-:W-:Y:S02]  /*11820*/  HMMA.16816.F32 R16, R4, R14, R16 ;  /* 0x0000000e0410723c */ /* 0x010fe40000001810 */
[----:B------:R-:W3:Y:S04]  /*11830*/  LDL.LU R14, [R1+0x3dc] ;  /* 0x0003dc00010e7983 */ /* 0x000ee80000300800 */
[----:B------:R-:W4:Y:S01]  /*11840*/  LDL.LU R15, [R1+0x330] ;  /* 0x00033000010f7983 */ /* 0x000f220000300800 */
[----:B------:R-:W-:-:S04]  /*11850*/  LOP3.LUT R12, R13, R12, RZ, 0x3c, !PT ;  /* 0x0000000c0d0c7212 */ /* 0x000fc800078e3cff */
[----:B------:R-:W-:-:S12]  /*11860*/  LOP3.LUT R13, R13, R12, RZ, 0x3c, !PT ;  /* 0x0000000c0d0d7212 */ /* 0x000fd800078e3cff */
[----:B------:R0:W-:Y:S04]  /*11870*/  STL.64 [R1+0x5a0], R16 ;  /* 0x0005a01001007387 */ /* 0x0001e80000100a00 */
[----:B------:R1:W-:Y:S04]  /*11880*/  STL.64 [R1+0x5a8], R18 ;  /* 0x0005a81201007387 */ /* 0x0003e80000100a00 */
[----:B0-----:R-:W2:Y:S04]  /*11890*/  LDL.LU R16, [R1+0x3e0] ;  /* 0x0003e00001107983 */ /* 0x001ea80000300800 */
[----:B------:R-:W4:Y:S04]  /*118a0*/  LDL.LU R17, [R1+0x328] ;  /* 0x0003280001117983 */ /* 0x000f280000300800 */
[----:B-1----:R-:W4:Y:S04]  /*118b0*/  LDL.LU R18, [R1+0x3e4] ;  /* 0x0003e40001127983 */ /* 0x002f280000300800 */
[----:B------:R-:W4:Y:S04]  /*118c0*/  LDL.LU R19, [R1+0x320] ;  /* 0x0003200001137983 */ /* 0x000f280000300800 */
[----:B------:R-:W3:Y:S04]  /*118d0*/  LDL.LU R5, [R1+0x358] ;  /* 0x0003580001057983 */ /* 0x000ee80000300800 */
[----:B------:R-:W2:Y:S04]  /*118e0*/  LDL.LU R6, [R1+0x3cc] ;  /* 0x0003cc0001067983 */ /* 0x000ea80000300800 */
[----:B------:R0:W-:Y:S04]  /*118f0*/  STL.64 [R1+0x2b0], R24 ;  /* 0x0002b01801007387 */ /* 0x0001e80000100a00 */
[----:B------:R1:W-:Y:S04]  /*11900*/  STL.64 [R1+0x2b8], R26 ;  /* 0x0002b81a01007387 */ /* 0x0003e80000100a00 */
[----:B------:R-:W4:Y:S04]  /*11910*/  LDL.LU R7, [R1+0x350] ;  /* 0x0003500001077983 */ /* 0x000f280000300800 */
[----:B------:R-:W4:Y:S04]  /*11920*/  LDL.LU R22, [R1+0x3d0] ;  /* 0x0003d00001167983 */ /* 0x000f280000300800 */
[----:B------:R-:W4:Y:S04]  /*11930*/  LDL.LU R23, [R1+0x348] ;  /* 0x0003480001177983 */ /* 0x000f280000300800 */
[----:B0-----:R-:W4:Y:S04]  /*11940*/  LDL.LU R24, [R1+0x3d4] ;  /* 0x0003d40001187983 */ /* 0x001f280000300800 */
[----:B------:R-:W4:Y:S04]  /*11950*/  LDL.LU R25, [R1+0x340] ;  /* 0x0003400001197983 */ /* 0x000f280000300800 */
[----:B-1----:R-:W4:Y:S04]  /*11960*/  LDL.LU R26, [R1+0x3d8] ;  /* 0x0003d800011a7983 */ /* 0x002f280000300800 */
[----:B------:R-:W4:Y:S04]  /*11970*/  LDL.LU R27, [R1+0x338] ;  /* 0x00033800011b7983 */ /* 0x000f280000300800 */
[----:B------:R0:W-:Y:S04]  /*11980*/  STL.64 [R1+0x120], R12 ;  /* 0x0001200c01007387 */ /* 0x0001e80000100a00 */
[----:B0-----:R-:W5:Y:S02]  /*11990*/  LDL.LU.64 R12, [R1+0xa38] ;  /* 0x000a3800010c7983 */ /* 0x001f640000300a00 */
[----:B-----5:R-:W-:-:S04]  /*119a0*/  LOP3.LUT R13, R13, R12, RZ, 0x3c, !PT ;  /* 0x0000000c0d0d7212 */ /* 0x020fc800078e3cff */
[----:B------:R-:W-:-:S04]  /*119b0*/  LOP3.LUT R12, R13, R12, RZ, 0x3c, !PT ;  /* 0x0000000c0d0c7212 */ /* 0x000fc800078e3cff */
[----:B------:R-:W-:-:S05]  /*119c0*/  LOP3.LUT R13, R13, R12, RZ, 0x3c, !PT ;  /* 0x0000000c0d0d7212 */ /* 0x000fca00078e3cff */
        /* <DEDUP_REMOVED lines=21> */
[----:B0-----:R-:W5:Y:S01]  /*11b20*/  LDL.LU.64 R12, [R1+0xa10] ;  /* 0x000a1000010c7983 */ /* 0x001f620000300a00 */
[----:B------:R-:W-:Y:S02]  /*11b30*/  LOP3.LUT R29, R29, R28, RZ, 0x3c, !PT ;  /* 0x0000001c1d1d7212 */ /* 0x000fe400078e3cff */
[----:B------:R-:W-:Y:S02]  /*11b40*/  LOP3.LUT R3, R3, R2, RZ, 0x3c, !PT ;  /* 0x0000000203037212 */ /* 0x000fe400078e3cff */
[----:B------:R-:W-:Y:S02]  /*11b50*/  LOP3.LUT R28, R29, R28, RZ, 0x3c, !PT ;  /* 0x0000001c1d1c7212 */ /* 0x000fe400078e3cff */
[----:B------:R-:W-:-:S02]  /*11b60*/  LOP3.LUT R2, R3, R2, RZ, 0x3c, !PT ;  /* 0x0000000203027212 */ /* 0x000fc400078e3cff */
[----:B------:R-:W-:Y:S02]  /*11b70*/  LOP3.LUT R29, R29, R28, RZ, 0x3c, !PT ;  /* 0x0000001c1d1d7212 */ /* 0x000fe400078e3cff */
[----:B------:R-:W-:Y:S01]  /*11b80*/  LOP3.LUT R3, R3, R2, RZ, 0x3c, !PT ;  /* 0x0000000203037212 */ /* 0x000fe200078e3cff */
[----:B--2---:R-:W-:Y:S01]  /*11b90*/  IMAD.MOV.U32 R4, RZ, RZ, R6 ;  /* 0x000000ffff047224 */ /* 0x004fe200078e0006 */
[----:B-----5:R-:W-:-:S04]  /*11ba0*/  LOP3.LUT R13, R13, R12, RZ, 0x3c, !PT ;  /* 0x0000000c0d0d7212 */ /* 0x020fc800078e3cff */
[----:B------:R-:W-:-:S04]  /*11bb0*/  LOP3.LUT R12, R13, R12, RZ, 0x3c, !PT ;  /* 0x0000000c0d0c7212 */ /* 0x000fc800078e3cff */
[----:B------:R-:W-:-:S05]  /*11bc0*/  LOP3.LUT R13, R13, R12, RZ, 0x3c, !PT ;  /* 0x0000000c0d0d7212 */ /* 0x000fca00078e3cff */
[----:B------:R0:W-:Y:S04]  /*11bd0*/  STL.64 [R1+0xf0], R12 ;  /* 0x0000f00c01007387 */ /* 0x0001e80000100a00 */
[----:B0-----:R-:W2:Y:S04]  /*11be0*/  LDL.LU.64 R12, [R1+0xa08] ;  /* 0x000a0800010c7983 */ /* 0x001ea80000300a00 */
[----:B------:R0:W-:Y:S04]  /*11bf0*/  STL.64 [R1+0xe8], R28 ;  /* 0x0000e81c01007387 */ /* 0x0001e80000100a00 */
[----:B0-----:R-:W5:Y:S04]  /*11c00*/  LDL.LU.64 R28, [R1+0xa00] ;  /* 0x000a0000011c7983 */ /* 0x001f680000300a00 */
[----:B------:R0:W-:Y:S04]  /*11c10*/  STL.64 [R1+0xe0], R2 ;  /* 0x0000e00201007387 */ /* 0x0001e80000100a00 */
[----:B0-----:R-:W5:Y:S04]  /*11c20*/  LDL.LU.64 R2, [R1+0x9f8] ;  /* 0x0009f80001027983 */ /* 0x001f680000300a00 */
[----:B---3--:R0:W-:Y:S01]  /*11c30*/  STL.64 [R1+0xd8], R4 ;  /* 0x0000d80401007387 */ /* 0x0081e20000100a00 */
[----:B----4-:R-:W-:-:S02]  /*11c40*/  IMAD.MOV.U32 R6, RZ, RZ, R24 ;  /* 0x000000ffff067224 */ /* 0x010fc400078e0018 */
[----:B0-----:R-:W-:Y:S02]  /*11c50*/  IMAD.MOV.U32 R4, RZ, RZ, R22 ;  /* 0x000000ffff047224 */ /* 0x001fe400078e0016 */
[----:B------:R-:W-:Y:S02]  /*11c60*/  IMAD.MOV.U32 R5, RZ, RZ, R7 ;  /* 0x000000ffff057224 */ /* 0x000fe400078e0007 */
[----:B------:R-:W-:-:S03]  /*11c70*/  IMAD.MOV.U32 R7, RZ, RZ, R23 ;  /* 0x000000ffff077224 */ /* 0x000fc600078e0017 */
[----:B------:R0:W-:Y:S01]  /*11c80*/  STL.64 [R1+0xd0], R4 ;  /* 0x0000d00401007387 */ /* 0x0001e20000100a00 */
[----:B------:R-:W-:Y:S02]  /*11c90*/  IMAD.MOV.U32 R22, RZ, RZ, R14 ;  /* 0x000000ffff167224 */ /* 0x000fe400078e000e */
[----:B------:R-:W-:Y:S01]  /*11ca0*/  IMAD.MOV.U32 R23, RZ, RZ, R27 ;  /* 0x000000ffff177224 */ /* 0x000fe200078e001b */
[----:B------:R1:W-:Y:S01]  /*11cb0*/  STL.64 [R1+0xc8], R6 ;  /* 0x0000c80601007387 */ /* 0x0003e20000100a00 */
[----:B0-----:R-:W-:Y:S02]  /*11cc0*/  IMAD.MOV.U32 R4, RZ, RZ, R26 ;  /* 0x000000ffff047224 */ /* 0x001fe400078e001a */
[----:B------:R-:W-:Y:S02]  /*11cd0*/  IMAD.MOV.U32 R5, RZ, RZ, R25 ;  /* 0x000000ffff057224 */ /* 0x000fe400078e0019 */
[----:B-1----:R-:W-:Y:S02]  /*11ce0*/  IMAD.MOV.U32 R6, RZ, RZ, R16 ;  /* 0x000000ffff067224 */ /* 0x002fe400078e0010 */
[----:B------:R-:W-:Y:S01]  /*11cf0*/  IMAD.MOV.U32 R7, RZ, RZ, R15 ;  /* 0x000000ffff077224 */ /* 0x000fe200078e000f */
[----:B------:R0:W-:Y:S01]  /*11d00*/  STL.64 [R1+0xc0], R4 ;  /* 0x0000c00401007387 */ /* 0x0001e20000100a00 */
[----:B------:R-:W-:-:S02]  /*11d10*/  IMAD.MOV.U32 R14, RZ, RZ, R8 ;  /* 0x000000ffff0e7224 */ /* 0x000fc400078e0008 */
[----:B------:R-:W-:Y:S01]  /*11d20*/  IMAD.MOV.U32 R15, RZ, RZ, R19 ;  /* 0x000000ffff0f7224 */ /* 0x000fe200078e0013 */
[----:B------:R-:W-:Y:S04]  /*11d30*/  STL.64 [R1+0xb8], R22 ;  /* 0x0000b81601007387 */ /* 0x000fe80000100a00 */
[----:B------:R1:W-:Y:S01]  /*11d40*/  STL.64 [R1+0xb0], R6 ;  /* 0x0000b00601007387 */ /* 0x0003e20000100a00 */
[----:B0-----:R-:W-:Y:S02]  /*11d50*/  IMAD.MOV.U32 R4, RZ, RZ, R18 ;  /* 0x000000ffff047224 */ /* 0x001fe400078e0012 */
[----:B------:R-:W-:-:S05]  /*11d60*/  IMAD.MOV.U32 R5, RZ, RZ, R17 ;  /* 0x000000ffff057224 */ /* 0x000fca00078e0011 */
[----:B------:R0:W-:Y:S01]  /*11d70*/  STL.64 [R1+0xa8], R4 ;  /* 0x0000a80401007387 */ /* 0x0001e20000100a00 */
[----:B-1----:R-:W-:Y:S02]  /*11d80*/  IMAD.MOV.U32 R6, RZ, RZ, R10 ;  /* 0x000000ffff067224 */ /* 0x002fe400078e000a */
[----:B------:R-:W-:Y:S01]  /*11d90*/  IMAD.MOV.U32 R7, RZ, RZ, R9 ;  /* 0x000000ffff077224 */ /* 0x000fe200078e0009 */
[----:B------:R-:W-:Y:S01]  /*11da0*/  STL.64 [R1+0xa0], R14 ;  /* 0x0000a00e01007387 */ /* 0x000fe20000100a00 */
[----:B------:R-:W-:Y:S02]  /*11db0*/  IMAD.MOV.U32 R8, RZ, RZ, R0 ;  /* 0x000000ffff087224 */ /* 0x000fe400078e0000 */
[----:B------:R-:W-:Y:S01]  /*11dc0*/  IMAD.MOV.U32 R9, RZ, RZ, R21 ;  /* 0x000000ffff097224 */ /* 0x000fe200078e0015 */
[----:B------:R2:W-:Y:S01]  /*11dd0*/  STL.64 [R1+0x98], R6 ;  /* 0x0000980601007387 */ /* 0x0005e20000100a00 */
[----:B0-----:R-:W-:Y:S02]  /*11de0*/  IMAD.MOV.U32 R4, RZ, RZ, R20 ;  /* 0x000000ffff047224 */ /* 0x001fe400078e0014 */
[----:B------:R-:W-:-:S05]  /*11df0*/  IMAD.MOV.U32 R5, RZ, RZ, R11 ;  /* 0x000000ffff057224 */ /* 0x000fca00078e000b */
[----:B------:R5:W-:Y:S04]  /*11e00*/  STL.64 [R1+0x90], R4 ;  /* 0x0000900401007387 */ /* 0x000be80000100a00 */
[----:B------:R-:W-:Y:S01]  /*11e10*/  STL.64 [R1+0x88], R8 ;  /* 0x0000880801007387 */ /* 0x000fe20000100a00 */
[----:B--2---:R-:W-:Y:S02]  /*11e20*/  IMAD.MOV.U32 R6, RZ, RZ, R13 ;  /* 0x000000ffff067224 */ /* 0x004fe400078e000d */
[----:B------:R-:W-:-:S05]  /*11e30*/  IMAD.MOV.U32 R7, RZ, RZ, R12 ;  /* 0x000000ffff077224 */ /* 0x000fca00078e000c */
[----:B------:R-:W-:Y:S04]  /*11e40*/  STL.64 [R1+0x80], R6 ;  /* 0x0000800601007387 */ /* 0x000fe80000100a00 */
[----:B------:R-:W2:Y:S01]  /*11e50*/  LDL.LU R12, [R1+0x2e8] ;  /* 0x0002e800010c7983 */ /* 0x000ea20000300800 */
[----:B-----5:R-:W-:Y:S02]  /*11e60*/  IMAD.MOV.U32 R4, RZ, RZ, R28 ;  /* 0x000000ffff047224 */ /* 0x020fe400078e001c */
[----:B------:R-:W-:Y:S02]  /*11e70*/  IMAD.MOV.U32 R5, RZ, RZ, R2 ;  /* 0x000000ffff057224 */ /* 0x000fe400078e0002 */
[----:B------:R-:W-:-:S03]  /*11e80*/  IMAD.MOV.U32 R2, RZ, RZ, R29 ;  /* 0x000000ffff027224 */ /* 0x000fc600078e001d */
[----:B------:R0:W-:Y:S04]  /*11e90*/  STL.64 [R1+0x78], R4 ;  /* 0x0000780401007387 */ /* 0x0001e80000100a00 */
[----:B------:R-:W2:Y:S04]  /*11ea0*/  LDL.LU R13, [R1+0x404] ;  /* 0x00040400010d7983 */ /* 0x000ea80000300800 */
[----:B------:R-:W-:Y:S04]  /*11eb0*/  STL.64 [R1+0x70], R2 ;  /* 0x0000700201007387 */ /* 0x000fe80000100a00 */
[----:B------:R-:W3:Y:S04]  /*11ec0*/  LDL.LU R28, [R1+0x2e0] ;  /* 0x0002e000011c7983 */ /* 0x000ee80000300800 */
[----:B------:R-:W3:Y:S04]  /*11ed0*/  LDL.LU R29, [R1+0x408] ;  /* 0x00040800011d7983 */ /* 0x000ee80000300800 */
[----:B0-----:R-:W4:Y:S04]  /*11ee0*/  LDL.LU R4, [R1+0x424] ;  /* 0x0004240001047983 */ /* 0x001f280000300800 */
[----:B------:R-:W5:Y:S04]  /*11ef0*/  LDL.LU R5, [R1+0x290] ;  /* 0x0002900001057983 */ /* 0x000f680000300800 */
[----:B-----5:R0:W-:Y:S04]  /*11f00*/  STL [R1+0x9bc], R5 ;  /* 0x0009bc0501007387 */ /* 0x0201e80000100800 */
[----:B0-----:R-:W4:Y:S04]  /*11f10*/  LDL.LU R5, [R1+0x298] ;  /* 0x0002980001057983 */ /* 0x001f280000300800 */
        /* <DEDUP_REMOVED lines=8> */
[----:B------:R-:W5:Y:S04]  /*11fa0*/  LDL.LU R5, [R1+0x2c0] ;  /* 0x0002c00001057983 */ /* 0x000f680000300800 */
[----:B-----5:R0:W-:Y:S04]  /*11fb0*/  STL [R1+0x9dc], R5 ;  /* 0x0009dc0501007387 */ /* 0x0201e80000100800 */
[----:B0-----:R-:W4:Y:S04]  /*11fc0*/  LDL.LU R5, [R1+0x2c8] ;  /* 0x0002c80001057983 */ /* 0x001f280000300800 */
[----:B----4-:R0:W-:Y:S04]  /*11fd0*/  STL.64 [R1+0x9e0], R4 ;  /* 0x0009e00401007387 */ /* 0x0101e80000100a00 */
[----:B0-----:R-:W4:Y:S04]  /*11fe0*/  LDL.LU R4, [R1+0x2d0] ;  /* 0x0002d00001047983 */ /* 0x001f280000300800 */
[----:B------:R-:W4:Y:S01]  /*11ff0*/  LDL.LU R5, [R1+0x410] ;  /* 0x0004100001057983 */ /* 0x000f220000300800 */
[----:B--2---:R-:W-:-:S04]  /*12000*/  LOP3.LUT R13, R13, R12, RZ, 0x3c, !PT ;  /* 0x0000000c0d0d7212 */ /* 0x004fc800078e3cff */
[C---:B------:R-:W-:Y:S01]  /*12010*/  LOP3.LUT R12, R13.reuse, R12, RZ, 0x3c, !PT ;  /* 0x0000000c0d0c7212 */ /* 0x040fe200078e3cff */
[----:B----4-:R0:W-:Y:S04]  /*12020*/  STL.64 [R1+0x9e8], R4 ;  /* 0x0009e80401007387 */ /* 0x0101e80000100a00 */
[----:B0-----:R-:W2:Y:S04]  /*12030*/  LDL.LU R4, [R1+0x2d8] ;  /* 0x0002d80001047983 */ /* 0x001ea80000300800 */
[----:B------:R-:W2:Y:S04]  /*12040*/  LDL.LU R5, [R1+0x40c] ;  /* 0x00040c0001057983 */ /* 0x000ea80000300800 */
[----:B------:R-:W4:Y:S04]  /*12050*/  LDL.LU R6, [R1+0x428] ;  /* 0x0004280001067983 */ /* 0x000f280000300800 */
[----:B------:R-:W5:Y:S04]  /*12060*/  LDL.LU R7, [R1+0x288] ;  /* 0x0002880001077983 */ /* 0x000f680000300800 */
[----:B------:R-:W5:Y:S04]  /*12070*/  LDL.LU R22, [R1+0x42c] ;  /* 0x00042c0001167983 */ /* 0x000f680000300800 */
[----:B------:R-:W5:Y:S04]  /*12080*/  LDL.LU R23, [R1+0x280] ;  /* 0x0002800001177983 */ /* 0x000f680000300800 */
[----:B------:R-:W5:Y:S04]  /*12090*/  LDL.LU R24, [R1+0x278] ;  /* 0x0002780001187983 */ /* 0x000f680000300800 */
[----:B------:R-:W5:Y:S04]  /*120a0*/  LDL.LU R25, [R1+0x434] ;  /* 0x0004340001197983 */ /* 0x000f680000300800 */
[----:B------:R-:W5:Y:S04]  /*120b0*/  LDL.LU R26, [R1+0x270] ;  /* 0x00027000011a7983 */ /* 0x000f680000300800 */
[----:B------:R-:W5:Y:S01]  /*120c0*/  LDL.LU R27, [R1+0x438] ;  /* 0x00043800011b7983 */ /* 0x000f620000300800 */
[----:B------:R-:W-:-:S03]  /*120d0*/  LOP3.LUT R13, R13, R12, RZ, 0x3c, !PT ;  /* 0x0000000c0d0d7212 */ /* 0x000fc600078e3cff */
[----:B------:R-:W5:Y:S04]  /*120e0*/  LDL.LU R2, [R1+0x268] ;  /* 0x0002680001027983 */ /* 0x000f680000300800 */
[----:B------:R-:W5:Y:S01]  /*120f0*/  LDL.LU R3, [R1+0x43c] ;  /* 0x00043c0001037983 */ /* 0x000f620000300800 */
[----:B---3--:R-:W-:-:S03]  /*12100*/  LOP3.LUT R29, R29, R28, RZ, 0x3c, !PT ;  /* 0x0000001c1d1d7212 */ /* 0x008fc600078e3cff */
[----:B------:R-:W3:Y:S04]  /*12110*/  LDL.LU R14, [R1+0x260] ;  /* 0x00026000010e7983 */ /* 0x000ee80000300800 */
[----:B------:R-:W3:Y:S04]  /*12120*/  LDL.LU R15, [R1+0x440] ;  /* 0x00044000010f7983 */ /* 0x000ee80000300800 */
[----:B------:R-:W3:Y:S04]  /*12130*/  LDL.LU R16, [R1+0x258] ;  /* 0x0002580001107983 */ /* 0x000ee80000300800 */
[----:B------:R-:W3:Y:S01]  /*12140*/  LDL.LU R8, [R1+0x444] ;  /* 0x0004440001087983 */ /* 0x000ee20000300800 */
[----:B------:R-:W-:-:S03]  /*12150*/  LOP3.LUT R28, R29, R28, RZ, 0x3c, !PT ;  /* 0x0000001c1d1c7212 */ /* 0x000fc600078e3cff */
[----:B------:R-:W3:Y:S04]  /*12160*/  LDL.LU R9, [R1+0x250] ;  /* 0x0002500001097983 */ /* 0x000ee80000300800 */
[----:B------:R-:W3:Y:S04]  /*12170*/  LDL.LU R10, [R1+0x248] ;  /* 0x00024800010a7983 */ /* 0x000ee80000300800 */
[----:B------:R0:W-:Y:S04]  /*12180*/  STL.64 [R1+0x68], R12 ;  /* 0x0000680c01007387 */ /* 0x0001e80000100a00 */
[----:B------:R-:W3:Y:S01]  /*12190*/  LDL.LU R11, [R1+0x44c] ;  /* 0x00044c00010b7983 */ /* 0x000ee20000300800 */
[----:B------:R-:W-:-:S03]  /*121a0*/  LOP3.LUT R29, R29, R28, RZ, 0x3c, !PT ;  /* 0x0000001c1d1d7212 */ /* 0x000fc600078e3cff */
[----:B0-----:R-:W3:Y:S04]  /*121b0*/  LDL.LU R12, [R1+0x240] ;  /* 0x00024000010c7983 */ /* 0x001ee80000300800 */
[----:B------:R-:W3:Y:S04]  /*121c0*/  LDL.LU R13, [R1+0x450] ;  /* 0x00045000010d7983 */ /* 0x000ee80000300800 */
[----:B------:R-:W3:Y:S04]  /*121d0*/  LDL.LU R17, [R1+0x238] ;  /* 0x0002380001117983 */ /* 0x000ee80000300800 */
[----:B------:R-:W3:Y:S04]  /*121e0*/  LDL.LU R18, [R1+0x454] ;  /* 0x0004540001127983 */ /* 0x000ee80000300800 */
[----:B------:R-:W3:Y:S04]  /*121f0*/  LDL.LU R19, [R1+0x230] ;  /* 0x0002300001137983 */ /* 0x000ee80000300800 */
[----:B------:R-:W3:Y:S04]  /*12200*/  LDL.LU R20, [R1+0x458] ;  /* 0x0004580001147983 */ /* 0x000ee80000300800 */
[----:B------:R-:W3:Y:S04]  /*12210*/  LDL.LU R21, [R1+0x228] ;  /* 0x0002280001157983 */ /* 0x000ee80000300800 */
[----:B------:R-:W3:Y:S04]  /*12220*/  LDL.LU R0, [R1+0x45c] ;  /* 0x00045c0001007983 */ /* 0x000ee80000300800 */
[----:B------:R0:W-:Y:S04]  /*12230*/  STL.64 [R1+0x60], R28 ;  /* 0x0000601c01007387 */ /* 0x0001e80000100a00 */
[----:B0-----:R-:W4:Y:S04]  /*12240*/  LDL.LU R28, [R1+0x9f0] ;  /* 0x0009f000011c7983 */ /* 0x001f280000300800 */
[----:B------:R-:W3:Y:S01]  /*12250*/  LDL.LU R29, [R1+0x220] ;  /* 0x00022000011d7983 */ /* 0x000ee20000300800 */
[----:B--2---:R-:W-:-:S04]  /*12260*/  LOP3.LUT R5, R5, R4, RZ, 0x3c, !PT ;  /* 0x0000000405057212 */ /* 0x004fc800078e3cff */
[----:B------:R-:W-:-:S04]  /*12270*/  LOP3.LUT R4, R5, R4, RZ, 0x3c, !PT ;  /* 0x0000000405047212 */ /* 0x000fc800078e3cff */
[----:B------:R-:W-:-:S05]  /*12280*/  LOP3.LUT R5, R5, R4, RZ, 0x3c, !PT ;  /* 0x0000000405057212 */ /* 0x000fca00078e3cff */
[----:B------:R0:W-:Y:S04]  /*12290*/  STL.64 [R1+0x58], R4 ;  /* 0x0000580401007387 */ /* 0x0001e80000100a00 */
[----:B0-----:R-:W2:Y:S02]  /*122a0*/  LDL.LU.64 R4, [R1+0x9e8] ;  /* 0x0009e80001047983 */ /* 0x001ea40000300a00 */
[----:B--2---:R-:W-:-:S04]  /*122b0*/  LOP3.LUT R5, R5, R4, RZ, 0x3c, !PT ;  /* 0x0000000405057212 */ /* 0x004fc800078e3cff */
[----:B------:R-:W-:-:S04]  /*122c0*/  LOP3.LUT R4, R5, R4, RZ, 0x3c, !PT ;  /* 0x0000000405047212 */ /* 0x000fc800078e3cff */
[----:B------:R-:W-:-:S05]  /*122d0*/  LOP3.LUT R5, R5, R4, RZ, 0x3c, !PT ;  /* 0x0000000405057212 */ /* 0x000fca00078e3cff */
[----:B------:R0:W-:Y:S04]  /*122e0*/  STL.64 [R1+0x50], R4 ;  /* 0x0000500401007387 */ /* 0x0001e80000100a00 */
[----:B0-----:R-:W2:Y:S04]  /*122f0*/  LDL.LU.64 R4, [R1+0x9e0] ;  /* 0x0009e00001047983 */ /* 0x001ea80000300a00 */
[----:B--2---:R0:W-:Y:S04]  /*12300*/  STL.64 [R1+0x48], R4 ;  /* 0x0000480401007387 */ /* 0x0041e80000100a00 */
[----:B0-----:R-:W2:Y:S01]  /*12310*/  LDL.LU R5, [R1+0x9dc] ;  /* 0x0009dc0001057983 */ /* 0x001ea20000300800 */
[----:B----4-:R-:W-:-:S03]  /*12320*/  IMAD.MOV.U32 R4, RZ, RZ, R28 ;  /* 0x000000ffff047224 */ /* 0x010fc600078e001c */
[----:B------:R-:W4:Y:S04]  /*12330*/  LDL.LU R28, [R1+0x9d8] ;  /* 0x0009d800011c7983 */ /* 0x000f280000300800 */
[----:B--2---:R0:W-:Y:S04]  /*12340*/  STL.64 [R1+0x40], R4 ;  /* 0x0000400401007387 */ /* 0x0041e80000100a00 */
[----:B0-----:R-:W2:Y:S02]  /*12350*/  LDL.LU.64 R4, [R1+0x9d0] ;  /* 0x0009d00001047983 */ /* 0x001ea40000300a00 */
        /* <DEDUP_REMOVED lines=12> */
[----:B------:R-:W-:Y:S01]  /*12420*/  IMAD.MOV.U32 R4, RZ, RZ, R6 ;  /* 0x000000ffff047224 */ /* 0x000fe200078e0006 */
[----:B-----5:R-:W-:Y:S01]  /*12430*/  LOP3.LUT R3, R3, R2, RZ, 0x3c, !PT ;  /* 0x0000000203037212 */ /* 0x020fe200078e3cff */
[----:B------:R-:W-:-:S03]  /*12440*/  IMAD.MOV.U32 R6, RZ, RZ, R25 ;  /* 0x000000ffff067224 */ /* 0x000fc600078e0019 */
[----:B------:R-:W-:-:S04]  /*12450*/  LOP3.LUT R2, R3, R2, RZ, 0x3c, !PT ;  /* 0x0000000203027212 */ /* 0x000fc800078e3cff */
[----:B------:R-:W-:Y:S01]  /*12460*/  LOP3.LUT R3, R3, R2, RZ, 0x3c, !PT ;  /* 0x0000000203037212 */ /* 0x000fe200078e3cff */
[----:B--2---:R0:W-:Y:S02]  /*12470*/  STL.64 [R1+0x20], R4 ;  /* 0x0000200401007387 */ /* 0x0041e40000100a00 */
[----:B0-----:R-:W-:Y:S02]  /*12480*/  IMAD.MOV.U32 R4, RZ, RZ, R22 ;  /* 0x000000ffff047224 */ /* 0x001fe400078e0016 */
[----:B----4-:R-:W-:Y:S02]  /*12490*/  IMAD.MOV.U32 R22, RZ, RZ, R28 ;  /* 0x000000ffff167224 */ /* 0x010fe400078e001c */
[----:B------:R-:W2:Y:S01]  /*124a0*/  LDL.LU R28, [R1+0x9b8] ;  /* 0x0009b800011c7983 */ /* 0x000ea20000300800 */
[----:B------:R-:W-:Y:S02]  /*124b0*/  IMAD.MOV.U32 R5, RZ, RZ, R7 ;  /* 0x000000ffff057224 */ /* 0x000fe400078e0007 */
[----:B------:R-:W-:-:S03]  /*124c0*/  IMAD.MOV.U32 R7, RZ, RZ, R24 ;  /* 0x000000ffff077224 */ /* 0x000fc600078e0018 */
[----:B------:R0:W-:Y:S04]  /*124d0*/  STL.64 [R1+0x18], R4 ;  /* 0x0000180401007387 */ /* 0x0001e80000100a00 */
[----:B------:R-:W-:Y:S04]  /*124e0*/  STL.64 [R1+0x10], R22 ;  /* 0x0000101601007387 */ /* 0x000fe80000100a00 */
[----:B------:R3:W-:Y:S01]  /*124f0*/  STL.64 [R1+0x8], R6 ;  /* 0x0000080601007387 */ /* 0x0007e20000100a00 */
[----:B0-----:R-:W-:Y:S02]  /*12500*/  IMAD.MOV.U32 R4, RZ, RZ, R27 ;  /* 0x000000ffff047224 */ /* 0x001fe400078e001b */
[----:B------:R-:W-:Y:S01]  /*12510*/  IMAD.MOV.U32 R5, RZ, RZ, R26 ;  /* 0x000000ffff057224 */ /* 0x000fe200078e001a */
[----:B------:R-:W-:Y:S04]  /*12520*/  STL.64 [R1+0x770], R2 ;  /* 0x0007700201007387 */ /* 0x000fe80000100a00 */
[----:B------:R0:W-:Y:S01]  /*12530*/  STL.64 [R1], R4 ;  /* 0x0000000401007387 */ /* 0x0001e20000100a00 */
[----:B---3--:R-:W-:-:S02]  /*12540*/  IMAD.MOV.U32 R6, RZ, RZ, R8 ;  /* 0x000000ffff067224 */ /* 0x008fc400078e0008 */
[----:B------:R-:W-:Y:S02]  /*12550*/  IMAD.MOV.U32 R7, RZ, RZ, R16 ;  /* 0x000000ffff077224 */ /* 0x000fe400078e0010 */
[----:B0-----:R-:W-:Y:S02]  /*12560*/  IMAD.MOV.U32 R4, RZ, RZ, R15 ;  /* 0x000000ffff047224 */ /* 0x001fe400078e000f */
[----:B------:R-:W-:-:S05]  /*12570*/  IMAD.MOV.U32 R5, RZ, RZ, R14 ;  /* 0x000000ffff057224 */ /* 0x000fca00078e000e */
[----:B------:R-:W-:Y:S04]  /*12580*/  STL.64 [R1+0x778], R4 ;  /* 0x0007780401007387 */ /* 0x000fe80000100a00 */
[----:B------:R-:W-:Y:S01]  /*12590*/  STL.64 [R1+0x780], R6 ;  /* 0x0007800601007387 */ /* 0x000fe20000100a00 */
[----:B--2---:R-:W-:-:S03]  /*125a0*/  IMAD.MOV.U32 R8, RZ, RZ, R28 ;  /* 0x000000ffff087224 */ /* 0x004fc600078e001c */
[----:B------:R-:W2:Y:S01]  /*125b0*/  LDL.LU R28, [R1+0x9b4] ;  /* 0x0009b400011c7983 */ /* 0x000ea20000300800 */
[----:B------:R-:W-:Y:S02]  /*125c0*/  LOP3.LUT R11, R11, R10, RZ, 0x3c, !PT ;  /* 0x0000000a0b0b7212 */ /* 0x000fe400078e3cff */
[----:B------:R-:W-:Y:S02]  /*125d0*/  LOP3.LUT R13, R13, R12, RZ, 0x3c, !PT ;  /* 0x0000000c0d0d7212 */ /* 0x000fe400078e3cff */
[----:B------:R-:W-:Y:S02]  /*125e0*/  LOP3.LUT R10, R11, R10, RZ, 0x3c, !PT ;  /* 0x0000000a0b0a7212 */ /* 0x000fe400078e3cff */
[----:B------:R-:W-:Y:S02]  /*125f0*/  LOP3.LUT R12, R13, R12, RZ, 0x3c, !PT ;  /* 0x0000000c0d0c7212 */ /* 0x000fe400078e3cff */
[----:B------:R-:W-:Y:S01]  /*12600*/  LOP3.LUT R11, R11, R10, RZ, 0x3c, !PT ;  /* 0x0000000a0b0b7212 */ /* 0x000fe200078e3cff */
[----:B------:R-:W-:Y:S01]  /*12610*/  IMAD.MOV.U32 R14, RZ, RZ, R18 ;  /* 0x000000ffff0e7224 */ /* 0x000fe200078e0012 */
[----:B------:R-:W-:Y:S01]  /*12620*/  LOP3.LUT R13, R13, R12, RZ, 0x3c, !PT ;  /* 0x0000000c0d0d7212 */ /* 0x000fe200078e3cff */
[----:B------:R-:W-:Y:S01]  /*12630*/  IMAD.MOV.U32 R15, RZ, RZ, R17 ;  /* 0x000000ffff0f7224 */ /* 0x000fe200078e0011 */
[----:B------:R-:W-:Y:S01]  /*12640*/  STL.64 [R1+0x788], R8 ;  /* 0x0007880801007387 */ /* 0x000fe20000100a00 */
[----:B------:R-:W-:-:S02]  /*12650*/  IMAD.MOV.U32 R16, RZ, RZ, R20 ;  /* 0x000000ffff107224 */ /* 0x000fc400078e0014 */
[----:B------:R-:W-:Y:S01]  /*12660*/  IMAD.MOV.U32 R17, RZ, RZ, R19 ;  /* 0x000000ffff117224 */ /* 0x000fe200078e0013 */
[----:B------:R-:W-:Y:S01]  /*12670*/  STL.64 [R1+0x790], R10 ;  /* 0x0007900a01007387 */ /* 0x000fe20000100a00 */
[----:B------:R-:W-:Y:S02]  /*12680*/  IMAD.MOV.U32 R18, RZ, RZ, R0 ;  /* 0x000000ffff127224 */ /* 0x000fe400078e0000 */
[----:B------:R-:W-:Y:S01]  /*12690*/  IMAD.MOV.U32 R19, RZ, RZ, R21 ;  /* 0x000000ffff137224 */ /* 0x000fe200078e0015 */
[----:B------:R-:W-:Y:S04]  /*126a0*/  STL.64 [R1+0x798], R12 ;  /* 0x0007980c01007387 */ /* 0x000fe80000100a00 */
[----:B------:R-:W-:Y:S04]  /*126b0*/  STL.64 [R1+0x7a0], R14 ;  /* 0x0007a00e01007387 */ /* 0x000fe80000100a00 */
[----:B------:R-:W-:Y:S04]  /*126c0*/  STL.64 [R1+0x7a8], R16 ;  /* 0x0007a81001007387 */ /* 0x000fe80000100a00 */
[----:B------:R0:W-:Y:S01]  /*126d0*/  STL.64 [R1+0x7b0], R18 ;  /* 0x0007b01201007387 */ /* 0x0001e20000100a00 */
[----:B------:R-:W-:-:S02]  /*126e0*/  IMAD.MOV.U32 R21, RZ, RZ, R29 ;  /* 0x000000ffff157224 */ /* 0x000fc400078e001d */
[----:B--2---:R-:W-:Y:S02]  /*126f0*/  IMAD.MOV.U32 R20, RZ, RZ, R28 ;  /* 0x000000ffff147224 */ /* 0x004fe400078e001c */
[----:B------:R-:W2:Y:S04]  /*12700*/  LDL.LU R28, [R1+0x9b0] ;  /* 0x0009b000011c7983 */ /* 0x000ea80000300800 */
[----:B------:R-:W3:Y:S04]  /*12710*/  LDL.LU R22, [R1+0x218] ;  /* 0x0002180001167983 */ /* 0x000ee80000300800 */
[----:B------:R-:W3:Y:S04]  /*12720*/  LDL.LU R23, [R1+0x464] ;  /* 0x0004640001177983 */ /* 0x000ee80000300800 */
[----:B------:R-:W4:Y:S04]  /*12730*/  LDL.LU R24, [R1+0x210] ;  /* 0x0002100001187983 */ /* 0x000f280000300800 */
[----:B------:R-:W4:Y:S04]  /*12740*/  LDL.LU R25, [R1+0x468] ;  /* 0x0004680001197983 */ /* 0x000f280000300800 */
[----:B------:R-:W5:Y:S04]  /*12750*/  LDL.LU R26, [R1+0x208] ;  /* 0x00020800011a7983 */ /* 0x000f680000300800 */
[----:B------:R-:W5:Y:S04]  /*12760*/  LDL.LU R27, [R1+0x46c] ;  /* 0x00046c00011b7983 */ /* 0x000f680000300800 */
[----:B------:R-:W2:Y:S04]  /*12770*/  LDL.LU R29, [R1+0x200] ;  /* 0x00020000011d7983 */ /* 0x000ea80000300800 */
[----:B0-----:R-:W3:Y:S04]  /*12780*/  LDL.LU R18, [R1+0x4a8] ;  /* 0x0004a80001127983 */ /* 0x001ee80000300800 */
[----:B------:R-:W3:Y:S04]  /*12790*/  LDL.LU R19, [R1+0x1a4] ;  /* 0x0001a40001137983 */ /* 0x000ee80000300800 */
[----:B---3--:R0:W-:Y:S04]  /*127a0*/  STL.64 [R1+0x968], R18 ;  /* 0x0009681201007387 */ /* 0x0081e80000100a00 */
        /* <DEDUP_REMOVED lines=22> */
[----:B------:R-:W3:Y:S01]  /*12910*/  LDL.LU R19, [R1+0x478] ;  /* 0x0004780001137983 */ /* 0x000ee20000300800 */
[----:B------:R-:W-:-:S02]  /*12920*/  LOP3.LUT R23, R23, R22, RZ, 0x3c, !PT ;  /* 0x0000001617177212 */ /* 0x000fc400078e3cff */
[----:B----4-:R-:W-:Y:S02]  /*12930*/  LOP3.LUT R25, R25, R24, RZ, 0x3c, !PT ;  /* 0x0000001819197212 */ /* 0x010fe400078e3cff */
[----:B------:R-:W-:Y:S01]  /*12940*/  LOP3.LUT R22, R23, R22, RZ, 0x3c, !PT ;  /* 0x0000001617167212 */ /* 0x000fe200078e3cff */
[----:B---3--:R0:W-:Y:S04]  /*12950*/  STL.64 [R1+0x9a8], R18 ;  /* 0x0009a81201007387 */ /* 0x0081e80000100a00 */
[----:B0-----:R-:W3:Y:S04]  /*12960*/  LDL.LU R18, [R1+0x1f8] ;  /* 0x0001f80001127983 */ /* 0x001ee80000300800 */
[----:B------:R-:W3:Y:S04]  /*12970*/  LDL.LU R19, [R1+0x474] ;  /* 0x0004740001137983 */ /* 0x000ee80000300800 */
[----:B------:R-:W4:Y:S04]  /*12980*/  LDL.LU R16, [R1+0x4ac] ;  /* 0x0004ac0001107983 */ /* 0x000f280000300800 */
        /* <DEDUP_REMOVED lines=8> */
[----:B------:R-:W4:Y:S01]  /*12a10*/  LDL.LU R9, [R1+0x1cc] ;  /* 0x0001cc0001097983 */ /* 0x000f220000300800 */
[----:B-----5:R-:W-:-:S03]  /*12a20*/  LOP3.LUT R27, R27, R26, RZ, 0x3c, !PT ;  /* 0x0000001a1b1b7212 */ /* 0x020fc600078e3cff */
[----:B------:R-:W5:Y:S01]  /*12a30*/  LDL.LU R6, [R1+0x4c0] ;  /* 0x0004c00001067983 */ /* 0x000f620000300800 */
[----:B------:R-:W-:-:S03]  /*12a40*/  LOP3.LUT R24, R25, R24, RZ, 0x3c, !PT ;  /* 0x0000001819187212 */ /* 0x000fc600078e3cff */
[----:B------:R-:W5:Y:S01]  /*12a50*/  LDL.LU R7, [R1+0x1d4] ;  /* 0x0001d40001077983 */ /* 0x000f620000300800 */
[----:B------:R-:W-:-:S03]  /*12a60*/  LOP3.LUT R23, R23, R22, RZ, 0x3c, !PT ;  /* 0x0000001617177212 */ /* 0x000fc600078e3cff */
[----:B------:R-:W5:Y:S04]  /*12a70*/  LDL.LU R4, [R1+0x4c4] ;  /* 0x0004c40001047983 */ /* 0x000f680000300800 */
[----:B------:R-:W5:Y:S01]  /*12a80*/  LDL.LU R5, [R1+0x1dc] ;  /* 0x0001dc0001057983 */ /* 0x000f620000300800 */
[----:B------:R-:W-:-:S03]  /*12a90*/  LOP3.LUT R26, R27, R26, RZ, 0x3c, !PT ;  /* 0x0000001a1b1a7212 */ /* 0x000fc600078e3cff */
[----:B------:R-:W5:Y:S01]  /*12aa0*/  LDL.LU R2, [R1+0x4c8] ;  /* 0x0004c80001027983 */ /* 0x000f620000300800 */
[----:B------:R-:W-:-:S03]  /*12ab0*/  LOP3.LUT R25, R25, R24, RZ, 0x3c, !PT ;  /* 0x0000001819197212 */ /* 0x000fc600078e3cff */
[----:B------:R-:W5:Y:S04]  /*12ac0*/  LDL.LU R3, [R1+0x1e4] ;  /* 0x0001e40001037983 */ /* 0x000f680000300800 */
[----:B------:R-:W5:Y:S04]  /*12ad0*/  LDL.LU R0, [R1+0x4cc] ;  /* 0x0004cc0001007983 */ /* 0x000f680000300800 */
[----:B------:R0:W-:Y:S01]  /*12ae0*/  STL.64 [R1+0x7b8], R20 ;  /* 0x0007b81401007387 */ /* 0x0001e20000100a00 */
[----:B------:R-:W-:-:S03]  /*12af0*/  LOP3.LUT R27, R27, R26, RZ, 0x3c, !PT ;  /* 0x0000001a1b1b7212 */ /* 0x000fc600078e3cff */
[----:B0-----:R-:W4:Y:S04]  /*12b00*/  LDL.LU R20, [R1+0x4a4] ;  /* 0x0004a40001147983 */ /* 0x001f280000300800 */
[----:B------:R-:W5:Y:S04]  /*12b10*/  LDL.LU R21, [R1+0x19c] ;  /* 0x00019c0001157983 */ /* 0x000f680000300800 */
[----:B------:R0:W-:Y:S04]  /*12b20*/  STL.64 [R1+0x7c0], R22 ;  /* 0x0007c01601007387 */ /* 0x0001e80000100a00 */
        /* <DEDUP_REMOVED lines=8> */
[----:B--2---:R0:W-:Y:S04]  /*12bb0*/  STL.64 [R1+0x7d8], R28 ;  /* 0x0007d81c01007387 */ /* 0x0041e80000100a00 */
[----:B0-----:R-:W2:Y:S01]  /*12bc0*/  LDL.LU R29, [R1+0x1b0] ;  /* 0x0001b000011d7983 */ /* 0x001ea20000300800 */
[----:B---3--:R-:W-:-:S04]  /*12bd0*/  LOP3.LUT R19, R19, R18, RZ, 0x3c, !PT ;  /* 0x0000001213137212 */ /* 0x008fc800078e3cff */
[----:B------:R-:W-:-:S04]  /*12be0*/  LOP3.LUT R18, R19, R18, RZ, 0x3c, !PT ;  /* 0x0000001213127212 */ /* 0x000fc800078e3cff */
[----:B------:R-:W-:-:S05]  /*12bf0*/  LOP3.LUT R19, R19, R18, RZ, 0x3c, !PT ;  /* 0x0000001213137212 */ /* 0x000fca00078e3cff */
[----:B------:R0:W-:Y:S04]  /*12c00*/  STL.64 [R1+0x128], R18 ;  /* 0x0001281201007387 */ /* 0x0001e80000100a00 */
[----:B0-----:R-:W3:Y:S02]  /*12c10*/  LDL.LU.64 R18, [R1+0x9a8] ;  /* 0x0009a80001127983 */ /* 0x001ee40000300a00 */
        /* <DEDUP_REMOVED lines=39> */
[----:B0-----:R-:W3:Y:S01]  /*12e90*/  LDL.LU.64 R18, [R1+0x968] ;  /* 0x0009680001127983 */ /* 0x001ee20000300a00 */
[----:B----4-:R-:W-:Y:S02]  /*12ea0*/  IMAD.MOV.U32 R28, RZ, RZ, R26 ;  /* 0x000000ffff1c7224 */ /* 0x010fe400078e001a */
[----:B------:R-:W-:Y:S02]  /*12eb0*/  IMAD.MOV.U32 R26, RZ, RZ, R24 ;  /* 0x000000ffff1a7224 */ /* 0x000fe400078e0018 */
[----:B------:R-:W-:Y:S02]  /*12ec0*/  IMAD.MOV.U32 R24, RZ, RZ, R22 ;  /* 0x000000ffff187224 */ /* 0x000fe400078e0016 */
[----:B------:R-:W-:Y:S01]  /*12ed0*/  IMAD.MOV.U32 R22, RZ, RZ, R20 ;  /* 0x000000ffff167224 */ /* 0x000fe200078e0014 */
[----:B--2---:R0:W-:Y:S04]  /*12ee0*/  STL.64 [R1+0x178], R28 ;  /* 0x0001781c01007387 */ /* 0x0041e80000100a00 */
[----:B-----5:R-:W-:Y:S04]  /*12ef0*/  STL.64 [R1+0x180], R26 ;  /* 0x0001801a01007387 */ /* 0x020fe80000100a00 */
[----:B------:R-:W-:Y:S04]  /*12f00*/  STL.64 [R1+0x188], R24 ;  /* 0x0001881801007387 */ /* 0x000fe80000100a00 */
[----:B------:R-:W-:Y:S01]  /*12f10*/  STL.64 [R1+0x190], R22 ;  /* 0x0001901601007387 */ /* 0x000fe20000100a00 */
[----:B---3--:R-:W-:-:S02]  /*12f20*/  IMAD.MOV.U32 R20, RZ, RZ, R18 ;  /* 0x000000ffff147224 */ /* 0x008fc400078e0012 */
[----:B------:R-:W-:Y:S02]  /*12f30*/  IMAD.MOV.U32 R18, RZ, RZ, R16 ;  /* 0x000000ffff127224 */ /* 0x000fe400078e0010 */
[----:B------:R-:W-:Y:S02]  /*12f40*/  IMAD.MOV.U32 R16, RZ, RZ, R14 ;  /* 0x000000ffff107224 */ /* 0x000fe400078e000e */
[----:B------:R-:W-:Y:S01]  /*12f50*/  IMAD.MOV.U32 R14, RZ, RZ, R12 ;  /* 0x000000ffff0e7224 */ /* 0x000fe200078e000c */
[----:B------:R-:W-:Y:S01]  /*12f60*/  STL.64 [R1+0x3a8], R20 ;  /* 0x0003a81401007387 */ /* 0x000fe20000100a00 */
[----:B------:R-:W-:Y:S02]  /*12f70*/  IMAD.MOV.U32 R12, RZ, RZ, R10 ;  /* 0x000000ffff0c7224 */ /* 0x000fe400078e000a */
[----:B------:R-:W-:Y:S01]  /*12f80*/  IMAD.MOV.U32 R10, RZ, RZ, R8 ;  /* 0x000000ffff0a7224 */ /* 0x000fe200078e0008 */
[----:B------:R-:W-:Y:S01]  /*12f90*/  STL.64 [R1+0x3b0], R18 ;  /* 0x0003b01201007387 */ /* 0x000fe20000100a00 */
[----:B------:R-:W-:-:S02]  /*12fa0*/  IMAD.MOV.U32 R8, RZ, RZ, R6 ;  /* 0x000000ffff087224 */ /* 0x000fc400078e0006 */
[----:B------:R-:W-:Y:S01]  /*12fb0*/  IMAD.MOV.U32 R6, RZ, RZ, R4 ;  /* 0x000000ffff067224 */ /* 0x000fe200078e0004 */
[----:B------:R-:W-:Y:S01]  /*12fc0*/  STL.64 [R1+0x3b8], R16 ;  /* 0x0003b81001007387 */ /* 0x000fe20000100a00 */
[----:B------:R-:W-:-:S03]  /*12fd0*/  IMAD.MOV.U32 R4, RZ, RZ, R2 ;  /* 0x000000ffff047224 */ /* 0x000fc600078e0002 */
[----:B------:R-:W-:Y:S04]  /*12fe0*/  STL.64 [R1+0x3c0], R14 ;  /* 0x0003c00e01007387 */ /* 0x000fe80000100a00 */
[----:B------:R-:W-:Y:S04]  /*12ff0*/  STL.64 [R1+0x3c8], R12 ;  /* 0x0003c80c01007387 */ /* 0x000fe80000100a00 */
[----:B------:R-:W-:Y:S04]  /*13000*/  STL.64 [R1+0x3d0], R10 ;  /* 0x0003d00a01007387 */ /* 0x000fe80000100a00 */
[----:B------:R-:W-:Y:S04]  /*13010*/  STL.64 [R1+0x3d8], R8 ;  /* 0x0003d80801007387 */ /* 0x000fe80000100a00 */
[----:B------:R-:W-:Y:S04]  /*13020*/  STL.64 [R1+0x3e0], R6 ;  /* 0x0003e00601007387 */ /* 0x000fe80000100a00 */
[----:B0-----:R-:W2:Y:S04]  /*13030*/  LDL.LU R28, [R1+0x50c] ;  /* 0x00050c00011c7983 */ /* 0x001ea80000300800 */
[----:B------:R-:W-:Y:S04]  /*13040*/  STL.64 [R1+0x3e8], R4 ;  /* 0x0003e80401007387 */ /* 0x000fe80000100a00 */
[----:B------:R-:W3:Y:S01]  /*13050*/  LDL.LU R29, [R1+0x26c] ;  /* 0x00026c00011d7983 */ /* 0x000ee20000300800 */
[----:B------:R-:W-:-:S05]  /*13060*/  IMAD.MOV.U32 R2, RZ, RZ, R0 ;  /* 0x000000ffff027224 */ /* 0x000fca00078e0000 */
[----:B------:R-:W-:Y:S04]  /*13070*/  STL.64 [R1+0x3f0], R2 ;  /* 0x0003f00201007387 */ /* 0x000fe80000100a00 */
[----:B---3--:R0:W-:Y:S04]  /*13080*/  STL [R1+0x8e8], R29 ;  /* 0x0008e81d01007387 */ /* 0x0081e80000100800 */
[----:B0-----:R-:W2:Y:S04]  /*13090*/  LDL.LU R29, [R1+0x264] ;  /* 0x00026400011d7983 */ /* 0x001ea80000300800 */
[----:B--2---:R0:W-:Y:S04]  /*130a0*/  STL.64 [R1+0x8f0], R28 ;  /* 0x0008f01c01007387 */ /* 0x0041e80000100a00 */
[----:B0-----:R-:W2:Y:S04]  /*130b0*/  LDL.LU R28, [R1+0x25c] ;  /* 0x00025c00011c7983 */ /* 0x001ea80000300800 */
[----:B------:R-:W2:Y:S04]  /*130c0*/  LDL.LU R29, [R1+0x508] ;  /* 0x00050800011d7983 */ /* 0x000ea80000300800 */
        /* <DEDUP_REMOVED lines=42> */
[----:B------:R-:W3:Y:S04]  /*13370*/  LDL.LU R26, [R1+0x510] ;  /* 0x00051000011a7983 */ /* 0x000ee80000300800 */
[----:B------:R-:W4:Y:S04]  /*13380*/  LDL.LU R27, [R1+0x274] ;  /* 0x00027400011b7983 */ /* 0x000f280000300800 */
[----:B------:R-:W5:Y:S04]  /*13390*/  LDL.LU R24, [R1+0x514] ;  /* 0x0005140001187983 */ /* 0x000f680000300800 */
        /* <DEDUP_REMOVED lines=101> */
[----:B---3--:R-:W-:-:S02]  /*139f0*/  IMAD.MOV.U32 R28, RZ, RZ, R26 ;  /* 0x000000ffff1c7224 */ /* 0x008fc400078e001a */
[----:B-----5:R-:W-:Y:S02]  /*13a00*/  IMAD.MOV.U32 R26, RZ, RZ, R24 ;  /* 0x000000ffff1a7224 */ /* 0x020fe400078e0018 */
[----:B----4-:R-:W-:Y:S02]  /*13a10*/  IMAD.MOV.U32 R24, RZ, RZ, R22 ;  /* 0x000000ffff187224 */ /* 0x010fe400078e0016 */
[----:B------:R-:W-:Y:S01]  /*13a20*/  IMAD.MOV.U32 R22, RZ, RZ, R20 ;  /* 0x000000ffff167224 */ /* 0x000fe200078e0014 */
[----:B------:R-:W-:Y:S01]  /*13a30*/  LOP3.LUT R5, R5, R4, RZ, 0x3c, !PT ;  /* 0x0000000405057212 */ /* 0x000fe200078e3cff */
[----:B------:R-:W-:Y:S02]  /*13a40*/  IMAD.MOV.U32 R20, RZ, RZ, R18 ;  /* 0x000000ffff147224 */ /* 0x000fe400078e0012 */
[----:B------:R-:W-:Y:S02]  /*13a50*/  IMAD.MOV.U32 R18, RZ, RZ, R16 ;  /* 0x000000ffff127224 */ /* 0x000fe400078e0010 */
[----:B------:R-:W-:-:S02]  /*13a60*/  IMAD.MOV.U32 R16, RZ, RZ, R14 ;  /* 0x000000ffff107224 */ /* 0x000fc400078e000e */
[----:B------:R-:W-:Y:S01]  /*13a70*/  IMAD.MOV.U32 R14, RZ, RZ, R12 ;  /* 0x000000ffff0e7224 */ /* 0x000fe200078e000c */
[C---:B------:R-:W-:Y:S01]  /*13a80*/  LOP3.LUT R4, R5.reuse, R4, RZ, 0x3c, !PT ;  /* 0x0000000405047212 */ /* 0x040fe200078e3cff */
[----:B------:R-:W-:Y:S02]  /*13a90*/  IMAD.MOV.U32 R12, RZ, RZ, R10 ;  /* 0x000000ffff0c7224 */ /* 0x000fe400078e000a */
[----:B------:R-:W-:Y:S02]  /*13aa0*/  IMAD.MOV.U32 R10, RZ, RZ, R8 ;  /* 0x000000ffff0a7224 */ /* 0x000fe400078e0008 */
[----:B------:R-:W-:Y:S02]  /*13ab0*/  IMAD.MOV.U32 R8, RZ, RZ, R6 ;  /* 0x000000ffff087224 */ /* 0x000fe400078e0006 */
[----:B------:R-:W-:Y:S01]  /*13ac0*/  IMAD.MOV.U32 R6, RZ, RZ, R0 ;  /* 0x000000ffff067224 */ /* 0x000fe200078e0000 */
[----:B------:R-:W-:Y:S01]  /*13ad0*/  LOP3.LUT R5, R5, R4, RZ, 0x3c, !PT ;  /* 0x0000000405057212 */ /* 0x000fe200078e3cff */
[----:B------:R-:W0:Y:S01]  /*13ae0*/  LDC R0, c[0x0][0x23c] ;  /* 0x00008f00ff007b82 */ /* 0x000e220000000800 */
[----:B--2---:R1:W-:Y:S04]  /*13af0*/  STL.64 [R1+0x478], R28 ;  /* 0x0004781c01007387 */ /* 0x0043e80000100a00 */
[----:B------:R-:W-:Y:S04]  /*13b00*/  STL.64 [R1+0x480], R26 ;  /* 0x0004801a01007387 */ /* 0x000fe80000100a00 */
        /* <DEDUP_REMOVED lines=10> */
[----:B-1----:R-:W2:Y:S04]  /*13bb0*/  LDL.LU R28, [R1+0x36c] ;  /* 0x00036c00011c7983 */ /* 0x002ea80000300800 */
[----:B------:R-:W-:Y:S04]  /*13bc0*/  STL.64 [R1+0x4d8], R4 ;  /* 0x0004d80401007387 */ /* 0x000fe80000100a00 */
[----:B------:R-:W2:Y:S01]  /*13bd0*/  LDL.LU R29, [R1+0x598] ;  /* 0x00059800011d7983 */ /* 0x000ea20000300800 */
[----:B------:R-:W-:-:S04]  /*13be0*/  LOP3.LUT R3, R3, R2, RZ, 0x3c, !PT ;  /* 0x0000000203037212 */ /* 0x000fc800078e3cff */
[----:B------:R-:W-:-:S04]  /*13bf0*/  LOP3.LUT R2, R3, R2, RZ, 0x3c, !PT ;  /* 0x0000000203027212 */ /* 0x000fc800078e3cff */
[----:B------:R-:W-:-:S05]  /*13c00*/  LOP3.LUT R3, R3, R2, RZ, 0x3c, !PT ;  /* 0x0000000203037212 */ /* 0x000fca00078e3cff */
[----:B------:R-:W-:Y:S04]  /*13c10*/  STL.64 [R1+0x4e0], R2 ;  /* 0x0004e00201007387 */ /* 0x000fe80000100a00 */
[----:B--2---:R1:W-:Y:S04]  /*13c20*/  STL.64 [R1+0x868], R28 ;  /* 0x0008681c01007387 */ /* 0x0043e80000100a00 */
[----:B-1----:R-:W2:Y:S04]  /*13c30*/  LDL.LU R28, [R1+0x364] ;  /* 0x00036400011c7983 */ /* 0x002ea80000300800 */
[----:B------:R-:W2:Y:S04]  /*13c40*/  LDL.LU R29, [R1+0x594] ;  /* 0x00059400011d7983 */ /* 0x000ea80000300800 */
        /* <DEDUP_REMOVED lines=45> */
[----:B------:R-:W3:Y:S04]  /*13f20*/  LDL.LU R26, [R1+0x374] ;  /* 0x00037400011a7983 */ /* 0x000ee80000300800 */
[----:B------:R-:W3:Y:S04]  /*13f30*/  LDL.LU R27, [R1+0x59c] ;  /* 0x00059c00011b7983 */ /* 0x000ee80000300800 */
[----:B------:R-:W4:Y:S04]  /*13f40*/  LDL.LU R24, [R1+0x37c] ;  /* 0x00037c0001187983 */ /* 0x000f280000300800 */
        /* <DEDUP_REMOVED lines=11> */
[----:B------:R-:W5:Y:S04]  /*14000*/  LDL.LU.64 R12, [R1+0x120] ;  /* 0x00012000010c7983 */ /* 0x000f680000300a00 */
[----:B------:R-:W5:Y:S04]  /*14010*/  LDL.LU.64 R10, [R1+0x118] ;  /* 0x00011800010a7983 */ /* 0x000f680000300a00 */
[----:B------:R-:W5:Y:S04]  /*14020*/  LDL.LU.64 R8, [R1+0x110] ;  /* 0x0001100001087983 */ /* 0x000f680000300a00 */
[----:B------:R-:W5:Y:S04]  /*14030*/  LDL.LU.64 R6, [R1+0x108] ;  /* 0x0001080001067983 */ /* 0x000f680000300a00 */
[----:B------:R-:W5:Y:S04]  /*14040*/  LDL.LU.64 R4, [R1+0x100] ;  /* 0x0001000001047983 */ /* 0x000f680000300a00 */
[----:B------:R-:W5:Y:S01]  /*14050*/  LDL.LU.64 R2, [R1+0xf8] ;  /* 0x0000f80001027983 */ /* 0x000f620000300a00 */
[----:B--2---:R-:W-:-:S04]  /*14060*/  LOP3.LUT R29, R29, R28, RZ, 0x3c, !PT ;  /* 0x0000001c1d1d7212 */ /* 0x004fc800078e3cff */
[----:B------:R-:W-:-:S04]  /*14070*/  LOP3.LUT R28, R29, R28, RZ, 0x3c, !PT ;  /* 0x0000001c1d1c7212 */ /* 0x000fc800078e3cff */
[----:B------:R-:W-:-:S05]  /*14080*/  LOP3.LUT R29, R29, R28, RZ, 0x3c, !PT ;  /* 0x0000001c1d1d7212 */ /* 0x000fca00078e3cff */
[----:B------:R1:W-:Y:S04]  /*14090*/  STL.64 [R1+0x4e8], R28 ;  /* 0x0004e81c01007387 */ /* 0x0003e80000100a00 */
[----:B-1----:R-:W2:Y:S02]  /*140a0*/  LDL.LU.64 R28, [R1+0x8e0] ;  /* 0x0008e000011c7983 */ /* 0x002ea40000300a00 */
        /* <DEDUP_REMOVED lines=74> */
[----:B-1----:R-:W2:Y:S01]  /*14550*/  LDL.LU.64 R28, [R1+0x868] ;  /* 0x00086800011c7983 */ /* 0x002ea20000300a00 */
[----:B---3--:R-:W-:Y:S02]  /*14560*/  LOP3.LUT R27, R27, R26, RZ, 0x3c, !PT ;  /* 0x0000001a1b1b7212 */ /* 0x008fe400078e3cff */
[----:B----4-:R-:W-:Y:S02]  /*14570*/  LOP3.LUT R25, R25, R24, RZ, 0x3c, !PT ;  /* 0x0000001819197212 */ /* 0x010fe400078e3cff */
[----:B-----5:R-:W-:Y:S02]  /*14580*/  LOP3.LUT R23, R23, R22, RZ, 0x3c, !PT ;  /* 0x0000001617177212 */ /* 0x020fe400078e3cff */
[----:B------:R-:W-:-:S02]  /*14590*/  LOP3.LUT R21, R21, R20, RZ, 0x3c, !PT ;  /* 0x0000001415157212 */ /* 0x000fc400078e3cff */
[----:B------:R-:W-:Y:S02]  /*145a0*/  LOP3.LUT R26, R27, R26, RZ, 0x3c, !PT ;  /* 0x0000001a1b1a7212 */ /* 0x000fe400078e3cff */
[----:B------:R-:W-:Y:S02]  /*145b0*/  LOP3.LUT R19, R19, R18, RZ, 0x3c, !PT ;  /* 0x0000001213137212 */ /* 0x000fe400078e3cff */
[----:B------:R-:W-:Y:S02]  /*145c0*/  LOP3.LUT R24, R25, R24, RZ, 0x3c, !PT ;  /* 0x0000001819187212 */ /* 0x000fe400078e3cff */
[----:B------:R-:W-:Y:S02]  /*145d0*/  LOP3.LUT R17, R17, R16, RZ, 0x3c, !PT ;  /* 0x0000001011117212 */ /* 0x000fe400078e3cff */
[----:B------:R-:W-:Y:S02]  /*145e0*/  LOP3.LUT R22, R23, R22, RZ, 0x3c, !PT ;  /* 0x0000001617167212 */ /* 0x000fe400078e3cff */
[----:B------:R-:W-:-:S02]  /*145f0*/  LOP3.LUT R15, R15, R14, RZ, 0x3c, !PT ;  /* 0x0000000e0f0f7212 */ /* 0x000fc400078e3cff */
[----:B------:R-:W-:Y:S02]  /*14600*/  LOP3.LUT R20, R21, R20, RZ, 0x3c, !PT ;  /* 0x0000001415147212 */ /* 0x000fe400078e3cff */
[----:B------:R-:W-:Y:S02]  /*14610*/  LOP3.LUT R27, R27, R26, RZ, 0x3c, !PT ;  /* 0x0000001a1b1b7212 */ /* 0x000fe400078e3cff */
[----:B------:R-:W-:Y:S02]  /*14620*/  LOP3.LUT R18, R19, R18, RZ, 0x3c, !PT ;  /* 0x0000001213127212 */ /* 0x000fe400078e3cff */
[----:B------:R-:W-:Y:S02]  /*14630*/  LOP3.LUT R25, R25, R24, RZ, 0x3c, !PT ;  /* 0x0000001819197212 */ /* 0x000fe400078e3cff */
[----:B------:R-:W-:Y:S01]  /*14640*/  LOP3.LUT R16, R17, R16, RZ, 0x3c, !PT ;  /* 0x0000001011107212 */ /* 0x000fe200078e3cff */
[----:B0-----:R-:W-:Y:S01]  /*14650*/  IMAD.SHL.U32 R0, R0, 0x40, RZ ;  /* 0x0000004000007824 */ /* 0x001fe200078e00ff */
[----:B------:R-:W-:-:S02]  /*14660*/  LOP3.LUT R23, R23, R22, RZ, 0x3c, !PT ;  /* 0x0000001617177212 */ /* 0x000fc400078e3cff */
[----:B------:R-:W-:Y:S02]  /*14670*/  LOP3.LUT R14, R15, R14, RZ, 0x3c, !PT ;  /* 0x0000000e0f0e7212 */ /* 0x000fe400078e3cff */
[----:B------:R-:W-:Y:S02]  /*14680*/  LOP3.LUT R21, R21, R20, RZ, 0x3c, !PT ;  /* 0x0000001415157212 */ /* 0x000fe400078e3cff */
[----:B------:R-:W-:Y:S02]  /*14690*/  LOP3.LUT R19, R19, R18, RZ, 0x3c, !PT ;  /* 0x0000001213137212 */ /* 0x000fe400078e3cff */
[----:B------:R-:W-:Y:S01]  /*146a0*/  LOP3.LUT R17, R17, R16, RZ, 0x3c, !PT ;  /* 0x0000001011117212 */ /* 0x000fe200078e3cff */
[----:B------:R-:W-:Y:S01]  /*146b0*/  IMAD.WIDE R12, R0, 0x2, R12 ;  /* 0x00000002000c7825 */ /* 0x000fe200078e020c */
[----:B------:R-:W-:-:S03]  /*146c0*/  LOP3.LUT R15, R15, R14, RZ, 0x3c, !PT ;  /* 0x0000000e0f0f7212 */ /* 0x000fc600078e3cff */
[----:B------:R-:W-:-:S04]  /*146d0*/  IMAD.WIDE R10, R0, 0x2, R10 ;  /* 0x00000002000a7825 */ /* 0x000fc800078e020a */
[----:B------:R-:W-:-:S04]  /*146e0*/  IMAD.WIDE R8, R0, 0x2, R8 ;  /* 0x0000000200087825 */ /* 0x000fc800078e0208 */
[----:B------:R-:W-:Y:S01]  /*146f0*/  IMAD.WIDE R6, R0, 0x2, R6 ;  /* 0x0000000200067825 */ /* 0x000fe200078e0206 */
[----:B--2---:R-:W-:-:S04]  /*14700*/  LOP3.LUT R29, R29, R28, RZ, 0x3c, !PT ;  /* 0x0000001c1d1d7212 */ /* 0x004fc800078e3cff */
[----:B------:R-:W-:-:S04]  /*14710*/  LOP3.LUT R28, R29, R28, RZ, 0x3c, !PT ;  /* 0x0000001c1d1c7212 */ /* 0x000fc800078e3cff */
[----:B------:R-:W-:-:S05]  /*14720*/  LOP3.LUT R29, R29, R28, RZ, 0x3c, !PT ;  /* 0x0000001c1d1d7212 */ /* 0x000fca00078e3cff */
[----:B------:R0:W-:Y:S04]  /*14730*/  STL.64 [R1+0x568], R28 ;  /* 0x0005681c01007387 */ /* 0x0001e80000100a00 */
        /* <DEDUP_REMOVED lines=11> */
[----:B0-----:R-:W2:Y:S01]  /*147f0*/  LDL.LU.64 R28, [R1+0x68] ;  /* 0x00006800011c7983 */ /* 0x001ea20000300a00 */
[----:B------:R-:W-:-:S04]  /*14800*/  IMAD.WIDE R4, R0, 0x2, R4 ;  /* 0x0000000200047825 */ /* 0x000fc800078e0204 */
[C---:B------:R-:W-:Y:S01]  /*14810*/  IMAD.WIDE R2, R0.reuse, 0x2, R2 ;  /* 0x0000000200027825 */ /* 0x040fe200078e0202 */
[----:B------:R-:W-:Y:S04]  /*14820*/  STL.64 [R1+0x380], R4 ;  /* 0x0003800401007387 */ /* 0x000fe80000100a00 */
[----:B--2---:R0:W-:Y:S04]  /*14830*/  STL.64 [R1+0x7e0], R28 ;  /* 0x0007e01c01007387 */ /* 0x0041e80000100a00 */
[----:B------:R-:W-:Y:S04]  /*14840*/  STL.64 [R1+0x378], R2 ;  /* 0x0003780201007387 */ /* 0x000fe80000100a00 */
[----:B0-----:R-:W2:Y:S04]  /*14850*/  LDL.LU.64 R28, [R1+0x70] ;  /* 0x00007000011c7983 */ /* 0x001ea80000300a00 */
[----:B--2---:R0:W-:Y:S04]  /*14860*/  STL.64 [R1+0x7e8], R28 ;  /* 0x0007e81c01007387 */ /* 0x0041e80000100a00 */
        /* <DEDUP_REMOVED lines=31> */
[----:B------:R-:W3:Y:S04]  /*14a60*/  LDL.LU.64 R26, [R1+0x60] ;  /* 0x00006000011a7983 */ /* 0x000ee80000300a00 */
[----:B------:R-:W4:Y:S04]  /*14a70*/  LDL.LU.64 R24, [R1+0x58] ;  /* 0x0000580001187983 */ /* 0x000f280000300a00 */
[----:B------:R-:W5:Y:S04]  /*14a80*/  LDL.LU.64 R22, [R1+0x50] ;  /* 0x0000500001167983 */ /* 0x000f680000300a00 */
        /* <DEDUP_REMOVED lines=9> */
[----:B------:R-:W5:Y:S01]  /*14b20*/  LDL.LU.64 R2, [R1] ;  /* 0x0000000001027983 */ /* 0x000f620000300a00 */
[----:B--2---:R-:W-:-:S05]  /*14b30*/  IMAD.WIDE R28, R0, 0x2, R28 ;  /* 0x00000002001c7825 */ /* 0x004fca00078e021c */
[----:B------:R0:W-:Y:S04]  /*14b40*/  STL.64 [R1+0x370], R28 ;  /* 0x0003701c01007387 */ /* 0x0001e80000100a00 */
[----:B0-----:R-:W2:Y:S02]  /*14b50*/  LDL.LU.64 R28, [R1+0x860] ;  /* 0x00086000011c7983 */ /* 0x001ea40000300a00 */
        /* <DEDUP_REMOVED lines=47> */
[----:B0-----:R-:W2:Y:S01]  /*14e50*/  LDL.LU.64 R28, [R1+0x7e0] ;  /* 0x0007e000011c7983 */ /* 0x001ea20000300a00 */
[----:B---3--:R-:W-:-:S04]  /*14e60*/  IMAD.WIDE R26, R0, 0x2, R26 ;  /* 0x00000002001a7825 */ /* 0x008fc800078e021a */
[----:B----4-:R-:W-:-:S04]  /*14e70*/  IMAD.WIDE R24, R0, 0x2, R24 ;  /* 0x0000000200187825 */ /* 0x010fc800078e0218 */
[----:B-----5:R-:W-:-:S04]  /*14e80*/  IMAD.WIDE R22, R0, 0x2, R22 ;  /* 0x0000000200167825 */ /* 0x020fc800078e0216 */
[----:B------:R-:W-:-:S04]  /*14e90*/  IMAD.WIDE R20, R0, 0x2, R20 ;  /* 0x0000000200147825 */ /* 0x000fc800078e0214 */
        /* <DEDUP_REMOVED lines=9> */
[----:B--2---:R-:W-:-:S05]  /*14f30*/  IMAD.WIDE R28, R0, 0x2, R28 ;  /* 0x00000002001c7825 */ /* 0x004fca00078e021c */
[----:B------:R0:W-:Y:S04]  /*14f40*/  STL.64 [R1+0x2e8], R28 ;  /* 0x0002e81c01007387 */ /* 0x0001e80000100a00 */
[----:B0-----:R-:W2:Y:S04]  /*14f50*/  LDL.LU.64 R28, [R1+0x7d8] ;  /* 0x0007d800011c7983 */ /* 0x001ea80000300a00 */
[----:B------:R0:W-:Y:S04]  /*14f60*/  STL.64 [R1+0x2e0], R26 ;  /* 0x0002e01a01007387 */ /* 0x0001e80000100a00 */
[----:B0-----:R-:W3:Y:S04]  /*14f70*/  LDL.LU.64 R26, [R1+0x7d0] ;  /* 0x0007d000011a7983 */ /* 0x001ee80000300a00 */
[----:B------:R0:W-:Y:S04]  /*14f80*/  STL.64 [R1+0x2d8], R24 ;  /* 0x0002d81801007387 */ /* 0x0001e80000100a00 */
[----:B0-----:R-:W4:Y:S04]  /*14f90*/  LDL.LU.64 R24, [R1+0x7c8] ;  /* 0x0007c80001187983 */ /* 0x001f280000300a00 */
[----:B------:R0:W-:Y:S04]  /*14fa0*/  STL.64 [R1+0x2d0], R22 ;  /* 0x0002d01601007387 */ /* 0x0001e80000100a00 */
[----:B0-----:R-:W5:Y:S04]  /*14fb0*/  LDL.LU.64 R22, [R1+0x7c0] ;  /* 0x0007c00001167983 */ /* 0x001f680000300a00 */
        /* <DEDUP_REMOVED lines=19> */
[----:B0-----:R-:W5:Y:S01]  /*150f0*/  LDL.LU.64 R2, [R1+0x770] ;  /* 0x0007700001027983 */ /* 0x001f620000300a00 */
[----:B--2---:R-:W-:-:S04]  /*15100*/  IMAD.WIDE R20, R0, 0x2, R20 ;  /* 0x0000000200147825 */ /* 0x004fc800078e0214 */
        /* <DEDUP_REMOVED lines=8> */
[----:B------:R-:W-:-:S05]  /*15190*/  IMAD.WIDE R2, R0, 0x2, R2 ;  /* 0x0000000200027825 */ /* 0x000fca00078e0202 */
        /* <DEDUP_REMOVED lines=19> */
[----:B0-----:R-:W5:Y:S01]  /*152d0*/  LDL.LU.64 R20, [R1+0x128] ;  /* 0x0001280001147983 */ /* 0x001f620000300a00 */
[----:B------:R-:W-:-:S05]  /*152e0*/  IMAD.WIDE R22, R0, 0x2, R22 ;  /* 0x0000000200167825 */ /* 0x000fca00078e0216 */
[----:B------:R0:W-:Y:S01]  /*152f0*/  STL.64 [R1+0x218], R22 ;  /* 0x0002181601007387 */ /* 0x0001e20000100a00 */
[----:B------:R-:W-:-:S04]  /*15300*/  IMAD.WIDE R26, R0, 0x2, R26 ;  /* 0x00000002001a7825 */ /* 0x000fc800078e021a */
[----:B0-----:R-:W-:-:S04]  /*15310*/  IMAD.WIDE R22, R0, 0x2, R24 ;  /* 0x0000000200167825 */ /* 0x001fc800078e0218 */
[C---:B------:R-:W-:Y:S01]  /*15320*/  IMAD.WIDE R24, R0.reuse, 0x2, R28 ;  /* 0x0000000200187825 */ /* 0x040fe200078e021c */
[----:B------:R5:W-:Y:S04]  /*15330*/  STL.64 [R1+0x210], R22 ;  /* 0x0002101601007387 */ /* 0x000be80000100a00 */
[----:B------:R-:W-:Y:S04]  /*15340*/  STL.64 [R1+0x208], R26 ;  /* 0x0002081a01007387 */ /* 0x000fe80000100a00 */
[----:B------:R-:W-:Y:S01]  /*15350*/  STL.64 [R1+0x200], R24 ;  /* 0x0002001801007387 */ /* 0x000fe20000100a00 */
[----:B---3--:R-:W-:-:S04]  /*15360*/  IMAD.WIDE R4, R0, 0x2, R4 ;  /* 0x0000000200047825 */ /* 0x008fc800078e0204 */
[----:B-----5:R-:W-:-:S04]  /*15370*/  IMAD.WIDE R22, R0, 0x2, R20 ;  /* 0x0000000200167825 */ /* 0x020fc800078e0214 */
[C---:B----4-:R-:W-:Y:S01]  /*15380*/  IMAD.WIDE R20, R0.reuse, 0x2, R18 ;  /* 0x0000000200147825 */ /* 0x050fe200078e0212 */
[----:B------:R-:W-:Y:S03]  /*15390*/  STL.64 [R1+0x1f8], R22 ;  /* 0x0001f81601007387 */ /* 0x000fe60000100a00 */
[C---:B--2---:R-:W-:Y:S01]  /*153a0*/  IMAD.WIDE R18, R0.reuse, 0x2, R16 ;  /* 0x0000000200127825 */ /* 0x044fe200078e0210 */
[----:B------:R-:W-:Y:S03]  /*153b0*/  STL.64 [R1+0x1f0], R20 ;  /* 0x0001f01401007387 */ /* 0x000fe60000100a00 */
[C---:B------:R-:W-:Y:S01]  /*153c0*/  IMAD.WIDE R16, R0.reuse, 0x2, R14 ;  /* 0x0000000200107825 */ /* 0x040fe200078e020e */
        /* <DEDUP_REMOVED lines=10> */
[----:B------:R-:W-:Y:S04]  /*15470*/  STL.64 [R1+0x1c0], R8 ;  /* 0x0001c00801007387 */ /* 0x000fe80000100a00 */
[----:B------:R-:W2:Y:S04]  /*15480*/  LDL.LU.64 R2, [R1+0x180] ;  /* 0x0001800001027983 */ /* 0x000ea80000300a00 */
[----:B------:R0:W-:Y:S04]  /*15490*/  STL.64 [R1+0x1b8], R4 ;  /* 0x0001b80401007387 */ /* 0x0001e80000100a00 */
[----:B0-----:R-:W3:Y:S04]  /*154a0*/  LDL.LU.64 R4, [R1+0x188] ;  /* 0x0001880001047983 */ /* 0x001ee80000300a00 */
[----:B------:R-:W-:Y:S04]  /*154b0*/  STL.64 [R1+0x1b0], R6 ;  /* 0x0001b00601007387 */ /* 0x000fe80000100a00 */
[----:B------:R-:W4:Y:S04]  /*154c0*/  LDL.LU.64 R10, [R1+0x3e0] ;  /* 0x0003e000010a7983 */ /* 0x000f280000300a00 */
[----:B----4-:R0:W-:Y:S04]  /*154d0*/  STL.64 [R1+0x730], R10 ;  /* 0x0007300a01007387 */ /* 0x0101e80000100a00 */
[----:B0-----:R-:W4:Y:S04]  /*154e0*/  LDL.LU.64 R10, [R1+0x3d8] ;  /* 0x0003d800010a7983 */ /* 0x001f280000300a00 */
        /* <DEDUP_REMOVED lines=14> */
[----:B------:R-:W5:Y:S04]  /*155d0*/  LDL.LU.64 R12, [R1+0x3e8] ;  /* 0x0003e800010c7983 */ /* 0x000f680000300a00 */
[----:B------:R-:W2:Y:S04]  /*155e0*/  LDL.LU.64 R28, [R1+0x418] ;  /* 0x00041800011c7983 */ /* 0x000ea80000300a00 */
[----:B--2---:R0:W-:Y:S04]  /*155f0*/  STL.64 [R1+0x708], R28 ;  /* 0x0007081c01007387 */ /* 0x0041e80000100a00 */
[----:B0-----:R-:W2:Y:S04]  /*15600*/  LDL.LU.64 R28, [R1+0x410] ;  /* 0x00041000011c7983 */ /* 0x001ea80000300a00 */
[----:B--2---:R0:W-:Y:S04]  /*15610*/  STL.64 [R1+0x710], R28 ;  /* 0x0007101c01007387 */ /* 0x0041e80000100a00 */
[----:B0-----:R-:W2:Y:S04]  /*15620*/  LDL.LU.64 R28, [R1+0x408] ;  /* 0x00040800011c7983 */ /* 0x001ea80000300a00 */
[----:B--2---:R0:W-:Y:S04]  /*15630*/  STL.64 [R1+0x718], R28 ;  /* 0x0007181c01007387 */ /* 0x0041e80000100a00 */
[----:B0-----:R-:W2:Y:S04]  /*15640*/  LDL.LU.64 R28, [R1+0x400] ;  /* 0x00040000011c7983 */ /* 0x001ea80000300a00 */
[----:B--2---:R0:W-:Y:S04]  /*15650*/  STL.64 [R1+0x720], R28 ;  /* 0x0007201c01007387 */ /* 0x0041e80000100a00 */
[----:B0-----:R-:W2:Y:S01]  /*15660*/  LDL.LU.64 R28, [R1+0x3f8] ;  /* 0x0003f800011c7983 */ /* 0x001ea20000300a00 */
[----:B------:R-:W-:-:S04]  /*15670*/  IMAD.WIDE R2, R0, 0x2, R2 ;  /* 0x0000000200027825 */ /* 0x000fc800078e0202 */
[----:B---3--:R-:W-:-:S04]  /*15680*/  IMAD.WIDE R4, R0, 0x2, R4 ;  /* 0x0000000200047825 */ /* 0x008fc800078e0204 */
[C---:B----4-:R-:W-:Y:S01]  /*15690*/  IMAD.WIDE R10, R0.reuse, 0x2, R10 ;  /* 0x00000002000a7825 */ /* 0x050fe200078e020a */
[----:B--2---:R0:W-:Y:S04]  /*156a0*/  STL.64 [R1+0x728], R28 ;  /* 0x0007281c01007387 */ /* 0x0041e80000100a00 */
[----:B0-----:R-:W2:Y:S04]  /*156b0*/  LDL.LU.64 R28, [R1+0x3f0] ;  /* 0x0003f000011c7983 */ /* 0x001ea80000300a00 */
[----:B------:R-:W3:Y:S04]  /*156c0*/  LDL.LU.64 R26, [R1+0x420] ;  /* 0x00042000011a7983 */ /* 0x000ee80000300a00 */
[----:B------:R-:W4:Y:S04]  /*156d0*/  LDL.LU.64 R24, [R1+0x428] ;  /* 0x0004280001187983 */ /* 0x000f280000300a00 */
[----:B------:R-:W4:Y:S04]  /*156e0*/  LDL.LU.64 R22, [R1+0x430] ;  /* 0x0004300001167983 */ /* 0x000f280000300a00 */
[----:B------:R-:W4:Y:S04]  /*156f0*/  LDL.LU.64 R20, [R1+0x438] ;  /* 0x0004380001147983 */ /* 0x000f280000300a00 */
[----:B------:R-:W4:Y:S04]  /*15700*/  LDL.LU.64 R18, [R1+0x440] ;  /* 0x0004400001127983 */ /* 0x000f280000300a00 */
[----:B------:R-:W4:Y:S04]  /*15710*/  LDL.LU.64 R16, [R1+0x448] ;  /* 0x0004480001107983 */ /* 0x000f280000300a00 */
[----:B------:R-:W4:Y:S04]  /*15720*/  LDL.LU.64 R14, [R1+0x450] ;  /* 0x00045000010e7983 */ /* 0x000f280000300a00 */
[----:B------:R-:W4:Y:S04]  /*15730*/  LDL.LU.64 R8, [R1+0x458] ;  /* 0x0004580001087983 */ /* 0x000f280000300a00 */
[----:B------:R-:W3:Y:S04]  /*15740*/  LDL.LU.64 R6, [R1+0x460] ;  /* 0x0004600001067983 */ /* 0x000ee80000300a00 */
[----:B------:R0:W-:Y:S04]  /*15750*/  STL.64 [R1+0x1a8], R2 ;  /* 0x0001a80201007387 */ /* 0x0001e80000100a00 */
[----:B0-----:R-:W4:Y:S04]  /*15760*/  LDL.LU.64 R2, [R1+0x468] ;  /* 0x0004680001027983 */ /* 0x001f280000300a00 */
[----:B------:R0:W-:Y:S04]  /*15770*/  STL.64 [R1+0x1a0], R4 ;  /* 0x0001a00401007387 */ /* 0x0001e80000100a00 */
[----:B0-----:R-:W4:Y:S04]  /*15780*/  LDL.LU.64 R4, [R1+0x470] ;  /* 0x0004700001047983 */ /* 0x001f280000300a00 */
[----:B------:R0:W-:Y:S04]  /*15790*/  STL.64 [R1+0x198], R10 ;  /* 0x0001980a01007387 */ /* 0x0001e80000100a00 */
[----:B0-----:R-:W5:Y:S02]  /*157a0*/  LDL.LU.64 R10, [R1+0x768] ;  /* 0x00076800010a7983 */ /* 0x001f640000300a00 */
[----:B-----5:R-:W-:-:S05]  /*157b0*/  IMAD.WIDE R10, R0, 0x2, R10 ;  /* 0x00000002000a7825 */ /* 0x020fca00078e020a */
        /* <DEDUP_REMOVED lines=19> */
[----:B0-----:R-:W5:Y:S01]  /*158f0*/  LDL.LU.64 R10, [R1+0x730] ;  /* 0x00073000010a7983 */ /* 0x001f620000300a00 */
[----:B------:R-:W-:-:S04]  /*15900*/  IMAD.WIDE R12, R0, 0x2, R12 ;  /* 0x00000002000c7825 */ /* 0x000fc800078e020c */
[----:B--2---:R-:W-:-:S04]  /*15910*/  IMAD.WIDE R28, R0, 0x2, R28 ;  /* 0x00000002001c7825 */ /* 0x004fc800078e021c */
[----:B-----5:R-:W-:-:S05]  /*15920*/  IMAD.WIDE R10, R0, 0x2, R10 ;  /* 0x00000002000a7825 */ /* 0x020fca00078e020a */
[----:B------:R0:W-:Y:S04]  /*15930*/  STL.64 [R1+0x158], R10 ;  /* 0x0001580a01007387 */ /* 0x0001e80000100a00 */
[----:B0-----:R-:W2:Y:S04]  /*15940*/  LDL.LU.64 R10, [R1+0x478] ;  /* 0x00047800010a7983 */ /* 0x001ea80000300a00 */
[----:B------:R0:W-:Y:S04]  /*15950*/  STL.64 [R1+0x150], R12 ;  /* 0x0001500c01007387 */ /* 0x0001e80000100a00 */
[----:B0-----:R-:W5:Y:S04]  /*15960*/  LDL.LU.64 R12, [R1+0x480] ;  /* 0x00048000010c7983 */ /* 0x001f680000300a00 */
[----:B------:R0:W-:Y:S04]  /*15970*/  STL.64 [R1+0x148], R28 ;  /* 0x0001481c01007387 */ /* 0x0001e80000100a00 */
[----:B0-----:R-:W3:Y:S02]  /*15980*/  LDL.LU.64 R28, [R1+0x728] ;  /* 0x00072800011c7983 */ /* 0x001ee40000300a00 */
[----:B---3--:R-:W-:-:S05]  /*15990*/  IMAD.WIDE R28, R0, 0x2, R28 ;  /* 0x00000002001c7825 */ /* 0x008fca00078e021c */
        /* <DEDUP_REMOVED lines=10> */
[----:B0-----:R-:W3:Y:S01]  /*15a40*/  LDL.LU.64 R28, [R1+0x708] ;  /* 0x00070800011c7983 */ /* 0x001ee20000300a00 */
[----:B------:R-:W-:-:S04]  /*15a50*/  IMAD.WIDE R6, R0, 0x2, R6 ;  /* 0x0000000200067825 */ /* 0x000fc800078e0206 */
[----:B---3--:R-:W-:-:S05]  /*15a60*/  IMAD.WIDE R28, R0, 0x2, R28 ;  /* 0x00000002001c7825 */ /* 0x008fca00078e021c */
[----:B------:R0:W-:Y:S02]  /*15a70*/  STL.64 [R1+0x118], R28 ;  /* 0x0001181c01007387 */ /* 0x0001e40000100a00 */
[----:B0-----:R-:W-:-:S04]  /*15a80*/  IMAD.WIDE R28, R0, 0x2, R26 ;  /* 0x00000002001c7825 */ /* 0x001fc800078e021a */
[C---:B----4-:R-:W-:Y:S01]  /*15a90*/  IMAD.WIDE R26, R0.reuse, 0x2, R24 ;  /* 0x00000002001a7825 */ /* 0x050fe200078e0218 */
[----:B------:R-:W-:Y:S03]  /*15aa0*/  STL.64 [R1+0x110], R28 ;  /* 0x0001101c01007387 */ /* 0x000fe60000100a00 */
[C---:B------:R-:W-:Y:S01]  /*15ab0*/  IMAD.WIDE R24, R0.reuse, 0x2, R22 ;  /* 0x0000000200187825 */ /* 0x040fe200078e0216 */
[----:B------:R-:W-:Y:S03]  /*15ac0*/  STL.64 [R1+0x108], R26 ;  /* 0x0001081a01007387 */ /* 0x000fe60000100a00 */
[C---:B------:R-:W-:Y:S01]  /*15ad0*/  IMAD.WIDE R22, R0.reuse, 0x2, R20 ;  /* 0x0000000200167825 */ /* 0x040fe200078e0214 */
[----:B------:R-:W-:Y:S03]  /*15ae0*/  STL.64 [R1+0x100], R24 ;  /* 0x0001001801007387 */ /* 0x000fe60000100a00 */
[C---:B------:R-:W-:Y:S01]  /*15af0*/  IMAD.WIDE R20, R0.reuse, 0x2, R18 ;  /* 0x0000000200147825 */ /* 0x040fe200078e0212 */
[----:B------:R0:W-:Y:S03]  /*15b00*/  STL.64 [R1+0xf8], R22 ;  /* 0x0000f81601007387 */ /* 0x0001e60000100a00 */
[C---:B------:R-:W-:Y:S01]  /*15b10*/  IMAD.WIDE R18, R0.reuse, 0x2, R16 ;  /* 0x0000000200127825 */ /* 0x040fe200078e0210 */
[----:B------:R-:W-:Y:S03]  /*15b20*/  STL.64 [R1+0xf0], R20 ;  /* 0x0000f01401007387 */ /* 0x000fe60000100a00 */
[----:B------:R-:W-:-:S04]  /*15b30*/  IMAD.WIDE R16, R0, 0x2, R14 ;  /* 0x0000000200107825 */ /* 0x000fc800078e020e */
[C---:B------:R-:W-:Y:S01]  /*15b40*/  IMAD.WIDE R14, R0.reuse, 0x2, R8 ;  /* 0x00000002000e7825 */ /* 0x040fe200078e0208 */
[----:B0-----:R-:W3:Y:S03]  /*15b50*/  LDL.LU.64 R22, [R1+0x488] ;  /* 0x0004880001167983 */ /* 0x001ee60000300a00 */
[C---:B------:R-:W-:Y:S01]  /*15b60*/  IMAD.WIDE R8, R0.reuse, 0x2, R2 ;  /* 0x0000000200087825 */ /* 0x040fe200078e0202 */
[----:B------:R-:W-:Y:S04]  /*15b70*/  STL.64 [R1+0xe8], R18 ;  /* 0x0000e81201007387 */ /* 0x000fe80000100a00 */
[----:B------:R-:W-:Y:S04]  /*15b80*/  STL.64 [R1+0xe0], R16 ;  /* 0x0000e01001007387 */ /* 0x000fe80000100a00 */
[----:B------:R-:W-:Y:S04]  /*15b90*/  STL.64 [R1+0xd8], R14 ;  /* 0x0000d80e01007387 */ /* 0x000fe80000100a00 */
[----:B------:R-:W4:Y:S04]  /*15ba0*/  LDL.LU.64 R2, [R1+0x490] ;  /* 0x0004900001027983 */ /* 0x000f280000300a00 */
[----:B------:R0:W-:Y:S04]  /*15bb0*/  STL.64 [R1+0xd0], R6 ;  /* 0x0000d00601007387 */ /* 0x0001e80000100a00 */
[----:B------:R-:W-:Y:S01]  /*15bc0*/  STL.64 [R1+0xc8], R8 ;  /* 0x0000c80801007387 */ /* 0x000fe20000100a00 */
[----:B0-----:R-:W-:-:S03]  /*15bd0*/  IMAD.WIDE R6, R0, 0x2, R4 ;  /* 0x0000000200067825 */ /* 0x001fc600078e0204 */
[----:B------:R-:W2:Y:S04]  /*15be0*/  LDL.LU.64 R4, [R1+0x4a0] ;  /* 0x0004a00001047983 */ /* 0x000ea80000300a00 */
[----:B--2---:R0:W-:Y:S04]  /*15bf0*/  STL.64 [R1+0x700], R4 ;  /* 0x0007000401007387 */ /* 0x0041e80000100a00 */
[----:B------:R1:W-:Y:S04]  /*15c00*/  STL.64 [R1+0xc0], R6 ;  /* 0x0000c00601007387 */ /* 0x0003e80000100a00 */
[----:B0-----:R-:W2:Y:S04]  /*15c10*/  LDL.LU.64 R4, [R1+0x498] ;  /* 0x0004980001047983 */ /* 0x001ea80000300a00 */
[----:B-1----:R-:W5:Y:S04]  /*15c20*/  LDL.LU.64 R6, [R1+0x4b0] ;  /* 0x0004b00001067983 */ /* 0x002f680000300a00 */
[----:B-----5:R0:W-:Y:S04]  /*15c30*/  STL.64 [R1+0x6f8], R6 ;  /* 0x0006f80601007387 */ /* 0x0201e80000100a00 */
[----:B0-----:R-:W5:Y:S04]  /*15c40*/  LDL.LU.64 R6, [R1+0x4a8] ;  /* 0x0004a80001067983 */ /* 0x001f680000300a00 */
[----:B------:R-:W3:Y:S01]  /*15c50*/  LDL.LU.64 R8, [R1+0x4c0] ;  /* 0x0004c00001087983 */ /* 0x000ee20000300a00 */
[----:B------:R-:W-:-:S04]  /*15c60*/  IMAD.WIDE R14, R0, 0x2, R10 ;  /* 0x00000002000e7825 */ /* 0x000fc800078e020a */
[C---:B------:R-:W-:Y:S01]  /*15c70*/  IMAD.WIDE R16, R0.reuse, 0x2, R12 ;  /* 0x0000000200107825 */ /* 0x040fe200078e020c */
[----:B---3--:R0:W-:Y:S04]  /*15c80*/  STL.64 [R1+0x6f0], R8 ;  /* 0x0006f00801007387 */ /* 0x0081e80000100a00 */
[----:B0-----:R-:W3:Y:S04]  /*15c90*/  LDL.LU.64 R8, [R1+0x4b8] ;  /* 0x0004b80001087983 */ /* 0x001ee80000300a00 */
[----:B------:R-:W3:Y:S04]  /*15ca0*/  LDL.LU.64 R10, [R1+0x4c8] ;  /* 0x0004c800010a7983 */ /* 0x000ee80000300a00 */
[----:B------:R0:W-:Y:S04]  /*15cb0*/  STL.64 [R1+0xb8], R14 ;  /* 0x0000b80e01007387 */ /* 0x0001e80000100a00 */
[----:B------:R-:W3:Y:S04]  /*15cc0*/  LDL.LU.64 R12, [R1+0x4d0] ;  /* 0x0004d000010c7983 */ /* 0x000ee80000300a00 */
[----:B0-----:R-:W3:Y:S04]  /*15cd0*/  LDL.LU.64 R14, [R1+0x4d8] ;  /* 0x0004d800010e7983 */ /* 0x001ee80000300a00 */
[----:B------:R0:W-:Y:S04]  /*15ce0*/  STL.64 [R1+0xb0], R16 ;  /* 0x0000b01001007387 */ /* 0x0001e80000100a00 */
[----:B0-----:R-:W4:Y:S04]  /*15cf0*/  LDL.LU.64 R16, [R1+0x4f0] ;  /* 0x0004f00001107983 */ /* 0x001f280000300a00 */
[----:B----4-:R0:W-:Y:S04]  /*15d00*/  STL.64 [R1+0x6e0], R16 ;  /* 0x0006e01001007387 */ /* 0x0101e80000100a00 */
[----:B0-----:R-:W4:Y:S04]  /*15d10*/  LDL.LU.64 R16, [R1+0x4e8] ;  /* 0x0004e80001107983 */ /* 0x001f280000300a00 */
[----:B----4-:R0:W-:Y:S04]  /*15d20*/  STL.64 [R1+0x6e8], R16 ;  /* 0x0006e81001007387 */ /* 0x0101e80000100a00 */
[----:B0-----:R-:W4:Y:S04]  /*15d30*/  LDL.LU.64 R16, [R1+0x4e0] ;  /* 0x0004e00001107983 */ /* 0x001f280000300a00 */
[----:B------:R-:W4:Y:S04]  /*15d40*/  LDL.LU.64 R18, [R1+0x4f8] ;  /* 0x0004f80001127983 */ /* 0x000f280000300a00 */
[----:B------:R-:W2:Y:S04]  /*15d50*/  LDL.LU.64 R20, [R1+0x510] ;  /* 0x0005100001147983 */ /* 0x000ea80000300a00 */
[----:B--2---:R0:W-:Y:S04]  /*15d60*/  STL.64 [R1+0x6d0], R20 ;  /* 0x0006d01401007387 */ /* 0x0041e80000100a00 */
[----:B0-----:R-:W2:Y:S01]  /*15d70*/  LDL.LU.64 R20, [R1+0x508] ;  /* 0x0005080001147983 */ /* 0x001ea20000300a00 */
[----:B------:R-:W-:-:S04]  /*15d80*/  IMAD.WIDE R22, R0, 0x2, R22 ;  /* 0x0000000200167825 */ /* 0x000fc800078e0216 */
[----:B------:R-:W-:-:S04]  /*15d90*/  IMAD.WIDE R2, R0, 0x2, R2 ;  /* 0x0000000200027825 */ /* 0x000fc800078e0202 */
[C---:B------:R-:W-:Y:S01]  /*15da0*/  IMAD.WIDE R4, R0.reuse, 0x2, R4 ;  /* 0x0000000200047825 */ /* 0x040fe200078e0204 */
[----:B--2---:R0:W-:Y:S04]  /*15db0*/  STL.64 [R1+0x6d8], R20 ;  /* 0x0006d81401007387 */ /* 0x0041e80000100a00 */
[----:B0-----:R-:W2:Y:S04]  /*15dc0*/  LDL.LU.64 R20, [R1+0x500] ;  /* 0x0005000001147983 */ /* 0x001ea80000300a00 */
[----:B------:R-:W2:Y:S04]  /*15dd0*/  LDL.LU.64 R28, [R1+0x518] ;  /* 0x00051800011c7983 */ /* 0x000ea80000300a00 */
[----:B------:R-:W2:Y:S04]  /*15de0*/  LDL.LU.64 R26, [R1+0x520] ;  /* 0x00052000011a7983 */ /* 0x000ea80000300a00 */
[----:B------:R0:W-:Y:S04]  /*15df0*/  STL.64 [R1+0xa8], R22 ;  /* 0x0000a81601007387 */ /* 0x0001e80000100a00 */
[----:B0-----:R-:W2:Y:S04]  /*15e00*/  LDL.LU.64 R22, [R1+0x528] ;  /* 0x0005280001167983 */ /* 0x001ea80000300a00 */
[----:B------:R-:W2:Y:S04]  /*15e10*/  LDL.LU.64 R24, [R1+0x530] ;  /* 0x0005300001187983 */ /* 0x000ea80000300a00 */
[----:B------:R0:W-:Y:S04]  /*15e20*/  STL.64 [R1+0xa0], R2 ;  /* 0x0000a00201007387 */ /* 0x0001e80000100a00 */
[----:B0-----:R-:W2:Y:S04]  /*15e30*/  LDL.LU.64 R2, [R1+0x538] ;  /* 0x0005380001027983 */ /* 0x001ea80000300a00 */
[----:B------:R0:W-:Y:S04]  /*15e40*/  STL.64 [R1+0x98], R4 ;  /* 0x0000980401007387 */ /* 0x0001e80000100a00 */
[----:B0-----:R-:W3:Y:S01]  /*15e50*/  LDL.LU.64 R4, [R1+0x700] ;  /* 0x0007000001047983 */ /* 0x001ee20000300a00 */
[----:B-----5:R-:W-:-:S04]  /*15e60*/  IMAD.WIDE R6, R0, 0x2, R6 ;  /* 0x0000000200067825 */ /* 0x020fc800078e0206 */
[----:B---3--:R-:W-:-:S05]  /*15e70*/  IMAD.WIDE R4, R0, 0x2, R4 ;  /* 0x0000000200047825 */ /* 0x008fca00078e0204 */
[----:B------:R0:W-:Y:S04]  /*15e80*/  STL.64 [R1+0x90], R4 ;  /* 0x0000900401007387 */ /* 0x0001e80000100a00 */
[----:B0-----:R-:W3:Y:S04]  /*15e90*/  LDL.LU.64 R4, [R1+0x540] ;  /* 0x0005400001047983 */ /* 0x001ee80000300a00 */
[----:B------:R0:W-:Y:S04]  /*15ea0*/  STL.64 [R1+0x88], R6 ;  /* 0x0000880601007387 */ /* 0x0001e80000100a00 */
[----:B0-----:R-:W5:Y:S01]  /*15eb0*/  LDL.LU.64 R6, [R1+0x6f8] ;  /* 0x0006f80001067983 */ /* 0x001f620000300a00 */
[----:B------:R-:W-:-:S04]  /*15ec0*/  IMAD.WIDE R8, R0, 0x2, R8 ;  /* 0x0000000200087825 */ /* 0x000fc800078e0208 */
[----:B-----5:R-:W-:-:S05]  /*15ed0*/  IMAD.WIDE R6, R0, 0x2, R6 ;  /* 0x0000000200067825 */ /* 0x020fca00078e0206 */
[----:B------:R0:W-:Y:S04]  /*15ee0*/  STL.64 [R1+0x80], R6 ;  /* 0x0000800601007387 */ /* 0x0001e80000100a00 */
[----:B0-----:R-:W5:Y:S04]  /*15ef0*/  LDL.LU.64 R6, [R1+0x548] ;  /* 0x0005480001067983 */ /* 0x001f680000300a00 */
[----:B------:R0:W-:Y:S04]  /*15f00*/  STL.64 [R1+0x78], R8 ;  /* 0x0000780801007387 */ /* 0x0001e80000100a00 */
[----:B0-----:R-:W2:Y:S01]  /*15f10*/  LDL.LU.64 R8, [R1+0x6f0] ;  /* 0x0006f00001087983 */ /* 0x001ea20000300a00 */
[----:B------:R-:W-:-:S04]  /*15f20*/  IMAD.WIDE R10, R0, 0x2, R10 ;  /* 0x00000002000a7825 */ /* 0x000fc800078e020a */
[----:B------:R-:W-:-:S04]  /*15f30*/  IMAD.WIDE R12, R0, 0x2, R12 ;  /* 0x00000002000c7825 */ /* 0x000fc800078e020c */
[----:B------:R-:W-:-:S04]  /*15f40*/  IMAD.WIDE R14, R0, 0x2, R14 ;  /* 0x00000002000e7825 */ /* 0x000fc800078e020e */
[----:B----4-:R-:W-:-:S04]  /*15f50*/  IMAD.WIDE R16, R0, 0x2, R16 ;  /* 0x0000000200107825 */ /* 0x010fc800078e0210 */
[----:B--2---:R-:W-:-:S05]  /*15f60*/  IMAD.WIDE R8, R0, 0x2, R8 ;  /* 0x0000000200087825 */ /* 0x004fca00078e0208 */
[----:B------:R0:W-:Y:S04]  /*15f70*/  STL.64 [R1+0x70], R8 ;  /* 0x0000700801007387 */ /* 0x0001e80000100a00 */
[----:B0-----:R-:W2:Y:S04]  /*15f80*/  LDL.LU.64 R8, [R1+0x550] ;  /* 0x0005500001087983 */ /* 0x001ea80000300a00 */
[----:B------:R0:W-:Y:S04]  /*15f90*/  STL.64 [R1+0x68], R10 ;  /* 0x0000680a01007387 */ /* 0x0001e80000100a00 */
[----:B0-----:R-:W4:Y:S04]  /*15fa0*/  LDL.LU.64 R10, [R1+0x558] ;  /* 0x00055800010a7983 */ /* 0x001f280000300a00 */
[----:B------:R0:W-:Y:S04]  /*15fb0*/  STL.64 [R1+0x60], R12 ;  /* 0x0000600c01007387 */ /* 0x0001e80000100a00 */
[----:B0-----:R-:W4:Y:S04]  /*15fc0*/  LDL.LU.64 R12, [R1+0x560] ;  /* 0x00056000010c7983 */ /* 0x001f280000300a00 */
[----:B------:R0:W-:Y:S04]  /*15fd0*/  STL.64 [R1+0x58], R14 ;  /* 0x0000580e01007387 */ /* 0x0001e80000100a00 */
[----:B0-----:R-:W4:Y:S04]  /*15fe0*/  LDL.LU.64 R14, [R1+0x568] ;  /* 0x00056800010e7983 */ /* 0x001f280000300a00 */
[----:B------:R0:W-:Y:S04]  /*15ff0*/  STL.64 [R1+0x50], R16 ;  /* 0x0000501001007387 */ /* 0x0001e80000100a00 */
[----:B0-----:R-:W3:Y:S02]  /*16000*/  LDL.LU.64 R16, [R1+0x6e8] ;  /* 0x0006e80001107983 */ /* 0x001ee40000300a00 */
[----:B---3--:R-:W-:-:S05]  /*16010*/  IMAD.WIDE R16, R0, 0x2, R16 ;  /* 0x0000000200107825 */ /* 0x008fca00078e0210 */
[----:B------:R0:W-:Y:S04]  /*16020*/  STL.64 [R1+0x48], R16 ;  /* 0x0000481001007387 */ /* 0x0001e80000100a00 */
[----:B0-----:R-:W3:Y:S01]  /*16030*/  LDL.LU.64 R16, [R1+0x6e0] ;  /* 0x0006e00001107983 */ /* 0x001ee20000300a00 */
[----:B------:R-:W-:-:S04]  /*16040*/  IMAD.WIDE R18, R0, 0x2, R18 ;  /* 0x0000000200127825 */ /* 0x000fc800078e0212 */
[----:B------:R-:W-:-:S04]  /*16050*/  IMAD.WIDE R20, R0, 0x2, R20 ;  /* 0x0000000200147825 */ /* 0x000fc800078e0214 */
[----:B---3--:R-:W-:-:S05]  /*16060*/  IMAD.WIDE R16, R0, 0x2, R16 ;  /* 0x0000000200107825 */ /* 0x008fca00078e0210 */
[----:B------:R0:W-:Y:S04]  /*16070*/  STL.64 [R1+0x40], R16 ;  /* 0x0000401001007387 */ /* 0x0001e80000100a00 */
[----:B0-----:R-:W3:Y:S04]  /*16080*/  LDL.LU.64 R16, [R1+0x580] ;  /* 0x0005800001107983 */ /* 0x001ee80000300a00 */
[----:B------:R0:W-:Y:S04]  /*16090*/  STL.64 [R1+0x38], R18 ;  /* 0x0000381201007387 */ /* 0x0001e80000100a00 */
[----:B0-----:R-:W3:Y:S04]  /*160a0*/  LDL.LU.64 R18, [R1+0x588] ;  /* 0x0005880001127983 */ /* 0x001ee80000300a00 */
[----:B------:R0:W-:Y:S04]  /*160b0*/  STL.64 [R1+0x30], R20 ;  /* 0x0000301401007387 */ /* 0x0001e80000100a00 */
[----:B0-----:R-:W5:Y:S02]  /*160c0*/  LDL.LU.64 R20, [R1+0x6d8] ;  /* 0x0006d80001147983 */ /* 0x001f640000300a00 */
[----:B-----5:R-:W-:-:S05]  /*160d0*/  IMAD.WIDE R20, R0, 0x2, R20 ;  /* 0x0000000200147825 */ /* 0x020fca00078e0214 */
[----:B------:R0:W-:Y:S04]  /*160e0*/  STL.64 [R1+0x28], R20 ;  /* 0x0000281401007387 */ /* 0x0001e80000100a00 */
[----:B0-----:R-:W5:Y:S01]  /*160f0*/  LDL.LU.64 R20, [R1+0x6d0] ;  /* 0x0006d00001147983 */ /* 0x001f620000300a00 */
[----:B------:R-:W-:-:S04]  /*16100*/  IMAD.WIDE R28, R0, 0x2, R28 ;  /* 0x00000002001c7825 */ /* 0x000fc800078e021c */
[----:B------:R-:W-:-:S04]  /*16110*/  IMAD.WIDE R26, R0, 0x2, R26 ;  /* 0x00000002001a7825 */ /* 0x000fc800078e021a */
[----:B------:R-:W-:-:S04]  /*16120*/  IMAD.WIDE R2, R0, 0x2, R2 ;  /* 0x0000000200027825 */ /* 0x000fc800078e0202 */
[----:B-----5:R-:W-:-:S05]  /*16130*/  IMAD.WIDE R20, R0, 0x2, R20 ;  /* 0x0000000200147825 */ /* 0x020fca00078e0214 */
[----:B------:R0:W-:Y:S04]  /*16140*/  STL.64 [R1+0x20], R20 ;  /* 0x0000201401007387 */ /* 0x0001e80000100a00 */
[----:B0-----:R-:W5:Y:S04]  /*16150*/  LDL.LU.64 R20, [R1+0x590] ;  /* 0x0005900001147983 */ /* 0x001f680000300a00 */
[----:B------:R0:W-:Y:S02]  /*16160*/  STL.64 [R1+0x18], R28 ;  /* 0x0000181c01007387 */ /* 0x0001e40000100a00 */
[----:B0-----:R-:W-:-:S02]  /*16170*/  IMAD.WIDE R28, R0, 0x2, R22 ;  /* 0x00000002001c7825 */ /* 0x001fc400078e0216 */
[----:B------:R-:W5:Y:S04]  /*16180*/  LDL.LU.64 R22, [R1+0x598] ;  /* 0x0005980001167983 */ /* 0x000f680000300a00 */
[----:B------:R0:W-:Y:S01]  /*16190*/  STL.64 [R1+0x10], R26 ;  /* 0x0000101a01007387 */ /* 0x0001e20000100a00 */
[----:B------:R-:W-:-:S03]  /*161a0*/  IMAD.WIDE R4, R0, 0x2, R4 ;  /* 0x0000000200047825 */ /* 0x000fc600078e0204 */
[----:B------:R-:W-:Y:S01]  /*161b0*/  STL.64 [R1+0x8], R28 ;  /* 0x0000081c01007387 */ /* 0x000fe20000100a00 */
[----:B------:R-:W-:-:S04]  /*161c0*/  IMAD.WIDE R6, R0, 0x2, R6 ;  /* 0x0000000200067825 */ /* 0x000fc800078e0206 */
[C---:B0-----:R-:W-:Y:S02]  /*161d0*/  IMAD.WIDE R26, R0.reuse, 0x2, R24 ;  /* 0x00000002001a7825 */ /* 0x041fe400078e0218 */
[----:B------:R-:W5:Y:S02]  /*161e0*/  LDL.LU.64 R24, [R1+0x5b0] ;  /* 0x0005b00001187983 */ /* 0x000f640000300a00 */
[C---:B--2---:R-:W-:Y:S02]  /*161f0*/  IMAD.WIDE R8, R0.reuse, 0x2, R8 ;  /* 0x0000000200087825 */ /* 0x044fe400078e0208 */
[----:B------:R0:W-:Y:S02]  /*16200*/  STL.64 [R1], R26 ;  /* 0x0000001a01007387 */ /* 0x0001e40000100a00 */
[C---:B----4-:R-:W-:Y:S02]  /*16210*/  IMAD.WIDE R10, R0.reuse, 0x2, R10 ;  /* 0x00000002000a7825 */ /* 0x050fe400078e020a */
[----:B------:R-:W-:Y:S02]  /*16220*/  STL.64 [R1+0x650], R2 ;  /* 0x0006500201007387 */ /* 0x000fe40000100a00 */
[----:B------:R-:W-:-:S02]  /*16230*/  IMAD.WIDE R12, R0, 0x2, R12 ;  /* 0x00000002000c7825 */ /* 0x000fc400078e020c */
[----:B0-----:R-:W2:Y:S02]  /*16240*/  LDL.LU.64 R26, [R1+0x5b8] ;  /* 0x0005b800011a7983 */ /* 0x001ea40000300a00 */
[C---:B------:R-:W-:Y:S02]  /*16250*/  IMAD.WIDE R14, R0.reuse, 0x2, R14 ;  /* 0x00000002000e7825 */ /* 0x040fe400078e020e */
[----:B------:R-:W-:Y:S02]  /*16260*/  STL.64 [R1+0x658], R4 ;  /* 0x0006580401007387 */ /* 0x000fe40000100a00 */
[C---:B---3--:R-:W-:Y:S02]  /*16270*/  IMAD.WIDE R16, R0.reuse, 0x2, R16 ;  /* 0x0000000200107825 */ /* 0x048fe400078e0210 */
[----:B------:R-:W3:Y:S04]  /*16280*/  LDL.LU.64 R28, [R1+0x610] ;  /* 0x00061000011c7983 */ /* 0x000ee80000300a00 */
[----:B------:R-:W-:Y:S01]  /*16290*/  STL.64 [R1+0x660], R6 ;  /* 0x0006600601007387 */ /* 0x000fe20000100a00 */
[----:B------:R-:W-:-:S03]  /*162a0*/  IMAD.WIDE R18, R0, 0x2, R18 ;  /* 0x0000000200127825 */ /* 0x000fc600078e0212 */
[----:B------:R-:W-:Y:S04]  /*162b0*/  STL.64 [R1+0x668], R8 ;  /* 0x0006680801007387 */ /* 0x000fe80000100a00 */
[----:B------:R-:W-:Y:S04]  /*162c0*/  STL.64 [R1+0x670], R10 ;  /* 0x0006700a01007387 */ /* 0x000fe80000100a00 */
[----:B------:R0:W-:Y:S04]  /*162d0*/  STL.64 [R1+0x678], R12 ;  /* 0x0006780c01007387 */ /* 0x0001e80000100a00 */
[----:B0-----:R-:W4:Y:S04]  /*162e0*/  LDL.LU.64 R12, [R1+0x388] ;  /* 0x00038800010c7983 */ /* 0x001f280000300a00 */
[----:B------:R0:W-:Y:S04]  /*162f0*/  STL.64 [R1+0x680], R14 ;  /* 0x0006800e01007387 */ /* 0x0001e80000100a00 */
[----:B0-----:R-:W4:Y:S04]  /*16300*/  LDL.LU.64 R14, [R1+0x3a0] ;  /* 0x0003a000010e7983 */ /* 0x001f280000300a00 */
[----:B------:R-:W-:Y:S04]  /*16310*/  STL.64 [R1+0x688], R16 ;  /* 0x0006881001007387 */ /* 0x000fe80000100a00 */
[----:B------:R-:W4:Y:S04]  /*16320*/  LDL.LU.64 R10, [R1+0x378] ;  /* 0x00037800010a7983 */ /* 0x000f280000300a00 */
[----:B------:R0:W-:Y:S04]  /*16330*/  STL.64 [R1+0x690], R18 ;  /* 0x0006901201007387 */ /* 0x0001e80000100a00 */
[----:B0-----:R-:W4:Y:S04]  /*16340*/  LDL.LU.64 R18, [R1+0x380] ;  /* 0x0003800001127983 */ /* 0x001f280000300a00 */
[----:B------:R-:W4:Y:S01]  /*16350*/  LDL.LU.64 R8, [R1+0x370] ;  /* 0x0003700001087983 */ /* 0x000f220000300a00 */
[----:B-----5:R-:W-:-:S05]  /*16360*/  IMAD.WIDE R20, R0, 0x2, R20 ;  /* 0x0000000200147825 */ /* 0x020fca00078e0214 */
[----:B------:R0:W-:Y:S04]  /*16370*/  STL.64 [R1+0x698], R20 ;  /* 0x0006981401007387 */ /* 0x0001e80000100a00 */
[----:B0-----:R-:W5:Y:S01]  /*16380*/  LDL.LU.64 R20, [R1+0x390] ;  /* 0x0003900001147983 */ /* 0x001f620000300a00 */
[----:B------:R-:W-:-:S03]  /*16390*/  IMAD.WIDE R22, R0, 0x2, R22 ;  /* 0x0000000200167825 */ /* 0x000fc600078e0216 */
[----:B------:R-:W5:Y:S04]  /*163a0*/  LDL.LU.64 R6, [R1+0x368] ;  /* 0x0003680001067983 */ /* 0x000f680000300a00 */
[----:B------:R0:W-:Y:S04]  /*163b0*/  STL.64 [R1+0x6a0], R22 ;  /* 0x0006a01601007387 */ /* 0x0001e80000100a00 */
[----:B0-----:R-:W5:Y:S01]  /*163c0*/  LDL.LU.64 R22, [R1+0x398] ;  /* 0x0003980001167983 */ /* 0x001f620000300a00 */
[----:B------:R-:W-:-:S03]  /*163d0*/  IMAD.WIDE R24, R0, 0x2, R24 ;  /* 0x0000000200187825 */ /* 0x000fc600078e0218 */
[----:B------:R-:W5:Y:S04]  /*163e0*/  LDL.LU.64 R4, [R1+0x360] ;  /* 0x0003600001047983 */ /* 0x000f680000300a00 */
[----:B------:R-:W-:Y:S04]  /*163f0*/  STL.64 [R1+0x6a8], R24 ;  /* 0x0006a81801007387 */ /* 0x000fe80000100a00 */
[----:B------:R-:W5:Y:S01]  /*16400*/  LDL.LU.64 R2, [R1+0x358] ;  /* 0x0003580001027983 */ /* 0x000f620000300a00 */
[----:B--2---:R-:W-:-:S05]  /*16410*/  IMAD.WIDE R26, R0, 0x2, R26 ;  /* 0x00000002001a7825 */ /* 0x004fca00078e021a */
[----:B------:R-:W-:Y:S01]  /*16420*/  STL.64 [R1+0x6b0], R26 ;  /* 0x0006b01a01007387 */ /* 0x000fe20000100a00 */
[----:B---3--:R-:W-:-:S03]  /*16430*/  IMAD.WIDE R28, R0, 0x2, R28 ;  /* 0x00000002001c7825 */ /* 0x008fc600078e021c */
[----:B------:R-:W2:Y:S04]  /*16440*/  LDL.LU.64 R16, [R1+0x350] ;  /* 0x0003500001107983 */ /* 0x000ea80000300a00 */
[----:B------:R-:W-:Y:S04]  /*16450*/  STL.64 [R1+0x6b8], R28 ;  /* 0x0006b81c01007387 */ /* 0x000fe80000100a00 */
[----:B----4-:R0:W-:Y:S01]  /*16460*/  STL [R1+0x3a8], R14 ;  /* 0x0003a80e01007387 */ /* 0x0101e20000100800 */
[----:B------:R-:W-:-:S03]  /*16470*/  IMAD.MOV.U32 R0, RZ, RZ, R15 ;  /* 0x000000ffff007224 */ /* 0x000fc600078e000f */
[----:B0-----:R-:W3:Y:S04]  /*16480*/  LDL.LU.64 R14, [R1+0x348] ;  /* 0x00034800010e7983 */ /* 0x001ee80000300a00 */
[----:B------:R0:W-:Y:S04]  /*16490*/  STL [R1+0x3a0], R0 ;  /* 0x0003a00001007387 */ /* 0x0001e80000100800 */
[----:B-----5:R1:W-:Y:S01]  /*164a0*/  STL [R1+0x3ac], R22 ;  /* 0x0003ac1601007387 */ /* 0x0203e20000100800 */
[----:B0-----:R-:W-:-:S03]  /*164b0*/  IMAD.MOV.U32 R0, RZ, RZ, R23 ;  /* 0x000000ffff007224 */ /* 0x001fc600078e0017 */
[----:B-1----:R-:W4:Y:S04]  /*164c0*/  LDL.LU.64 R22, [R1+0x340] ;  /* 0x0003400001167983 */ /* 0x002f280000300a00 */
[----:B------:R0:W-:Y:S04]  /*164d0*/  STL [R1+0x398], R0 ;  /* 0x0003980001007387 */ /* 0x0001e80000100800 */
[----:B------:R1:W-:Y:S01]  /*164e0*/  STL [R1+0x3b0], R20 ;  /* 0x0003b01401007387 */ /* 0x0003e20000100800 */
[----:B0-----:R-:W-:-:S03]  /*164f0*/  IMAD.MOV.U32 R0, RZ, RZ, R21 ;  /* 0x000000ffff007224 */ /* 0x001fc600078e0015 */
[----:B-1----:R-:W5:Y:S04]  /*16500*/  LDL.LU.64 R20, [R1+0x338] ;  /* 0x0003380001147983 */ /* 0x002f680000300a00 */
        /* <DEDUP_REMOVED lines=29> */
[----:B--2---:R1:W-:Y:S01]  /*166e0*/  STL [R1+0x3d0], R16 ;  /* 0x0003d01001007387 */ /* 0x0043e20000100800 */
[----:B0-----:R-:W-:-:S03]  /*166f0*/  IMAD.MOV.U32 R0, RZ, RZ, R17 ;  /* 0x000000ffff007224 */ /* 0x001fc600078e0011 */
[----:B-1----:R-:W2:Y:S04]  /*16700*/  LDL.LU.64 R16, [R1+0x2f8] ;  /* 0x0002f80001107983 */ /* 0x002ea80000300a00 */
[----:B------:R0:W-:Y:S04]  /*16710*/  STL [R1+0x350], R0 ;  /* 0x0003500001007387 */ /* 0x0001e80000100800 */
[----:B---3--:R1:W-:Y:S01]  /*16720*/  STL [R1+0x3d4], R14 ;  /* 0x0003d40e01007387 */ /* 0x0083e20000100800 */
[----:B0-----:R-:W-:-:S03]  /*16730*/  IMAD.MOV.U32 R0, RZ, RZ, R15 ;  /* 0x000000ffff007224 */ /* 0x001fc600078e000f */
[----:B-1----:R-:W3:Y:S04]  /*16740*/  LDL.LU.64 R14, [R1+0x2f0] ;  /* 0x0002f000010e7983 */ /* 0x002ee80000300a00 */
[----:B------:R0:W-:Y:S04]  /*16750*/  STL [R1+0x348], R0 ;  /* 0x0003480001007387 */ /* 0x0001e80000100800 */
[----:B----4-:R1:W-:Y:S01]  /*16760*/  STL [R1+0x3d8], R22 ;  /* 0x0003d81601007387 */ /* 0x0103e20000100800 */
[----:B0-----:R-:W-:-:S03]  /*16770*/  IMAD.MOV.U32 R0, RZ, RZ, R23 ;  /* 0x000000ffff007224 */ /* 0x001fc600078e0017 */
[----:B-1----:R-:W4:Y:S04]  /*16780*/  LDL.LU.64 R22, [R1+0x2e8] ;  /* 0x0002e80001167983 */ /* 0x002f280000300a00 */
[----:B------:R0:W-:Y:S04]  /*16790*/  STL [R1+0x340], R0 ;  /* 0x0003400001007387 */ /* 0x0001e80000100800 */
[----:B-----5:R1:W-:Y:S01]  /*167a0*/  STL [R1+0x3dc], R20 ;  /* 0x0003dc1401007387 */ /* 0x0203e20000100800 */
        /* <DEDUP_REMOVED lines=139> */
[----:B------:R-:W-:Y:S04]  /*17060*/  STL [R1+0x468], R18 ;  /* 0x0004681201007387 */ /* 0x000fe80000100800 */
[----:B------:R-:W5:Y:S01]  /*17070*/  LDL.LU.64 R24, [R1+0x1b8] ;  /* 0x0001b80001187983 */ /* 0x000f620000300a00 */
[----:B0-----:R-:W-:-:S05]  /*17080*/  IMAD.MOV.U32 R0, RZ, RZ, R19 ;  /* 0x000000ffff007224 */ /* 0x001fca00078e0013 */
        /* <DEDUP_REMOVED lines=12> */
[----:B------:R0:W-:Y:S02]  /*17150*/  STL [R1+0x1f8], R0 ;  /* 0x0001f80001007387 */ /* 0x0001e40000100800 */
[----:B0-----:R-:W-:Y:S02]  /*17160*/  IMAD.MOV.U32 R0, RZ, RZ, R5 ;  /* 0x000000ffff007224 */ /* 0x001fe400078e0005 */
[----:B------:R-:W-:Y:S04]  /*17170*/  STL [R1+0x478], R4 ;  /* 0x0004780401007387 */ /* 0x000fe80000100800 */
[----:B------:R-:W5:Y:S04]  /*17180*/  LDL.LU.64 R6, [R1+0x198] ;  /* 0x0001980001067983 */ /* 0x000f680000300a00 */
[----:B------:R0:W-:Y:S04]  /*17190*/  STL [R1+0x1f0], R0 ;  /* 0x0001f00001007387 */ /* 0x0001e80000100800 */
[----:B------:R1:W-:Y:S01]  /*171a0*/  STL [R1+0x47c], R2 ;  /* 0x00047c0201007387 */ /* 0x0003e20000100800 */
[----:B0-----:R-:W-:-:S03]  /*171b0*/  IMAD.MOV.U32 R0, RZ, RZ, R3 ;  /* 0x000000ffff007224 */ /* 0x001fc600078e0003 */
[----:B------:R-:W5:Y:S04]  /*171c0*/  LDL.LU.64 R4, [R1+0x190] ;  /* 0x0001900001047983 */ /* 0x000f680000300a00 */
[----:B--2---:R-:W-:Y:S04]  /*171d0*/  STL [R1+0x480], R16 ;  /* 0x0004801001007387 */ /* 0x004fe80000100800 */
[----:B------:R0:W-:Y:S04]  /*171e0*/  STL [R1+0x1e8], R0 ;  /* 0x0001e80001007387 */ /* 0x0001e80000100800 */
[----:B-1----:R-:W2:Y:S01]  /*171f0*/  LDL.LU.64 R2, [R1+0x188] ;  /* 0x0001880001027983 */ /* 0x002ea20000300a00 */
[----:B0-----:R-:W-:-:S03]  /*17200*/  IMAD.MOV.U32 R0, RZ, RZ, R17 ;  /* 0x000000ffff007224 */ /* 0x001fc600078e0011 */
[----:B---3--:R-:W-:Y:S04]  /*17210*/  STL [R1+0x484], R14 ;  /* 0x0004840e01007387 */ /* 0x008fe80000100800 */
[----:B------:R0:W-:Y:S04]  /*17220*/  STL [R1+0x1e0], R0 ;  /* 0x0001e00001007387 */ /* 0x0001e80000100800 */
[----:B------:R-:W3:Y:S01]  /*17230*/  LDL.LU.64 R16, [R1+0x180] ;  /* 0x0001800001107983 */ /* 0x000ee20000300a00 */
[----:B0-----:R-:W-:-:S03]  /*17240*/  IMAD.MOV.U32 R0, RZ, RZ, R15 ;  /* 0x000000ffff007224 */ /* 0x001fc600078e000f */
[----:B----4-:R-:W-:Y:S04]  /*17250*/  STL [R1+0x488], R22 ;  /* 0x0004881601007387 */ /* 0x010fe80000100800 */
[----:B------:R0:W-:Y:S04]  /*17260*/  STL [R1+0x1d8], R0 ;  /* 0x0001d80001007387 */ /* 0x0001e80000100800 */
[----:B------:R-:W4:Y:S01]  /*17270*/  LDL.LU.64 R14, [R1+0x178] ;  /* 0x00017800010e7983 */ /* 0x000f220000300a00 */
[----:B0-----:R-:W-:-:S03]  /*17280*/  IMAD.MOV.U32 R0, RZ, RZ, R23 ;  /* 0x000000ffff007224 */ /* 0x001fc600078e0017 */
[----:B-----5:R-:W-:Y:S04]  /*17290*/  STL [R1+0x48c], R20 ;  /* 0x00048c1401007387 */ /* 0x020fe80000100800 */
[----:B------:R0:W-:Y:S04]  /*172a0*/  STL [R1+0x1d0], R0 ;  /* 0x0001d00001007387 */ /* 0x0001e80000100800 */
[----:B------:R-:W5:Y:S01]  /*172b0*/  LDL.LU.64 R22, [R1+0x170] ;  /* 0x0001700001167983 */ /* 0x000f620000300a00 */
[----:B0-----:R-:W-:-:S03]  /*172c0*/  IMAD.MOV.U32 R0, RZ, RZ, R21 ;  /* 0x000000ffff007224 */ /* 0x001fc600078e0015 */
[----:B------:R-:W-:Y:S04]  /*172d0*/  STL [R1+0x490], R12 ;  /* 0x0004900c01007387 */ /* 0x000fe80000100800 */
        /* <DEDUP_REMOVED lines=8> */
[----:B------:R0:W-:Y:S02]  /*17360*/  STL [R1+0x1b8], R0 ;  /* 0x0001b80001007387 */ /* 0x0001e40000100800 */
[----:B0-----:R-:W-:Y:S02]  /*17370*/  IMAD.MOV.U32 R0, RZ, RZ, R11 ;  /* 0x000000ffff007224 */ /* 0x001fe400078e000b */
[----:B------:R-:W5:Y:S04]  /*17380*/  LDL.LU.64 R10, [R1+0x158] ;  /* 0x00015800010a7983 */ /* 0x000f680000300a00 */
        /* <DEDUP_REMOVED lines=11> */
[----:B------:R-:W-:Y:S04]  /*17440*/  STL [R1+0x4a8], R4 ;  /* 0x0004a80401007387 */ /* 0x000fe80000100800 */
[----:B------:R0:W-:Y:S04]  /*17450*/  STL [R1+0x198], R0 ;  /* 0x0001980001007387 */ /* 0x0001e80000100800 */
[----:B-1----:R-:W5:Y:S01]  /*17460*/  LDL.LU.64 R6, [R1+0x140] ;  /* 0x0001400001067983 */ /* 0x002f620000300a00 */
[----:B0-----:R-:W-:-:S03]  /*17470*/  IMAD.MOV.U32 R0, RZ, RZ, R5 ;  /* 0x000000ffff007224 */ /* 0x001fc600078e0005 */
[----:B--2---:R-:W-:Y:S04]  /*17480*/  STL [R1+0x4ac], R2 ;  /* 0x0004ac0201007387 */ /* 0x004fe80000100800 */
[----:B------:R0:W-:Y:S04]  /*17490*/  STL [R1+0x19c], R0 ;  /* 0x00019c0001007387 */ /* 0x0001e80000100800 */
[----:B------:R-:W2:Y:S01]  /*174a0*/  LDL.LU.64 R4, [R1+0x138] ;  /* 0x0001380001047983 */ /* 0x000ea20000300a00 */
        /* <DEDUP_REMOVED lines=16> */
[----:B0-----:R-:W-:-:S05]  /*175b0*/  IMAD.MOV.U32 R0, RZ, RZ, R21 ;  /* 0x000000ffff007224 */ /* 0x001fca00078e0015 */
[----:B------:R0:W-:Y:S04]  /*175c0*/  STL [R1+0x1c4], R0 ;  /* 0x0001c40001007387 */ /* 0x0001e80000100800 */
[----:B------:R1:W-:Y:S04]  /*175d0*/  STL [R1+0x4c0], R12 ;  /* 0x0004c00c01007387 */ /* 0x0003e80000100800 */
[----:B------:R-:W5:Y:S01]  /*175e0*/  LDL.LU.64 R24, [R1+0x108] ;  /* 0x0001080001187983 */ /* 0x000f620000300a00 */
[----:B0-----:R-:W-:-:S03]  /*175f0*/  IMAD.MOV.U32 R0, RZ, RZ, R13 ;  /* 0x000000ffff007224 */ /* 0x001fc600078e000d */
[----:B-1----:R-:W5:Y:S04]  /*17600*/  LDL.LU.64 R12, [R1+0x100] ;  /* 0x00010000010c7983 */ /* 0x002f680000300a00 */
[----:B------:R0:W-:Y:S04]  /*17610*/  STL [R1+0x1cc], R0 ;  /* 0x0001cc0001007387 */ /* 0x0001e80000100800 */
[----:B------:R1:W-:Y:S01]  /*17620*/  STL [R1+0x4c4], R10 ;  /* 0x0004c40a01007387 */ /* 0x0003e20000100800 */
[----:B0-----:R-:W-:-:S03]  /*17630*/  IMAD.MOV.U32 R0, RZ, RZ, R11 ;  /* 0x000000ffff007224 */ /* 0x001fc600078e000b */
[----:B------:R-:W5:Y:S04]  /*17640*/  LDL.LU.64 R22, [R1+0xf8] ;  /* 0x0000f80001167983 */ /* 0x000f680000300a00 */
[----:B------:R-:W-:Y:S04]  /*17650*/  STL [R1+0x4c8], R8 ;  /* 0x0004c80801007387 */ /* 0x000fe80000100800 */
[----:B------:R0:W-:Y:S04]  /*17660*/  STL [R1+0x1d4], R0 ;  /* 0x0001d40001007387 */ /* 0x0001e80000100800 */
[----:B-1----:R-:W5:Y:S01]  /*17670*/  LDL.LU.64 R10, [R1+0xf0] ;  /* 0x0000f000010a7983 */ /* 0x002f620000300a00 */
[----:B0-----:R-:W-:-:S03]  /*17680*/  IMAD.MOV.U32 R0, RZ, RZ, R9 ;  /* 0x000000ffff007224 */ /* 0x001fc600078e0009 */
[----:B------:R-:W-:Y:S04]  /*17690*/  STL [R1+0x4cc], R18 ;  /* 0x0004cc1201007387 */ /* 0x000fe80000100800 */
[----:B------:R0:W-:Y:S04]  /*176a0*/  STL [R1+0x1dc], R0 ;  /* 0x0001dc0001007387 */ /* 0x0001e80000100800 */
[----:B------:R-:W5:Y:S04]  /*176b0*/  LDL.LU.64 R8, [R1+0xe8] ;  /* 0x0000e80001087983 */ /* 0x000f680000300a00 */
[----:B------:R-:W5:Y:S01]  /*176c0*/  LDL.LU.64 R20, [R1+0xe0] ;  /* 0x0000e00001147983 */ /* 0x000f620000300a00 */
[----:B0-----:R-:W-:-:S05]  /*176d0*/  IMAD.MOV.U32 R0, RZ, RZ, R19 ;  /* 0x000000ffff007224 */ /* 0x001fca00078e0013 */
        /* <DEDUP_REMOVED lines=9> */
[----:B---3--:R1:W-:Y:S04]  /*17770*/  STL [R1+0x4d8], R2 ;  /* 0x0004d80201007387 */ /* 0x0083e80000100800 */
[----:B------:R-:W3:Y:S01]  /*17780*/  LDL.LU.64 R18, [R1+0xc8] ;  /* 0x0000c80001127983 */ /* 0x000ee20000300a00 */
[----:B0-----:R-:W-:-:S03]  /*17790*/  IMAD.MOV.U32 R0, RZ, RZ, R3 ;  /* 0x000000ffff007224 */ /* 0x001fc600078e0003 */
[----:B----4-:R-:W-:Y:S04]  /*177a0*/  STL [R1+0x4dc], R16 ;  /* 0x0004dc1001007387 */ /* 0x010fe80000100800 */
[----:B------:R0:W-:Y:S04]  /*177b0*/  STL [R1+0x1fc], R0 ;  /* 0x0001fc0001007387 */ /* 0x0001e80000100800 */
[----:B-1----:R-:W4:Y:S01]  /*177c0*/  LDL.LU.64 R2, [R1+0xc0] ;  /* 0x0000c00001027983 */ /* 0x002f220000300a00 */
[----:B0-----:R-:W-:-:S03]  /*177d0*/  IMAD.MOV.U32 R0, RZ, RZ, R17 ;  /* 0x000000ffff007224 */ /* 0x001fc600078e0011 */
[----:B-----5:R-:W-:Y:S04]  /*177e0*/  STL [R1+0x4e0], R14 ;  /* 0x0004e00e01007387 */ /* 0x020fe80000100800 */
[----:B------:R0:W-:Y:S04]  /*177f0*/  STL [R1+0x204], R0 ;  /* 0x0002040001007387 */ /* 0x0001e80000100800 */
[----:B------:R-:W5:Y:S01]  /*17800*/  LDL.LU.64 R16, [R1+0xb8] ;  /* 0x0000b80001107983 */ /* 0x000f620000300a00 */
[----:B0-----:R-:W-:-:S03]  /*17810*/  IMAD.MOV.U32 R0, RZ, RZ, R15 ;  /* 0x000000ffff007224 */ /* 0x001fc600078e000f */
[----:B------:R-:W5:Y:S04]  /*17820*/  LDL.LU.64 R14, [R1+0xb0] ;  /* 0x0000b000010e7983 */ /* 0x000f680000300a00 */
[----:B------:R0:W-:Y:S04]  /*17830*/  STL [R1+0x20c], R0 ;  /* 0x00020c0001007387 */ /* 0x0001e80000100800 */
[----:B------:R-:W-:Y:S01]  /*17840*/  STL [R1+0x4e4], R26 ;  /* 0x0004e41a01007387 */ /* 0x000fe20000100800 */
[----:B0-----:R-:W-:-:S03]  /*17850*/  IMAD.MOV.U32 R0, RZ, RZ, R27 ;  /* 0x000000ffff007224 */ /* 0x001fc600078e001b */
[----:B------:R-:W-:Y:S04]  /*17860*/  STL [R1+0x4e8], R24 ;  /* 0x0004e81801007387 */ /* 0x000fe80000100800 */
[----:B------:R0:W-:Y:S04]  /*17870*/  STL [R1+0x214], R0 ;  /* 0x0002140001007387 */ /* 0x0001e80000100800 */
[----:B------:R-:W-:Y:S01]  /*17880*/  STL [R1+0x4ec], R12 ;  /* 0x0004ec0c01007387 */ /* 0x000fe20000100800 */
[----:B0-----:R-:W-:-:S05]  /*17890*/  IMAD.MOV.U32 R0, RZ, RZ, R25 ;  /* 0x000000ffff007224 */ /* 0x001fca00078e0019 */
[----:B------:R0:W-:Y:S04]  /*178a0*/  STL [R1+0x21c], R0 ;  /* 0x00021c0001007387 */ /* 0x0001e80000100800 */
[----:B------:R-:W-:Y:S01]  /*178b0*/  STL [R1+0x4f0], R22 ;  /* 0x0004f01601007387 */ /* 0x000fe20000100800 */
[----:B0-----:R-:W-:-:S05]  /*178c0*/  IMAD.MOV.U32 R0, RZ, RZ, R13 ;  /* 0x000000ffff007224 */ /* 0x001fca00078e000d */
        /* <DEDUP_REMOVED lines=10> */
[----:B------:R-:W-:Y:S04]  /*17970*/  STL [R1+0x4fc], R20 ;  /* 0x0004fc1401007387 */ /* 0x000fe80000100800 */
[----:B------:R0:W-:Y:S04]  /*17980*/  STL [R1+0x23c], R0 ;  /* 0x00023c0001007387 */ /* 0x0001e80000100800 */
[----:B-1----:R-:W5:Y:S01]  /*17990*/  LDL.LU.64 R8, [R1+0x98] ;  /* 0x0000980001087983 */ /* 0x002f620000300a00 */
[----:B0-----:R-:W-:-:S03]  /*179a0*/  IMAD.MOV.U32 R0, RZ, RZ, R21 ;  /* 0x000000ffff007224 */ /* 0x001fc600078e0015 */
[----:B------:R-:W-:Y:S04]  /*179b0*/  STL [R1+0x500], R6 ;  /* 0x0005000601007387 */ /* 0x000fe80000100800 */
[----:B------:R0:W-:Y:S02]  /*179c0*/  STL [R1+0x244], R0 ;  /* 0x0002440001007387 */ /* 0x0001e40000100800 */
[----:B0-----:R-:W-:Y:S02]  /*179d0*/  IMAD.MOV.U32 R0, RZ, RZ, R7 ;  /* 0x000000ffff007224 */ /* 0x001fe400078e0007 */
[----:B------:R-:W5:Y:S04]  /*179e0*/  LDL.LU.64 R6, [R1+0x90] ;  /* 0x0000900001067983 */ /* 0x000f680000300a00 */
[----:B------:R0:W-:Y:S04]  /*179f0*/  STL [R1+0x24c], R0 ;  /* 0x00024c0001007387 */ /* 0x0001e80000100800 */
[----:B--2---:R1:W-:Y:S01]  /*17a00*/  STL [R1+0x504], R4 ;  /* 0x0005040401007387 */ /* 0x0043e20000100800 */
[----:B0-----:R-:W-:-:S03]  /*17a10*/  IMAD.MOV.U32 R0, RZ, RZ, R5 ;  /* 0x000000ffff007224 */ /* 0x001fc600078e0005 */
[----:B---3--:R-:W-:Y:S04]  /*17a20*/  STL [R1+0x508], R18 ;  /* 0x0005081201007387 */ /* 0x008fe80000100800 */
[----:B------:R0:W-:Y:S04]  /*17a30*/  STL [R1+0x254], R0 ;  /* 0x0002540001007387 */ /* 0x0001e80000100800 */
[----:B-1----:R-:W2:Y:S01]  /*17a40*/  LDL.LU.64 R4, [R1+0x88] ;  /* 0x0000880001047983 */ /* 0x002ea20000300a00 */
[----:B0-----:R-:W-:-:S03]  /*17a50*/  IMAD.MOV.U32 R0, RZ, RZ, R19 ;  /* 0x000000ffff007224 */ /* 0x001fc600078e0013 */
[----:B----4-:R-:W-:Y:S04]  /*17a60*/  STL [R1+0x50c], R2 ;  /* 0x00050c0201007387 */ /* 0x010fe80000100800 */
[----:B------:R0:W-:Y:S02]  /*17a70*/  STL [R1+0x25c], R0 ;  /* 0x00025c0001007387 */ /* 0x0001e40000100800 */
[----:B0-----:R-:W-:Y:S02]  /*17a80*/  IMAD.MOV.U32 R0, RZ, RZ, R3 ;  /* 0x000000ffff007224 */ /* 0x001fe400078e0003 */
[----:B------:R-:W3:Y:S04]  /*17a90*/  LDL.LU.64 R2, [R1+0x80] ;  /* 0x0000800001027983 */ /* 0x000ee80000300a00 */
[----:B------:R0:W-:Y:S04]  /*17aa0*/  STL [R1+0x264], R0 ;  /* 0x0002640001007387 */ /* 0x0001e80000100800 */
[----:B-----5:R-:W-:Y:S01]  /*17ab0*/  STL [R1+0x510], R16 ;  /* 0x0005101001007387 */ /* 0x020fe20000100800 */
[----:B0-----:R-:W-:-:S03]  /*17ac0*/  IMAD.MOV.U32 R0, RZ, RZ, R17 ;  /* 0x000000ffff007224 */ /* 0x001fc600078e0011 */
[----:B------:R-:W-:Y:S04]  /*17ad0*/  STL [R1+0x514], R14 ;  /* 0x0005140e01007387 */ /* 0x000fe80000100800 */
[----:B------:R-:W-:Y:S04]  /*17ae0*/  STL [R1+0x26c], R0 ;  /* 0x00026c0001007387 */ /* 0x000fe80000100800 */
[----:B------:R-:W4:Y:S04]  /*17af0*/  LDL.LU.64 R28, [R1+0x68] ;  /* 0x00006800011c7983 */ /* 0x000f280000300a00 */
[----:B----4-:R0:W-:Y:S04]  /*17b00*/  STL.64 [R1+0x6c0], R28 ;  /* 0x0006c01c01007387 */ /* 0x0101e80000100a00 */
[----:B0-----:R-:W4:Y:S01]  /*17b10*/  LDL.LU.64 R28, [R1+0x70] ;  /* 0x00007000011c7983 */ /* 0x001f220000300a00 */
[----:B------:R-:W-:-:S03]  /*17b20*/  IMAD.MOV.U32 R0, RZ, RZ, R15 ;  /* 0x000000ffff007224 */ /* 0x000fc600078e000f */
[----:B----4-:R0:W-:Y:S04]  /*17b30*/  STL.64 [R1+0x6c8], R28 ;  /* 0x0006c81c01007387 */ /* 0x0101e80000100a00 */
[----:B0-----:R-:W4:Y:S04]  /*17b40*/  LDL.LU.64 R28, [R1+0x78] ;  /* 0x00007800011c7983 */ /* 0x001f280000300a00 */
[----:B------:R-:W5:Y:S04]  /*17b50*/  LDL.LU.64 R26, [R1+0x60] ;  /* 0x00006000011a7983 */ /* 0x000f680000300a00 */
[----:B------:R0:W-:Y:S04]  /*17b60*/  STL [R1+0x274], R0 ;  /* 0x0002740001007387 */ /* 0x0001e80000100800 */
[----:B------:R-:W-:Y:S04]  /*17b70*/  STL [R1+0x518], R12 ;  /* 0x0005180c01007387 */ /* 0x000fe80000100800 */
[----:B------:R-:W5:Y:S01]  /*17b80*/  LDL.LU.64 R24, [R1+0x58] ;  /* 0x0000580001187983 */ /* 0x000f620000300a00 */
[----:B0-----:R-:W-:-:S03]  /*17b90*/  IMAD.MOV.U32 R0, RZ, RZ, R13 ;  /* 0x000000ffff007224 */ /* 0x001fc600078e000d */
        /* <DEDUP_REMOVED lines=17> */
[----:B--2---:R1:W-:Y:S04]  /*17cb0*/  STL [R1+0x528], R4 ;  /* 0x0005280401007387 */ /* 0x0043e80000100800 */
[----:B------:R-:W2:Y:S01]  /*17cc0*/  LDL.LU.64 R8, [R1+0x18] ;  /* 0x0000180001087983 */ /* 0x000ea20000300a00 */
[----:B0-----:R-:W-:-:S03]  /*17cd0*/  IMAD.MOV.U32 R0, RZ, RZ, R5 ;  /* 0x000000ffff007224 */ /* 0x001fc600078e0005 */
[----:B------:R-:W2:Y:S04]  /*17ce0*/  LDL.LU.64 R6, [R1+0x10] ;  /* 0x0000100001067983 */ /* 0x000ea80000300a00 */
[----:B------:R0:W-:Y:S04]  /*17cf0*/  STL [R1+0x29c], R0 ;  /* 0x00029c0001007387 */ /* 0x0001e80000100800 */
[----:B---3--:R3:W-:Y:S04]  /*17d00*/  STL [R1+0x52c], R2 ;  /* 0x00052c0201007387 */ /* 0x0087e80000100800 */
[----:B-1----:R-:W2:Y:S01]  /*17d10*/  LDL.LU.64 R4, [R1+0x8] ;  /* 0x0000080001047983 */ /* 0x002ea20000300a00 */
[----:B0-----:R-:W-:-:S03]  /*17d20*/  IMAD.MOV.U32 R0, RZ, RZ, R3 ;  /* 0x000000ffff007224 */ /* 0x001fc600078e0003 */
[----:B---3--:R-:W3:Y:S04]  /*17d30*/  LDL.LU.64 R2, [R1] ;  /* 0x0000000001027983 */ /* 0x008ee80000300a00 */
[----:B------:R0:W-:Y:S04]  /*17d40*/  STL [R1+0x2a4], R0 ;  /* 0x0002a40001007387 */ /* 0x0001e80000100800 */
[----:B----4-:R1:W-:Y:S01]  /*17d50*/  STL [R1+0x530], R28 ;  /* 0x0005301c01007387 */ /* 0x0103e20000100800 */
[----:B0-----:R-:W-:-:S03]  /*17d60*/  IMAD.MOV.U32 R0, RZ, RZ, R29 ;  /* 0x000000ffff007224 */ /* 0x001fc600078e001d */
[----:B-1----:R-:W4:Y:S04]  /*17d70*/  LDL.LU.64 R28, [R1+0x6c8] ;  /* 0x0006c800011c7983 */ /* 0x002f280000300a00 */
[----:B----4-:R-:W-:Y:S04]  /*17d80*/  STL [R1+0x534], R28 ;  /* 0x0005341c01007387 */ /* 0x010fe80000100800 */
[----:B------:R0:W-:Y:S02]  /*17d90*/  STL [R1+0x2ac], R0 ;  /* 0x0002ac0001007387 */ /* 0x0001e40000100800 */
[----:B0-----:R-:W-:-:S02]  /*17da0*/  IMAD.MOV.U32 R0, RZ, RZ, R29 ;  /* 0x000000ffff007224 */ /* 0x001fc400078e001d */
[----:B------:R-:W4:Y:S04]  /*17db0*/  LDL.LU.64 R28, [R1+0x6c0] ;  /* 0x0006c000011c7983 */ /* 0x000f280000300a00 */
[----:B----4-:R-:W-:Y:S04]  /*17dc0*/  STL [R1+0x538], R28 ;  /* 0x0005381c01007387 */ /* 0x010fe80000100800 */
[----:B------:R0:W-:Y:S02]  /*17dd0*/  STL [R1+0x2c4], R0 ;  /* 0x0002c40001007387 */ /* 0x0001e40000100800 */
[----:B0-----:R-:W-:-:S02]  /*17de0*/  IMAD.MOV.U32 R0, RZ, RZ, R29 ;  /* 0x000000ffff007224 */ /* 0x001fc400078e001d */
[----:B------:R-:W4:Y:S04]  /*17df0*/  LDL.LU.64 R28, [R1+0x6b8] ;  /* 0x0006b800011c7983 */ /* 0x000f280000300a00 */
[----:B-----5:R-:W-:Y:S04]  /*17e00*/  STL [R1+0x53c], R26 ;  /* 0x00053c1a01007387 */ /* 0x020fe80000100800 */
[----:B------:R0:W-:Y:S02]  /*17e10*/  STL [R1+0x2cc], R0 ;  /* 0x0002cc0001007387 */ /* 0x0001e40000100800 */
[----:B0-----:R-:W-:-:S02]  /*17e20*/  IMAD.MOV.U32 R0, RZ, RZ, R27 ;  /* 0x000000ffff007224 */ /* 0x001fc400078e001b */
[----:B------:R-:W5:Y:S04]  /*17e30*/  LDL.LU.64 R26, [R1+0x6b0] ;  /* 0x0006b000011a7983 */ /* 0x000f680000300a00 */
[----:B------:R-:W-:Y:S04]  /*17e40*/  STL [R1+0x540], R24 ;  /* 0x0005401801007387 */ /* 0x000fe80000100800 */
[----:B------:R0:W-:Y:S02]  /*17e50*/  STL [R1+0x2d4], R0 ;  /* 0x0002d40001007387 */ /* 0x0001e40000100800 */
[----:B0-----:R-:W-:-:S02]  /*17e60*/  IMAD.MOV.U32 R0, RZ, RZ, R25 ;  /* 0x000000ffff007224 */ /* 0x001fc400078e0019 */
[----:B------:R-:W4:Y:S04]  /*17e70*/  LDL.LU.64 R24, [R1+0x6a8] ;  /* 0x0006a80001187983 */ /* 0x000f280000300a00 */
[----:B------:R-:W-:Y:S04]  /*17e80*/  STL [R1+0x544], R22 ;  /* 0x0005441601007387 */ /* 0x000fe80000100800 */
        /* <DEDUP_REMOVED lines=27> */
[----:B--2---:R-:W-:Y:S04]  /*18040*/  STL [R1+0x560], R8 ;  /* 0x0005600801007387 */ /* 0x004fe80000100800 */
[----:B------:R0:W-:Y:S02]  /*18050*/  STL [R1+0x314], R0 ;  /* 0x0003140001007387 */ /* 0x0001e40000100800 */
[----:B0-----:R-:W-:-:S02]  /*18060*/  IMAD.MOV.U32 R0, RZ, RZ, R9 ;  /* 0x000000ffff007224 */ /* 0x001fc400078e0009 */
[----:B------:R-:W2:Y:S04]  /*18070*/  LDL.LU.64 R8, [R1+0x668] ;  /* 0x0006680001087983 */ /* 0x000ea80000300a00 */
        /* <DEDUP_REMOVED lines=8> */
[----:B---3--:R-:W-:Y:S04]  /*18100*/  STL [R1+0x56c], R2 ;  /* 0x00056c0201007387 */ /* 0x008fe80000100800 */
[----:B------:R0:W-:Y:S02]  /*18110*/  STL [R1+0x32c], R0 ;  /* 0x00032c0001007387 */ /* 0x0001e40000100800 */
[----:B0-----:R-:W-:-:S02]  /*18120*/  IMAD.MOV.U32 R0, RZ, RZ, R3 ;  /* 0x000000ffff007224 */ /* 0x001fc400078e0003 */
[----:B------:R-:W3:Y:S04]  /*18130*/  LDL.LU.64 R2, [R1+0x650] ;  /* 0x0006500001027983 */ /* 0x000ee80000300a00 */
[----:B---3--:R-:W-:Y:S04]  /*18140*/  STL [R1+0x580], R2 ;  /* 0x0005800201007387 */ /* 0x008fe80000100800 */
[----:B------:R0:W-:Y:S04]  /*18150*/  STL [R1+0x334], R0 ;  /* 0x0003340001007387 */ /* 0x0001e80000100800 */
[----:B------:R1:W-:Y:S04]  /*18160*/  STL [R1+0x33c], R3 ;  /* 0x00033c0301007387 */ /* 0x0003e80000100800 */
[----:B-----5:R3:W-:Y:S01]  /*18170*/  STL [R1+0x584], R4 ;  /* 0x0005840401007387 */ /* 0x0207e20000100800 */
[----:B0-----:R-:W0:Y:S03]  /*18180*/  LDC R0, c[0x0][0x238] ;  /* 0x00008e00ff007b82 */ /* 0x001e260000000800 */
[----:B-1----:R-:W5:Y:S04]  /*18190*/  LDL.LU.64 R2, [R1+0x130] ;  /* 0x0001300001027983 */ /* 0x002f680000300a00 */
[----:B------:R1:W-:Y:S04]  /*181a0*/  STL [R1+0x344], R5 ;  /* 0x0003440501007387 */ /* 0x0003e80000100800 */
[----:B----4-:R1:W-:Y:S04]  /*181b0*/  STL [R1+0x588], R6 ;  /* 0x0005880601007387 */ /* 0x0103e80000100800 */
[----:B------:R1:W-:Y:S04]  /*181c0*/  STL [R1+0x34c], R7 ;  /* 0x00034c0701007387 */ /* 0x0003e80000100800 */
[----:B--2---:R1:W-:Y:S04]  /*181d0*/  STL [R1+0x58c], R8 ;  /* 0x00058c0801007387 */ /* 0x0043e80000100800 */
[----:B------:R1:W-:Y:S04]  /*181e0*/  STL [R1+0x354], R9 ;  /* 0x0003540901007387 */ /* 0x0003e80000100800 */
[----:B------:R1:W-:Y:S04]  /*181f0*/  STL [R1+0x590], R10 ;  /* 0x0005900a01007387 */ /* 0x0003e80000100800 */
[----:B------:R1:W-:Y:S04]  /*18200*/  STL [R1+0x35c], R11 ;  /* 0x00035c0b01007387 */ /* 0x0003e80000100800 */
[----:B---3--:R-:W2:Y:S04]  /*18210*/  LDL.LU R4, [R1+0x618] ;  /* 0x0006180001047983 */ /* 0x008ea80000300800 */
[----:B------:R1:W-:Y:S04]  /*18220*/  STL [R1+0x594], R12 ;  /* 0x0005940c01007387 */ /* 0x0003e80000100800 */
[----:B------:R1:W-:Y:S04]  /*18230*/  STL [R1+0x364], R13 ;  /* 0x0003640d01007387 */ /* 0x0003e80000100800 */
[----:B------:R1:W-:Y:S04]  /*18240*/  STL [R1+0x598], R14 ;  /* 0x0005980e01007387 */ /* 0x0003e80000100800 */
[----:B------:R1:W-:Y:S04]  /*18250*/  STL [R1+0x36c], R15 ;  /* 0x00036c0f01007387 */ /* 0x0003e80000100800 */
[----:B------:R1:W-:Y:S04]  /*18260*/  STL [R1+0x59c], R16 ;  /* 0x00059c1001007387 */ /* 0x0003e80000100800 */
[----:B------:R1:W-:Y:S04]  /*18270*/  STL [R1+0x374], R17 ;  /* 0x0003741101007387 */ /* 0x0003e80000100800 */
[----:B------:R1:W-:Y:S01]  /*18280*/  STL [R1+0x5b0], R18 ;  /* 0x0005b01201007387 */ /* 0x0003e20000100800 */
[----:B0-----:R-:W-:-:S03]  /*18290*/  IMAD.SHL.U32 R0, R0, 0x40, RZ ;  /* 0x0000004000007824 */ /* 0x001fc600078e00ff */
[----:B------:R1:W-:Y:S04]  /*182a0*/  STL [R1+0x37c], R19 ;  /* 0x00037c1301007387 */ /* 0x0003e80000100800 */
[----:B------:R1:W-:Y:S04]  /*182b0*/  STL [R1+0x5b4], R20 ;  /* 0x0005b41401007387 */ /* 0x0003e80000100800 */
[----:B------:R1:W-:Y:S04]  /*182c0*/  STL [R1+0x384], R21 ;  /* 0x0003841501007387 */ /* 0x0003e80000100800 */
[----:B------:R1:W-:Y:S04]  /*182d0*/  STL [R1+0x5b8], R22 ;  /* 0x0005b81601007387 */ /* 0x0003e80000100800 */
[----:B------:R1:W-:Y:S04]  /*182e0*/  STL [R1+0x38c], R23 ;  /* 0x00038c1701007387 */ /* 0x0003e80000100800 */
[----:B------:R1:W-:Y:S04]  /*182f0*/  STL [R1+0x5bc], R24 ;  /* 0x0005bc1801007387 */ /* 0x0003e80000100800 */
[----:B------:R1:W-:Y:S04]  /*18300*/  STL [R1+0x394], R25 ;  /* 0x0003941901007387 */ /* 0x0003e80000100800 */
[----:B------:R1:W-:Y:S04]  /*18310*/  STL [R1+0x610], R26 ;  /* 0x0006101a01007387 */ /* 0x0003e80000100800 */
[----:B------:R1:W-:Y:S01]  /*18320*/  STL [R1+0x39c], R27 ;  /* 0x00039c1b01007387 */ /* 0x0003e20000100800 */
[----:B------:R-:W-:Y:S01]  /*18330*/  UIADD3 UR6, UR6, -0x40, URZ ;  /* 0xffffffc006067890 */ /* 0x000fe2000fffe03f */
[----:B-----5:R-:W-:-:S04]  /*18340*/  IMAD.WIDE R2, R0, 0x2, R2 ;  /* 0x0000000200027825 */ /* 0x020fc800078e0202 */
[----:B--2---:R-:W-:-:S05]  /*18350*/  VIADD R4, R4, 0xffffffff ;  /* 0xffffffff04047836 */ /* 0x004fca0000000000 */
[----:B------:R1:W-:Y:S04]  /*18360*/  STL [R1+0x618], R4 ;  /* 0x0006180401007387 */ /* 0x0003e80000100800 */
[----:B------:R1:W-:Y:S04]  /*18370*/  STL [R1+0x614], R28 ;  /* 0x0006141c01007387 */ /* 0x0003e80000100800 */
[----:B------:R1:W-:Y:S04]  /*18380*/  STL [R1+0x3a4], R29 ;  /* 0x0003a41d01007387 */ /* 0x0003e80000100800 */
[----:B------:R1:W-:Y:S01]  /*18390*/  STL.64 [R1+0x130], R2 ;  /* 0x0001300201007387 */ /* 0x0003e20000100a00 */
[----:B------:R-:W-:-:S13]  /*183a0*/  ISETP.NE.U32.AND P0, PT, R4, RZ, PT ;  /* 0x000000ff0400720c */ /* 0x000fda0003f05070 */
[----:B-1----:R-:W-:Y:S05]  /*183b0*/  @P0 BRA `(.L_x_2) ;  /* 0xffffff4800780947 */ /* 0x002fea000383ffff */
[----:B------:R-:W2:Y:S04]  /*183c0*/  LDL.LU R7, [R1+0x5ac] ;  /* 0x0005ac0001077983 */ /* 0x000ea80000300800 */
[----:B------:R-:W3:Y:S04]  /*183d0*/  LDL.LU R6, [R1+0x5ec] ;  /* 0x0005ec0001067983 */ /* 0x000ee80000300800 */
[----:B---3--:R0:W-:Y:S04]  /*183e0*/  STL [R1+0x654], R6 ;  /* 0x0006540601007387 */ /* 0x0081e80000100800 */
[----:B0-----:R-:W2:Y:S04]  /*183f0*/  LDL.LU R6, [R1+0x2bc] ;  /* 0x0002bc0001067983 */ /* 0x001ea80000300800 */
[----:B------:R-:W3:Y:S04]  /*18400*/  LDL.LU R5, [R1+0x60c] ;  /* 0x00060c0001057983 */ /* 0x000ee80000300800 */
[----:B---3--:R0:W-:Y:S04]  /*18410*/  STL [R1+0x650], R5 ;  /* 0x0006500501007387 */ /* 0x0081e80000100800 */
[----:B0-----:R-:W3:Y:S04]  /*18420*/  LDL.LU R5, [R1+0x57c] ;  /* 0x00057c0001057983 */ /* 0x001ee80000300800 */
[----:B------:R-:W4:Y:S01]  /*18430*/  LDL.LU R0, [R1+0x5dc] ;  /* 0x0005dc0001007983 */ /* 0x000f220000300800 */
[----:B--2---:R-:W-:-:S03]  /*18440*/  F2FP.F16.F32.PACK_AB R7, R6, R7 ;  /* 0x000000070607723e */ /* 0x004fc600000000ff */
[----:B----4-:R0:W-:Y:S04]  /*18450*/  STL [R1+0x64c], R0 ;  /* 0x00064c0001007387 */ /* 0x0101e80000100800 */
[----:B0-----:R-:W2:Y:S04]  /*18460*/  LDL.LU R0, [R1+0x5fc] ;  /* 0x0005fc0001007983 */ /* 0x001ea80000300800 */
[----:B------:R-:W4:Y:S04]  /*18470*/  LDL.LU R4, [R1+0x5cc] ;  /* 0x0005cc0001047983 */ /* 0x000f280000300800 */
[----:B------:R-:W5:Y:S04]  /*18480*/  LDL.LU R2, [R1+0x2b8] ;  /* 0x0002b80001027983 */ /* 0x000f680000300800 */
        /* <DEDUP_REMOVED lines=23> */
[----:B------:R-:W3:Y:S02]  /*18600*/  LDL.LU R6, [R1+0x654] ;  /* 0x0006540001067983 */ /* 0x000ee40000300800 */
[----:B---3--:R-:W-:-:S02]  /*18610*/  F2FP.F16.F32.PACK_AB R6, R5, R6 ;  /* 0x000000060506723e */ /* 0x008fc400000000ff */
[----:B------:R-:W2:Y:S02]  /*18620*/  LDL.LU R5, [R1+0x650] ;  /* 0x0006500001057983 */ /* 0x000ea40000300800 */
[----:B--2---:R-:W-:Y:S02]  /*18630*/  F2FP.F16.F32.PACK_AB R5, R0, R5 ;  /* 0x000000050005723e */ /* 0x004fe400000000ff */
[----:B------:R-:W2:Y:S01]  /*18640*/  LDL.LU R0, [R1+0x64c] ;  /* 0x00064c0001007983 */ /* 0x000ea20000300800 */
[----:B-----5:R-:W-:Y:S02]  /*18650*/  F2FP.F16.F32.PACK_AB R11, R2, R11 ;  /* 0x0000000b020b723e */ /* 0x020fe400000000ff */
[----:B----4-:R-:W-:Y:S02]  /*18660*/  F2FP.F16.F32.PACK_AB R10, R3, R10 ;  /* 0x0000000a030a723e */ /* 0x010fe400000000ff */
[----:B------:R-:W-:Y:S02]  /*18670*/  F2FP.F16.F32.PACK_AB R9, R28, R9 ;  /* 0x000000091c09723e */ /* 0x000fe400000000ff */
[----:B------:R-:W-:-:S02]  /*18680*/  F2FP.F16.F32.PACK_AB R8, R29, R8 ;  /* 0x000000081d08723e */ /* 0x000fc400000000ff */
[----:B------:R-:W-:Y:S02]  /*18690*/  F2FP.F16.F32.PACK_AB R15, R26, R15 ;  /* 0x0000000f1a0f723e */ /* 0x000fe400000000ff */
[----:B------:R-:W-:Y:S02]  /*186a0*/  F2FP.F16.F32.PACK_AB R14, R27, R14 ;  /* 0x0000000e1b0e723e */ /* 0x000fe400000000ff */
[----:B------:R-:W-:Y:S02]  /*186b0*/  F2FP.F16.F32.PACK_AB R13, R24, R13 ;  /* 0x0000000d180d723e */ /* 0x000fe400000000ff */
[----:B------:R-:W-:Y:S02]  /*186c0*/  F2FP.F16.F32.PACK_AB R12, R25, R12 ;  /* 0x0000000c190c723e */ /* 0x000fe400000000ff */
[----:B------:R-:W-:Y:S02]  /*186d0*/  F2FP.F16.F32.PACK_AB R19, R22, R19 ;  /* 0x000000131613723e */ /* 0x000fe400000000ff */
[----:B------:R-:W-:-:S02]  /*186e0*/  F2FP.F16.F32.PACK_AB R18, R23, R18 ;  /* 0x000000121712723e */ /* 0x000fc400000000ff */
[----:B------:R-:W-:Y:S02]  /*186f0*/  F2FP.F16.F32.PACK_AB R17, R20, R17 ;  /* 0x000000111411723e */ /* 0x000fe400000000ff */
[----:B------:R-:W-:Y:S02]  /*18700*/  F2FP.F16.F32.PACK_AB R16, R21, R16 ;  /* 0x000000101510723e */ /* 0x000fe400000000ff */
[----:B--2---:R-:W-:-:S07]  /*18710*/  F2FP.F16.F32.PACK_AB R4, R0, R4 ;  /* 0x000000040004723e */ /* 0x004fce00000000ff */
.L_x_1:
[----:B-1----:R-:W2:Y:S01]  /*18720*/  LDL.LU R0, [R1+0x644] ;  /* 0x0006440001007983 */ /* 0x002ea20000300800 */
[----:B------:R-:W1:Y:S01]  /*18730*/  S2R R27, SR_TID.X ;  /* 0x00000000001b7919 */ /* 0x000e620000002100 */
[----:B------:R-:W3:Y:S01]  /*18740*/  S2UR UR5, SR_CgaCtaId ;  /* 0x00000000000579c3 */ /* 0x000ee20000008800 */
[----:B------:R-:W-:Y:S01]  /*18750*/  UMOV UR4, 0x400 ;  /* 0x0000040000047882 */ /* 0x000fe20000000000 */
[----:B------:R-:W-:Y:S01]  /*18760*/  ULDC.64 UR10, c[0x0][0x228] ;  /* 0x00008a00000a7ab9 */ /* 0x000fe20000000a00 */
[----:B------:R-:W2:Y:S01]  /*18770*/  LDL.LU R22, [R1+0x640] ;  /* 0x0006400001167983 */ /* 0x000ea20000300800 */
[----:B------:R-:W-:-:S03]  /*18780*/  ULDC.64 UR6, c[0x0][0x220] ;  /* 0x0000880000067ab9 */ /* 0x000fc60000000a00 */
[----:B0-----:R-:W4:Y:S04]  /*18790*/  LDL.LU R21, [R1+0x648] ;  /* 0x0006480001157983 */ /* 0x001f280000300800 */
[----:B------:R-:W5:Y:S01]  /*187a0*/  LDL.LU R24, [R1+0x61c] ;  /* 0x00061c0001187983 */ /* 0x000f620000300800 */
[----:B---3--:R-:W-:Y:S01]  /*187b0*/  ULEA UR4, UR5, UR4, 0x18 ;  /* 0x0000000405047291 */ /* 0x008fe2000f8ec03f */
[C---:B-1----:R-:W-:Y:S02]  /*187c0*/  IMAD.SHL.U32 R2, R27.reuse, 0x4, RZ ;  /* 0x000000041b027824 */ /* 0x042fe400078e00ff */
[----:B------:R-:W-:-:S05]  /*187d0*/  IMAD.SHL.U32 R20, R27, 0x800, RZ ;  /* 0x000008001b147824 */ /* 0x000fca00078e00ff */
[----:B------:R-:W-:Y:S02]  /*187e0*/  LOP3.LUT R20, R20, 0x3000, RZ, 0xc0, !PT ;  /* 0x0000300014147812 */ /* 0x000fe400078ec0ff */
[----:B------:R-:W-:Y:S02]  /*187f0*/  SHF.R.U32.HI R23, RZ, 0x4, R27 ;  /* 0x00000004ff177819 */ /* 0x000fe4000001161b */
[----:B------:R-:W-:Y:S02]  /*18800*/  LEA.HI R26, R27, 0x30, RZ, 0x1c ;  /* 0x000000301b1a7811 */ /* 0x000fe400078fe0ff */
[----:B------:R-:W-:Y:S01]  /*18810*/  SGXT.U32 R23, R23, 0x4 ;  /* 0x000000041717781a */ /* 0x000fe20000000000 */
[----:B------:R-:W-:Y:S01]  /*18820*/  BAR.SYNC.DEFER_BLOCKING 0x0 ;  /* 0x0000000000007b1d */ /* 0x000fe20000010000 */
[----:B--2---:R-:W-:Y:S01]  /*18830*/  LOP3.LUT R3, R0, 0xe00, R22, 0xf8, !PT ;  /* 0x00000e0000037812 */ /* 0x004fe200078ef816 */
[----:B------:R-:W-:-:S03]  /*18840*/  IMAD.SHL.U32 R0, R27, 0x200, RZ ;  /* 0x000002001b007824 */ /* 0x000fc600078e00ff */
[----:B------:R-:W-:Y:S02]  /*18850*/  LOP3.LUT R3, R3, 0x70, R2, 0x78, !PT ;  /* 0x0000007003037812 */ /* 0x000fe400078e7802 */
[----:B------:R-:W-:-:S04]  /*18860*/  LOP3.LUT R0, R0, 0x3000, RZ, 0xc0, !PT ;  /* 0x0000300000007812 */ /* 0x000fc800078ec0ff */
[----:B------:R-:W-:-:S05]  /*18870*/  IADD3 R0, R3, UR4, R0 ;  /* 0x0000000403007c10 */ /* 0x000fca000fffe000 */
[----:B------:R-:W-:Y:S04]  /*18880*/  STS.128 [R0], R16 ;  /* 0x0000001000007388 */ /* 0x000fe80000000c00 */
[----:B------:R-:W-:Y:S04]  /*18890*/  STS.128 [R0+0x100], R12 ;  /* 0x0001000c00007388 */ /* 0x000fe80000000c00 */
[----:B------:R0:W-:Y:S04]  /*188a0*/  STS.128 [R0+0x80], R8 ;  /* 0x0000800800007388 */ /* 0x0001e80000000c00 */
[----:B------:R1:W-:Y:S01]  /*188b0*/  STS.128 [R0+0x180], R4 ;  /* 0x0001800400007388 */ /* 0x0003e20000000c00 */
[----:B------:R-:W-:-:S02]  /*188c0*/  LOP3.LUT R20, R20, 0x1f0, R22, 0xf8, !PT ;  /* 0x000001f014147812 */ /* 0x000fc400078ef816 */
[----:B------:R-:W-:Y:S01]  /*188d0*/  LOP3.LUT R2, R2, 0x200, RZ, 0xc0, !PT ;  /* 0x0000020002027812 */ /* 0x000fe200078ec0ff */
[----:B------:R-:W2:Y:S01]  /*188e0*/  LDC R22, c[0x0][0x248] ;  /* 0x00009200ff167b82 */ /* 0x000ea20000000800 */
[----:B------:R-:W-:-:S04]  /*188f0*/  LOP3.LUT R3, R20, 0x60, R27, 0x78, !PT ;  /* 0x0000006014037812 */ /* 0x000fc800078e781b */
[----:B0-----:R-:W-:-:S03]  /*18900*/  IADD3 R8, R3, UR4, R2 ;  /* 0x0000000403087c10 */ /* 0x001fc6000fffe002 */
[----:B------:R-:W-:Y:S01]  /*18910*/  BAR.SYNC.DEFER_BLOCKING 0x0 ;  /* 0x0000000000007b1d */ /* 0x000fe20000010000 */
[----:B-----5:R-:W-:Y:S02]  /*18920*/  LEA.HI R27, R27, R24, RZ, 0x1c ;  /* 0x000000181b1b7211 */ /* 0x020fe400078fe0ff */
[C-C-:B-1----:R-:W-:Y:S02]  /*18930*/  LOP3.LUT R0, R24.reuse, 0x1c0, R23.reuse, 0xfe, !PT ;  /* 0x000001c018007812 */ /* 0x142fe400078efe17 */
[C---:B------:R-:W-:Y:S01]  /*18940*/  LOP3.LUT R20, R24.reuse, R23, RZ, 0xfc, !PT ;  /* 0x0000001718147212 */ /* 0x040fe200078efcff */
[----:B------:R-:W-:Y:S01]  /*18950*/  ULDC UR4, c[0x0][0x244] ;  /* 0x0000910000047ab9 */ /* 0x000fe20000000800 */
[----:B------:R-:W0:Y:S04]  /*18960*/  LDS.128 R12, [R8] ;  /* 0x00000000080c7984 */ /* 0x000e280000000c00 */
[----:B------:R-:W1:Y:S04]  /*18970*/  LDS.128 R16, [R8+0x400] ;  /* 0x0004000008107984 */ /* 0x000e680000000c00 */
[----:B------:R-:W3:Y:S01]  /*18980*/  LDS.128 R4, [R8+0x800] ;  /* 0x0008000008047984 */ /* 0x000ee20000000c00 */
[----:B------:R-:W-:-:S03]  /*18990*/  LOP3.LUT R2, R24, 0x1e0, R23, 0xfe, !PT ;  /* 0x000001e018027812 */ /* 0x000fc600078efe17 */
[----:B------:R-:W-:Y:S04]  /*189a0*/  STL [R1+0x674], R27 ;  /* 0x0006741b01007387 */ /* 0x000fe80000100800 */
[----:B------:R5:W-:Y:S04]  /*189b0*/  STL [R1+0x48], R2 ;  /* 0x0000480201007387 */ /* 0x000be80000100800 */
[----:B------:R2:W-:Y:S01]  /*189c0*/  STL [R1+0x44], R0 ;  /* 0x0000440001007387 */ /* 0x0005e20000100800 */
[C---:B----4-:R-:W-:Y:S01]  /*189d0*/  ISETP.GE.AND P0, PT, R21.reuse, UR10, PT ;  /* 0x0000000a15007c0c */ /* 0x050fe2000bf06270 */
[----:B------:R-:W-:Y:S01]  /*189e0*/  IMAD R3, R21, UR4, RZ ;  /* 0x0000000415037c24 */ /* 0x000fe2000f8e02ff */
[C-C-:B------:R-:W-:Y:S01]  /*189f0*/  LOP3.LUT R28, R24.reuse, 0x1d0, R23.reuse, 0xfe, !PT ;  /* 0x000001d0181c7812 */ /* 0x140fe200078efe17 */
[C---:B------:R-:W-:Y:S01]  /*18a00*/  IMAD.IADD R26, R24.reuse, 0x1, R26 ;  /* 0x00000001181a7824 */ /* 0x040fe200078e021a */
[C-C-:B------:R-:W-:Y:S01]  /*18a10*/  LOP3.LUT R29, R24.reuse, 0x40, R23.reuse, 0xfe, !PT ;  /* 0x00000040181d7812 */ /* 0x140fe200078efe17 */
[----:B------:R-:W4:Y:S01]  /*18a20*/  LDS.128 R8, [R8+0xc00] ;  /* 0x000c000008087984 */ /* 0x000f220000000c00 */
[----:B-----5:R-:W-:-:S02]  /*18a30*/  LOP3.LUT R2, R24, 0x1a0, R23, 0xfe, !PT ;  /* 0x000001a018027812 */ /* 0x020fc400078efe17 */
[--C-:B--2---:R-:W-:Y:S02]  /*18a40*/  LOP3.LUT R0, R24, 0x190, R23.reuse, 0xfe, !PT ;  /* 0x0000019018007812 */ /* 0x104fe400078efe17 */
[----:B------:R-:W-:Y:S01]  /*18a50*/  ISETP.LT.AND P2, PT, R20, UR11, !P0 ;  /* 0x0000000b14007c0c */ /* 0x000fe2000c741270 */
[----:B0-----:R-:W-:Y:S04]  /*18a60*/  STL [R1+0x668], R13 ;  /* 0x0006680d01007387 */ /* 0x001fe80000100800 */
[----:B------:R-:W-:Y:S04]  /*18a70*/  STL [R1+0x658], R14 ;  /* 0x0006580e01007387 */ /* 0x000fe80000100800 */
[----:B------:R0:W-:Y:S04]  /*18a80*/  STL [R1+0x64c], R15 ;  /* 0x00064c0f01007387 */ /* 0x0001e80000100800 */
[----:B------:R2:W-:Y:S01]  /*18a90*/  STL [R1+0x3c], R2 ;  /* 0x00003c0201007387 */ /* 0x0005e20000100800 */
[----:B0-----:R-:W-:Y:S01]  /*18aa0*/  LOP3.LUT R15, R24, 0x180, R23, 0xfe, !PT ;  /* 0x00000180180f7812 */ /* 0x001fe200078efe17 */
[----:B--2---:R-:W-:-:S04]  /*18ab0*/  IMAD R2, R20, R22, RZ ;  /* 0x0000001614027224 */ /* 0x004fc800078e02ff */
[----:B------:R-:W-:Y:S01]  /*18ac0*/  STL [R1+0x650], R15 ;  /* 0x0006500f01007387 */ /* 0x000fe20000100800 */
[----:B------:R-:W0:Y:S03]  /*18ad0*/  LDC R20, c[0x0][0x248] ;  /* 0x00009200ff147b82 */ /* 0x000e260000000800 */
[----:B------:R2:W-:Y:S04]  /*18ae0*/  STL [R1+0x40], R0 ;  /* 0x0000400001007387 */ /* 0x0005e80000100800 */
[----:B-1----:R-:W-:Y:S01]  /*18af0*/  STL [R1+0x66c], R17 ;  /* 0x00066c1101007387 */ /* 0x002fe20000100800 */
[C-C-:B--2---:R-:W-:Y:S02]  /*18b00*/  LOP3.LUT R0, R24.reuse, 0x160, R23.reuse, 0xfe, !PT ;  /* 0x0000016018007812 */ /* 0x144fe400078efe17 */
[----:B------:R-:W-:-:S03]  /*18b10*/  LOP3.LUT R15, R24, 0x150, R23, 0xfe, !PT ;  /* 0x00000150180f7812 */ /* 0x000fc600078efe17 */
[----:B------:R1:W-:Y:S04]  /*18b20*/  STL [R1+0x34], R0 ;  /* 0x0000340001007387 */ /* 0x0003e80000100800 */
[----:B------:R2:W-:Y:S04]  /*18b30*/  STL [R1+0x65c], R18 ;  /* 0x00065c1201007387 */ /* 0x0005e80000100800 */
[----:B------:R5:W-:Y:S01]  /*18b40*/  STL [R1+0x654], R19 ;  /* 0x0006541301007387 */ /* 0x000be20000100800 */
[----:B-1----:R-:W-:-:S03]  /*18b50*/  LOP3.LUT R0, R24, 0x140, R23, 0xfe, !PT ;  /* 0x0000014018007812 */ /* 0x002fc600078efe17 */
[----:B------:R1:W-:Y:S01]  /*18b60*/  STL [R1+0x660], R15 ;  /* 0x0006600f01007387 */ /* 0x0003e20000100800 */
[C-C-:B--2---:R-:W-:Y:S02]  /*18b70*/  LOP3.LUT R18, R24.reuse, 0x110, R23.reuse, 0xfe, !PT ;  /* 0x0000011018127812 */ /* 0x144fe400078efe17 */
[----:B-----5:R-:W-:-:S05]  /*18b80*/  LOP3.LUT R19, R24, 0x120, R23, 0xfe, !PT ;  /* 0x0000012018137812 */ /* 0x020fca00078efe17 */
[----:B------:R2:W-:Y:S01]  /*18b90*/  STL [R1+0x664], R19 ;  /* 0x0006641301007387 */ /* 0x0005e20000100800 */
[----:B------:R-:W-:-:S03]  /*18ba0*/  LOP3.LUT R14, R24, 0x100, R23, 0xfe, !PT ;  /* 0x00000100180e7812 */ /* 0x000fc600078efe17 */
[----:B------:R5:W-:Y:S01]  /*18bb0*/  STL [R1+0x2c], R0 ;  /* 0x00002c0001007387 */ /* 0x000be20000100800 */
[----:B-1----:R-:W-:-:S03]  /*18bc0*/  LOP3.LUT R15, R24, 0xc0, R23, 0xfe, !PT ;  /* 0x000000c0180f7812 */ /* 0x002fc600078efe17 */
[----:B------:R1:W-:Y:S01]  /*18bd0*/  STL [R1+0x670], R18 ;  /* 0x0006701201007387 */ /* 0x0003e20000100800 */
[C-C-:B------:R-:W-:Y:S02]  /*18be0*/  LOP3.LUT R17, R24.reuse, 0x90, R23.reuse, 0xfe, !PT ;  /* 0x0000009018117812 */ /* 0x140fe400078efe17 */
[C-C-:B--2---:R-:W-:Y:S01]  /*18bf0*/  LOP3.LUT R19, R24.reuse, 0xd0, R23.reuse, 0xfe, !PT ;  /* 0x000000d018137812 */ /* 0x144fe200078efe17 */
[----:B---3--:R2:W-:Y:S01]  /*18c00*/  STL [R1+0x678], R7 ;  /* 0x0006780701007387 */ /* 0x0085e20000100800 */
[C-C-:B-----5:R-:W-:Y:S02]  /*18c10*/  LOP3.LUT R0, R24.reuse, 0xe0, R23.reuse, 0xfe, !PT ;  /* 0x000000e018007812 */ /* 0x160fe400078efe17 */
[C-C-:B------:R-:W-:Y:S02]  /*18c20*/  LOP3.LUT R13, R24.reuse, 0x80, R23.reuse, 0xfe, !PT ;  /* 0x00000080180d7812 */ /* 0x140fe400078efe17 */
[C-C-:B-1----:R-:W-:Y:S02]  /*18c30*/  LOP3.LUT R18, R24.reuse, 0xa0, R23.reuse, 0xfe, !PT ;  /* 0x000000a018127812 */ /* 0x142fe400078efe17 */
[----:B------:R-:W-:-:S02]  /*18c40*/  LOP3.LUT R27, R24, 0x50, R23, 0xfe, !PT ;  /* 0x00000050181b7812 */ /* 0x000fc400078efe17 */
[C-C-:B--2---:R-:W-:Y:S02]  /*18c50*/  LOP3.LUT R7, R24.reuse, 0x60, R23.reuse, 0xfe, !PT ;  /* 0x0000006018077812 */ /* 0x144fe400078efe17 */
[C-C-:B------:R-:W-:Y:S02]  /*18c60*/  LOP3.LUT R21, R24.reuse, 0x20, R23.reuse, 0xfe, !PT ;  /* 0x0000002018157812 */ /* 0x140fe400078efe17 */
[----:B------:R-:W-:Y:S01]  /*18c70*/  LOP3.LUT R23, R24, 0x10, R23, 0xfe, !PT ;  /* 0x0000001018177812 */ /* 0x000fe200078efe17 */
[----:B------:R1:W-:Y:S03]  /*18c80*/  STL [R1+0x1c], R0 ;  /* 0x00001c0001007387 */ /* 0x0003e60000100800 */
[C---:B------:R-:W-:Y:S01]  /*18c90*/  ISETP.LT.AND P1, PT, R23.reuse, UR11, !P0 ;  /* 0x0000000b17007c0c */ /* 0x040fe2000c721270 */
[----:B0-----:R-:W-:Y:S01]  /*18ca0*/  IMAD R23, R23, R20, RZ ;  /* 0x0000001417177224 */ /* 0x001fe200078e02ff */
[----:B-1----:R-:W-:-:S04]  /*18cb0*/  LEA R0, P3, R3, UR6, 0x1 ;  /* 0x0000000603007c11 */ /* 0x002fc8000f8608ff */
[----:B------:R-:W-:Y:S02]  /*18cc0*/  LEA.HI.X.SX32 R3, R3, UR7, 0x1, P3 ;  /* 0x0000000703037c11 */ /* 0x000fe400098f0eff */
[C---:B------:R-:W-:Y:S01]  /*18cd0*/  ISETP.LT.AND P3, PT, R21.reuse, UR11, !P0 ;  /* 0x0000000b15007c0c */ /* 0x040fe2000c761270 */
[----:B------:R-:W-:Y:S01]  /*18ce0*/  IMAD R21, R21, R20, RZ ;  /* 0x0000001415157224 */ /* 0x000fe200078e02ff */
[-C--:B------:R-:W-:Y:S02]  /*18cf0*/  LEA R24, P4, R2, R0.reuse, 0x1 ;  /* 0x0000000002187211 */ /* 0x080fe400078808ff */
[----:B------:R-:W-:Y:S02]  /*18d00*/  LEA R22, P6, R23, R0, 0x1 ;  /* 0x0000000017167211 */ /* 0x000fe400078c08ff */
[C---:B------:R-:W-:Y:S01]  /*18d10*/  ISETP.LT.AND P5, PT, R26.reuse, UR11, !P0 ;  /* 0x0000000b1a007c0c */ /* 0x040fe2000c7a1270 */
[----:B------:R-:W-:Y:S01]  /*18d20*/  IMAD R26, R26, R20, RZ ;  /* 0x000000141a1a7224 */ /* 0x000fe200078e02ff */
[----:B------:R-:W-:-:S02]  /*18d30*/  LEA.HI.X.SX32 R25, R2, R3, 0x1, P4 ;  /* 0x0000000302197211 */ /* 0x000fc400020f0eff */
[----:B------:R-:W-:Y:S02]  /*18d40*/  LEA R20, P4, R21, R0, 0x1 ;  /* 0x0000000015147211 */ /* 0x000fe400078808ff */
[-C--:B------:R-:W-:Y:S01]  /*18d50*/  LEA.HI.X.SX32 R23, R23, R3.reuse, 0x1, P6 ;  /* 0x0000000317177211 */ /* 0x080fe200030f0eff */
[----:B------:R0:W-:Y:S01]  /*18d60*/  @P2 STG.E.U16 desc[UR8][R24.64], R12 ;  /* 0x0000000c18002986 */ /* 0x0001e2000c101508 */
[----:B------:R-:W-:Y:S02]  /*18d70*/  LEA.HI.X.SX32 R21, R21, R3, 0x1, P4 ;  /* 0x0000000315157211 */ /* 0x000fe400020f0eff */
[----:B------:R-:W-:Y:S01]  /*18d80*/  ISETP.LT.AND P4, PT, R7, UR11, !P0 ;  /* 0x0000000b07007c0c */ /* 0x000fe2000c781270 */
[----:B------:R-:W-:Y:S01]  /*18d90*/  @P1 STG.E.U16 desc[UR8][R22.64], R16 ;  /* 0x0000001016001986 */ /* 0x000fe2000c101508 */
[----:B------:R-:W-:-:S03]  /*18da0*/  ISETP.LT.AND P1, PT, R27, UR11, !P0 ;  /* 0x0000000b1b007c0c */ /* 0x000fc6000c721270 */
[----:B------:R-:W2:Y:S04]  /*18db0*/  LDL.LU R7, [R1+0x678] ;  /* 0x0006780001077983 */ /* 0x000ea80000300800 */
[----:B------:R-:W3:Y:S01]  /*18dc0*/  LDL.LU R27, [R1+0x674] ;  /* 0x00067400011b7983 */ /* 0x000ee20000300800 */
[----:B------:R-:W-:Y:S02]  /*18dd0*/  ISETP.LT.AND P2, PT, R28, UR11, !P0 ;  /* 0x0000000b1c007c0c */ /* 0x000fe4000c741270 */
[----:B------:R-:W1:Y:S01]  /*18de0*/  LDC R28, c[0x0][0x248] ;  /* 0x00009200ff1c7b82 */ /* 0x000e620000000800 */
[----:B------:R5:W-:Y:S01]  /*18df0*/  @P3 STG.E.U16 desc[UR8][R20.64], R4 ;  /* 0x0000000414003986 */ /* 0x000be2000c101508 */
[----:B------:R-:W-:-:S06]  /*18e00*/  ISETP.LT.AND P3, PT, R29, UR11, !P0 ;  /* 0x0000000b1d007c0c */ /* 0x000fcc000c761270 */
[----:B------:R-:W1:Y:S01]  /*18e10*/  LDC R29, c[0x0][0x248] ;  /* 0x00009200ff1d7b82 */ /* 0x000e620000000800 */
[----:B0-----:R-:W-:-:S04]  /*18e20*/  LEA R24, P6, R26, R0, 0x1 ;  /* 0x000000001a187211 */ /* 0x001fc800078c08ff */
[----:B------:R-:W-:Y:S02]  /*18e30*/  LEA.HI.X.SX32 R25, R26, R3, 0x1, P6 ;  /* 0x000000031a197211 */ /* 0x000fe400030f0eff */
[----:B-----5:R-:W-:Y:S01]  /*18e40*/  PRMT R4, R12, 0x7632, R4 ;  /* 0x000076320c047816 */ /* 0x020fe20000000004 */
[----:B------:R-:W5:Y:S04]  /*18e50*/  LDL.LU R26, [R1+0x1c] ;  /* 0x00001c00011a7983 */ /* 0x000f680000300800 */
[----:B----4-:R0:W-:Y:S01]  /*18e60*/  @P5 STG.E.U16 desc[UR8][R24.64], R8 ;  /* 0x0000000818005986 */ /* 0x0101e2000c101508 */
[----:B-1----:R-:W-:-:S04]  /*18e70*/  IMAD R2, R28, 0x40, R2 ;  /* 0x000000401c027824 */ /* 0x002fc800078e0202 */
[----:B0-----:R-:W-:Y:S01]  /*18e80*/  IMAD R24, R29, 0x10, R2 ;  /* 0x000000101d187824 */ /* 0x001fe200078e0202 */
[----:B------:R-:W-:-:S04]  /*18e90*/  LEA R20, P5, R2, R0, 0x1 ;  /* 0x0000000002147211 */ /* 0x000fc800078a08ff */
[----:B------:R-:W-:Y:S02]  /*18ea0*/  LEA R22, P6, R24, R0, 0x1 ;  /* 0x0000000018167211 */ /* 0x000fe400078c08ff */
[-C--:B------:R-:W-:Y:S02]  /*18eb0*/  LEA.HI.X.SX32 R21, R2, R3.reuse, 0x1, P5 ;  /* 0x0000000302157211 */ /* 0x080fe400028f0eff */
[----:B------:R-:W-:Y:S02]  /*18ec0*/  PRMT R16, R16, 0x7632, R16 ;  /* 0x0000763210107816 */ /* 0x000fe40000000010 */
[----:B------:R-:W-:Y:S01]  /*18ed0*/  LEA.HI.X.SX32 R23, R24, R3, 0x1, P6 ;  /* 0x0000000318177211 */ /* 0x000fe200030f0eff */
[----:B------:R-:W-:Y:S04]  /*18ee0*/  @P3 STG.E.U16 desc[UR8][R20.64], R4 ;  /* 0x0000000414003986 */ /* 0x000fe8000c101508 */
[----:B------:R0:W-:Y:S01]  /*18ef0*/  @P1 STG.E.U16 desc[UR8][R22.64], R16 ;  /* 0x0000001016001986 */ /* 0x0001e2000c101508 */
[----:B------:R-:W-:-:S03]  /*18f00*/  ISETP.LT.AND P6, PT, R18, UR11, !P0 ;  /* 0x0000000b12007c0c */ /* 0x000fc6000c7c1270 */
[----:B------:R-:W4:Y:S01]  /*18f10*/  LDL.LU R18, [R1+0x670] ;  /* 0x0006700001127983 */ /* 0x000f220000300800 */
[----:B---3--:R-:W-:-:S04]  /*18f20*/  VIADD R12, R27, 0x70 ;  /* 0x000000701b0c7836 */ /* 0x008fc80000000000 */
[C---:B------:R-:W-:Y:S01]  /*18f30*/  IMAD R2, R12.reuse, R29, RZ ;  /* 0x0000001d0c027224 */ /* 0x040fe200078e02ff */
[----:B------:R-:W-:Y:S01]  /*18f40*/  ISETP.LT.AND P5, PT, R12, UR11, !P0 ;  /* 0x0000000b0c007c0c */ /* 0x000fe2000c7a1270 */
[----:B------:R-:W-:-:S03]  /*18f50*/  IMAD R12, R29, 0x10, R24 ;  /* 0x000000101d0c7824 */ /* 0x000fc600078e0218 */
[-C--:B0-----:R-:W-:Y:S02]  /*18f60*/  LEA R22, P3, R2, R0.reuse, 0x1 ;  /* 0x0000000002167211 */ /* 0x081fe400078608ff */
[----:B------:R-:W-:Y:S02]  /*18f70*/  LEA R20, P1, R12, R0, 0x1 ;  /* 0x000000000c147211 */ /* 0x000fe400078208ff */
[-C--:B------:R-:W-:Y:S02]  /*18f80*/  LEA.HI.X.SX32 R23, R2, R3.reuse, 0x1, P3 ;  /* 0x0000000302177211 */ /* 0x080fe400018f0eff */
[----:B------:R-:W-:Y:S02]  /*18f90*/  LEA.HI.X.SX32 R21, R12, R3, 0x1, P1 ;  /* 0x000000030c157211 */ /* 0x000fe400008f0eff */
[----:B------:R-:W-:Y:S02]  /*18fa0*/  ISETP.LT.AND P1, PT, R17, UR11, !P0 ;  /* 0x0000000b11007c0c */ /* 0x000fe4000c721270 */
[----:B------:R-:W3:Y:S01]  /*18fb0*/  LDL.LU R17, [R1+0x66c] ;  /* 0x00066c0001117983 */ /* 0x000ee20000300800 */
[----:B------:R-:W-:-:S03]  /*18fc0*/  ISETP.LT.AND P3, PT, R13, UR11, !P0 ;  /* 0x0000000b0d007c0c */ /* 0x000fc6000c761270 */
[----:B------:R-:W2:Y:S01]  /*18fd0*/  LDL.LU R13, [R1+0x668] ;  /* 0x00066800010d7983 */ /* 0x000ea20000300800 */
[----:B------:R-:W-:Y:S01]  /*18fe0*/  PRMT R4, R4, 0x7632, R4 ;  /* 0x0000763204047816 */ /* 0x000fe20000000004 */
[----:B------:R-:W-:Y:S02]  /*18ff0*/  IMAD R12, R29, 0x20, R12 ;  /* 0x000000201d0c7824 */ /* 0x000fe400078e020c */
[----:B------:R-:W-:Y:S01]  /*19000*/  VIADD R2, R27, 0xb0 ;  /* 0x000000b01b027836 */ /* 0x000fe20000000000 */
[----:B------:R-:W4:Y:S04]  /*19010*/  LDL.LU R28, [R1+0x3c] ;  /* 0x00003c00011c7983 */ /* 0x000f280000300800 */
[----:B------:R0:W-:Y:S02]  /*19020*/  @P4 STG.E.U16 desc[UR8][R20.64], R4 ;  /* 0x0000000414004986 */ /* 0x0001e4000c101508 */
[----:B0-----:R-:W-:Y:S01]  /*19030*/  PRMT R4, R8, 0x7632, R4 ;  /* 0x0000763208047816 */ /* 0x001fe20000000004 */
[----:B------:R-:W-:Y:S01]  /*19040*/  IMAD R8, R29, 0x10, R12 ;  /* 0x000000101d087824 */ /* 0x000fe200078e020c */
[----:B------:R-:W-:-:S03]  /*19050*/  LEA R20, P4, R12, R0, 0x1 ;  /* 0x000000000c147211 */ /* 0x000fc600078808ff */
[----:B------:R0:W-:Y:S01]  /*19060*/  @P5 STG.E.U16 desc[UR8][R22.64], R4 ;  /* 0x0000000416005986 */ /* 0x0001e2000c101508 */
[----:B------:R-:W-:Y:S02]  /*19070*/  LEA.HI.X.SX32 R21, R12, R3, 0x1, P4 ;  /* 0x000000030c157211 */ /* 0x000fe400020f0eff */
[C---:B------:R-:W-:Y:S01]  /*19080*/  ISETP.LT.AND P5, PT, R2.reuse, UR11, !P0 ;  /* 0x0000000b02007c0c */ /* 0x040fe2000c7a1270 */
[----:B------:R-:W-:Y:S01]  /*19090*/  IMAD R2, R2, R29, RZ ;  /* 0x0000001d02027224 */ /* 0x000fe200078e02ff */
[----:B0-----:R-:W-:Y:S01]  /*190a0*/  LEA R22, P4, R8, R0, 0x1 ;  /* 0x0000000008167211 */ /* 0x001fe200078808ff */
[----:B------:R-:W-:-:S03]  /*190b0*/  IMAD R4, R29, 0x10, R8 ;  /* 0x000000101d047824 */ /* 0x000fc600078e0208 */
[----:B------:R-:W-:Y:S02]  /*190c0*/  LEA.HI.X.SX32 R23, R8, R3, 0x1, P4 ;  /* 0x0000000308177211 */ /* 0x000fe400020f0eff */
[----:B------:R-:W-:-:S04]  /*190d0*/  LEA R24, P4, R4, R0, 0x1 ;  /* 0x0000000004187211 */ /* 0x000fc800078808ff */
[----:B------:R-:W-:Y:S01]  /*190e0*/  LEA.HI.X.SX32 R25, R4, R3, 0x1, P4 ;  /* 0x0000000304197211 */ /* 0x000fe200020f0eff */
[----:B------:R-:W-:Y:S01]  /*190f0*/  IMAD R4, R29, 0x20, R4 ;  /* 0x000000201d047824 */ /* 0x000fe200078e0204 */
[----:B------:R-:W-:-:S03]  /*19100*/  ISETP.LT.AND P4, PT, R15, UR11, !P0 ;  /* 0x0000000b0f007c0c */ /* 0x000fc6000c781270 */
[----:B------:R-:W-:Y:S01]  /*19110*/  IMAD R8, R29, 0x10, R4 ;  /* 0x000000101d087824 */ /* 0x000fe200078e0204 */
[----:B--2---:R0:W-:Y:S04]  /*19120*/  @P3 STG.E.U16 desc[UR8][R20.64], R13 ;  /* 0x0000000d14003986 */ /* 0x0041e8000c101508 */
[----:B---3--:R-:W-:Y:S01]  /*19130*/  @P1 STG.E.U16 desc[UR8][R22.64], R17 ;  /* 0x0000001116001986 */ /* 0x008fe2000c101508 */
[----:B0-----:R-:W-:-:S04]  /*19140*/  LEA R20, P3, R2, R0, 0x1 ;  /* 0x0000000002147211 */ /* 0x001fc800078608ff */
[----:B------:R-:W-:Y:S01]  /*19150*/  LEA.HI.X.SX32 R21, R2, R3, 0x1, P3 ;  /* 0x0000000302157211 */ /* 0x000fe200018f0eff */
[----:B------:R0:W-:Y:S01]  /*19160*/  @P6 STG.E.U16 desc[UR8][R24.64], R5 ;  /* 0x0000000518006986 */ /* 0x0001e2000c101508 */
[----:B------:R-:W-:-:S03]  /*19170*/  ISETP.LT.AND P3, PT, R19, UR11, !P0 ;  /* 0x0000000b13007c0c */ /* 0x000fc6000c761270 */
[----:B------:R-:W-:Y:S01]  /*19180*/  @P5 STG.E.U16 desc[UR8][R20.64], R9 ;  /* 0x0000000914005986 */ /* 0x000fe2000c101508 */
[----:B------:R-:W-:Y:S01]  /*19190*/  LEA R12, P5, R4, R0, 0x1 ;  /* 0x00000000040c7211 */ /* 0x000fe200078a08ff */
[----:B------:R-:W-:Y:S01]  /*191a0*/  VIADD R2, R27, 0xf0 ;  /* 0x000000f01b027836 */ /* 0x000fe20000000000 */
[----:B-----5:R-:W-:Y:S01]  /*191b0*/  ISETP.LT.AND P1, PT, R26, UR11, !P0 ;  /* 0x0000000b1a007c0c */ /* 0x020fe2000c721270 */
[----:B------:R-:W2:Y:S01]  /*191c0*/  LDL.LU R19, [R1+0x664] ;  /* 0x0006640001137983 */ /* 0x000ea20000300800 */
[----:B0-----:R-:W-:-:S03]  /*191d0*/  PRMT R5, R13, 0x7632, R5 ;  /* 0x000076320d057816 */ /* 0x001fc60000000005 */
[----:B------:R-:W3:Y:S01]  /*191e0*/  LDL.LU R15, [R1+0x660] ;  /* 0x00066000010f7983 */ /* 0x000ee20000300800 */
[----:B------:R-:W-:Y:S02]  /*191f0*/  LEA.HI.X.SX32 R13, R4, R3, 0x1, P5 ;  /* 0x00000003040d7211 */ /* 0x000fe400028f0eff */
[-C--:B------:R-:W-:Y:S01]  /*19200*/  LEA R16, P5, R8, R0.reuse, 0x1 ;  /* 0x0000000008107211 */ /* 0x080fe200078a08ff */
[----:B------:R-:W5:Y:S01]  /*19210*/  LDL.LU R26, [R1+0x2c] ;  /* 0x00002c00011a7983 */ /* 0x000f620000300800 */
[----:B------:R-:W-:Y:S02]  /*19220*/  PRMT R4, R17, 0x7632, R4 ;  /* 0x0000763211047816 */ /* 0x000fe40000000004 */
[C---:B------:R-:W-:Y:S01]  /*19230*/  ISETP.LT.AND P6, PT, R2.reuse, UR11, !P0 ;  /* 0x0000000b02007c0c */ /* 0x040fe2000c7c1270 */
[----:B------:R-:W-:Y:S01]  /*19240*/  IMAD R2, R2, R29, RZ ;  /* 0x0000001d02027224 */ /* 0x000fe200078e02ff */
[----:B------:R-:W-:Y:S01]  /*19250*/  LEA.HI.X.SX32 R17, R8, R3, 0x1, P5 ;  /* 0x0000000308117211 */ /* 0x000fe200028f0eff */
[----:B------:R-:W-:Y:S01]  /*19260*/  IMAD R8, R29, 0x10, R8 ;  /* 0x000000101d087824 */ /* 0x000fe200078e0208 */
[----:B------:R0:W-:Y:S04]  /*19270*/  @P4 STG.E.U16 desc[UR8][R12.64], R5 ;  /* 0x000000050c004986 */ /* 0x0001e8000c101508 */
[----:B------:R1:W-:Y:S01]  /*19280*/  @P3 STG.E.U16 desc[UR8][R16.64], R4 ;  /* 0x0000000410003986 */ /* 0x0003e2000c101508 */
[----:B0-----:R-:W-:-:S02]  /*19290*/  LEA R12, P4, R2, R0, 0x1 ;  /* 0x00000000020c7211 */ /* 0x001fc400078808ff */
[----:B-1----:R-:W-:Y:S02]  /*192a0*/  LEA R16, P3, R8, R0, 0x1 ;  /* 0x0000000008107211 */ /* 0x002fe400078608ff */
[-C--:B------:R-:W-:Y:S02]  /*192b0*/  LEA.HI.X.SX32 R13, R2, R3.reuse, 0x1, P4 ;  /* 0x00000003020d7211 */ /* 0x080fe400020f0eff */
[----:B----4-:R-:W-:Y:S02]  /*192c0*/  ISETP.LT.AND P4, PT, R18, UR11, !P0 ;  /* 0x0000000b12007c0c */ /* 0x010fe4000c781270 */
[----:B------:R-:W-:Y:S01]  /*192d0*/  LEA.HI.X.SX32 R17, R8, R3, 0x1, P3 ;  /* 0x0000000308117211 */ /* 0x000fe200018f0eff */
[----:B------:R-:W4:Y:S01]  /*192e0*/  LDL.LU R18, [R1+0x65c] ;  /* 0x00065c0001127983 */ /* 0x000f220000300800 */
[----:B------:R-:W-:-:S03]  /*192f0*/  ISETP.LT.AND P3, PT, R14, UR11, !P0 ;  /* 0x0000000b0e007c0c */ /* 0x000fc6000c761270 */
[----:B------:R-:W3:Y:S01]  /*19300*/  LDL.LU R14, [R1+0x658] ;  /* 0x00065800010e7983 */ /* 0x000ee20000300800 */
[----:B------:R-:W-:Y:S01]  /*19310*/  PRMT R22, R5, 0x7632, R22 ;  /* 0x0000763205167816 */ /* 0x000fe20000000016 */
[----:B------:R-:W-:Y:S01]  /*19320*/  IMAD R8, R29, 0x20, R8 ;  /* 0x000000201d087824 */ /* 0x000fe200078e0208 */
[----:B------:R-:W-:-:S03]  /*19330*/  PRMT R9, R9, 0x7632, R9 ;  /* 0x0000763209097816 */ /* 0x000fc60000000009 */
[----:B------:R-:W-:Y:S01]  /*19340*/  @P1 STG.E.U16 desc[UR8][R16.64], R22 ;  /* 0x0000001610001986 */ /* 0x000fe2000c101508 */
[CC--:B------:R-:W-:Y:S01]  /*19350*/  LEA R4, P1, R8.reuse, R0.reuse, 0x1 ;  /* 0x0000000008047211 */ /* 0x0c0fe200078208ff */
[C---:B------:R-:W-:Y:S02]  /*19360*/  IMAD R2, R29.reuse, 0x10, R8 ;  /* 0x000000101d027824 */ /* 0x040fe400078e0208 */
[----:B------:R0:W-:Y:S01]  /*19370*/  @P6 STG.E.U16 desc[UR8][R12.64], R9 ;  /* 0x000000090c006986 */ /* 0x0001e2000c101508 */
[----:B------:R-:W-:Y:S01]  /*19380*/  LEA.HI.X.SX32 R5, R8, R3, 0x1, P1 ;  /* 0x0000000308057211 */ /* 0x000fe200008f0eff */
[----:B------:R-:W-:Y:S01]  /*19390*/  IMAD R20, R29, 0x10, R2 ;  /* 0x000000101d147824 */ /* 0x000fe200078e0202 */
[----:B------:R-:W-:-:S04]  /*193a0*/  LEA R8, P6, R2, R0, 0x1 ;  /* 0x0000000002087211 */ /* 0x000fc800078c08ff */
[----:B0-----:R-:W-:Y:S02]  /*193b0*/  LEA.HI.X.SX32 R9, R2, R3, 0x1, P6 ;  /* 0x0000000302097211 */ /* 0x001fe400030f0eff */
[----:B------:R-:W-:Y:S02]  /*193c0*/  ISETP.LT.AND P5, PT, R28, UR11, !P0 ;  /* 0x0000000b1c007c0c */ /* 0x000fe4000c7a1270 */
[----:B------:R-:W5:Y:S01]  /*193d0*/  LDL.LU R28, [R1+0x34] ;  /* 0x00003400011c7983 */ /* 0x000f620000300800 */
[----:B--2---:R-:W-:-:S03]  /*193e0*/  ISETP.LT.AND P1, PT, R19, UR11, !P0 ;  /* 0x0000000b13007c0c */ /* 0x004fc6000c721270 */
[----:B------:R-:W2:Y:S04]  /*193f0*/  LDL.LU R19, [R1+0x654] ;  /* 0x0006540001137983 */ /* 0x000ea80000300800 */
[----:B------:R-:W2:Y:S04]  /*19400*/  LDL.LU R23, [R1+0x40] ;  /* 0x0000400001177983 */ /* 0x000ea80000300800 */
[----:B---3--:R0:W-:Y:S04]  /*19410*/  @P3 STG.E.U16 desc[UR8][R4.64], R14 ;  /* 0x0000000e04003986 */ /* 0x0081e8000c101508 */
[----:B----4-:R1:W-:Y:S01]  /*19420*/  @P4 STG.E.U16 desc[UR8][R8.64], R18 ;  /* 0x0000001208004986 */ /* 0x0103e2000c101508 */
[----:B0-----:R-:W-:-:S04]  /*19430*/  LEA R4, P6, R20, R0, 0x1 ;  /* 0x0000000014047211 */ /* 0x001fc800078c08ff */
[----:B------:R-:W-:-:S05]  /*19440*/  LEA.HI.X.SX32 R5, R20, R3, 0x1, P6 ;  /* 0x0000000314057211 */ /* 0x000fca00030f0eff */
[----:B------:R0:W-:Y:S01]  /*19450*/  @P1 STG.E.U16 desc[UR8][R4.64], R6 ;  /* 0x0000000604001986 */ /* 0x0001e2000c101508 */
[----:B------:R-:W-:-:S03]  /*19460*/  ISETP.LT.AND P1, PT, R15, UR11, !P0 ;  /* 0x0000000b0f007c0c */ /* 0x000fc6000c721270 */
[----:B------:R-:W3:Y:S01]  /*19470*/  LDL.LU R15, [R1+0x650] ;  /* 0x00065000010f7983 */ /* 0x000ee20000300800 */
[----:B------:R-:W-:-:S05]  /*19480*/  VIADD R21, R27, 0x130 ;  /* 0x000001301b157836 */ /* 0x000fca0000000000 */
[C---:B------:R-:W-:Y:S01]  /*19490*/  ISETP.LT.AND P3, PT, R21.reuse, UR11, !P0 ;  /* 0x0000000b15007c0c */ /* 0x040fe2000c761270 */
[----:B------:R-:W-:Y:S02]  /*194a0*/  IMAD R21, R21, R29, RZ ;  /* 0x0000001d15157224 */ /* 0x000fe400078e02ff */
[----:B------:R-:W-:-:S03]  /*194b0*/  IMAD R20, R29, 0x20, R20 ;  /* 0x000000201d147824 */ /* 0x000fc600078e0214 */
[-C--:B-1----:R-:W-:Y:S01]  /*194c0*/  LEA R8, P6, R21, R0.reuse, 0x1 ;  /* 0x0000000015087211 */ /* 0x082fe200078c08ff */
[----:B------:R-:W-:Y:S01]  /*194d0*/  IMAD R13, R29, 0x10, R20 ;  /* 0x000000101d0d7824 */ /* 0x000fe200078e0214 */
[----:B-----5:R-:W-:Y:S02]  /*194e0*/  ISETP.LT.AND P4, PT, R26, UR11, !P0 ;  /* 0x0000000b1a007c0c */ /* 0x020fe4000c781270 */
[----:B------:R-:W-:Y:S02]  /*194f0*/  LEA.HI.X.SX32 R9, R21, R3, 0x1, P6 ;  /* 0x0000000315097211 */ /* 0x000fe400030f0eff */
[----:B0-----:R-:W-:-:S04]  /*19500*/  LEA R4, P6, R20, R0, 0x1 ;  /* 0x0000000014047211 */ /* 0x001fc800078c08ff */
[-C--:B------:R-:W-:Y:S02]  /*19510*/  LEA.HI.X.SX32 R5, R20, R3.reuse, 0x1, P6 ;  /* 0x0000000314057211 */ /* 0x080fe400030f0eff */
[----:B------:R-:W-:Y:S02]  /*19520*/  LEA R12, P6, R13, R0, 0x1 ;  /* 0x000000000d0c7211 */ /* 0x000fe400078c08ff */
[----:B------:R-:W-:Y:S01]  /*19530*/  PRMT R17, R14, 0x7632, R17 ;  /* 0x000076320e117816 */ /* 0x000fe20000000011 */
[----:B------:R-:W-:Y:S01]  /*19540*/  IMAD R14, R29, 0x10, R13 ;  /* 0x000000101d0e7824 */ /* 0x000fe200078e020d */
[----:B------:R-:W-:Y:S02]  /*19550*/  LEA.HI.X.SX32 R13, R13, R3, 0x1, P6 ;  /* 0x000000030d0d7211 */ /* 0x000fe400030f0eff */
[----:B------:R-:W-:Y:S01]  /*19560*/  PRMT R6, R18, 0x7632, R6 ;  /* 0x0000763212067816 */ /* 0x000fe20000000006 */
[----:B------:R-:W-:Y:S04]  /*19570*/  @P3 STG.E.U16 desc[UR8][R8.64], R10 ;  /* 0x0000000a08003986 */ /* 0x000fe8000c101508 */
[----:B------:R0:W-:Y:S04]  /*19580*/  @P4 STG.E.U16 desc[UR8][R4.64], R17 ;  /* 0x0000001104004986 */ /* 0x0001e8000c101508 */
[----:B------:R1:W-:Y:S01]  /*19590*/  @P1 STG.E.U16 desc[UR8][R12.64], R6 ;  /* 0x000000060c001986 */ /* 0x0003e2000c101508 */
[----:B------:R-:W-:-:S02]  /*195a0*/  ISETP.LT.AND P3, PT, R28, UR11, !P0 ;  /* 0x0000000b1c007c0c */ /* 0x000fc4000c761270 */
[----:B---3--:R-:W-:Y:S02]  /*195b0*/  ISETP.LT.AND P1, PT, R15, UR11, !P0 ;  /* 0x0000000b0f007c0c */ /* 0x008fe4000c721270 */
[----:B------:R-:W3:Y:S04]  /*195c0*/  LDL.LU R15, [R1+0x64c] ;  /* 0x00064c00010f7983 */ /* 0x000ee80000300800 */
[----:B------:R-:W4:Y:S04]  /*195d0*/  LDL.LU R26, [R1+0x44] ;  /* 0x00004400011a7983 */ /* 0x000f280000300800 */
[----:B------:R-:W5:Y:S01]  /*195e0*/  LDL.LU R28, [R1+0x48] ;  /* 0x00004800011c7983 */ /* 0x000f620000300800 */
[----:B------:R-:W-:Y:S01]  /*195f0*/  VIADD R2, R27, 0x170 ;  /* 0x000001701b027836 */ /* 0x000fe20000000000 */
[----:B------:R-:W-:-:S04]  /*19600*/  LEA R16, P6, R14, R0, 0x1 ;  /* 0x000000000e107211 */ /* 0x000fc800078c08ff */
[C---:B------:R-:W-:Y:S01]  /*19610*/  ISETP.LT.AND P4, PT, R2.reuse, UR11, !P0 ;  /* 0x0000000b02007c0c */ /* 0x040fe2000c781270 */
[----:B------:R-:W-:Y:S01]  /*19620*/  IMAD R2, R2, R29, RZ ;  /* 0x0000001d02027224 */ /* 0x000fe200078e02ff */
[----:B0-----:R-:W-:Y:S02]  /*19630*/  LEA.HI.X.SX32 R17, R14, R3, 0x1, P6 ;  /* 0x000000030e117211 */ /* 0x001fe400030f0eff */
[----:B------:R-:W-:Y:S01]  /*19640*/  PRMT R5, R6, 0x7632, R5 ;  /* 0x0000763206057816 */ /* 0x000fe20000000005 */
[C---:B------:R-:W-:Y:S01]  /*19650*/  IMAD R14, R29.reuse, 0x20, R14 ;  /* 0x000000201d0e7824 */ /* 0x040fe200078e020e */
[----:B------:R-:W-:Y:S02]  /*19660*/  LEA R4, P6, R2, R0, 0x1 ;  /* 0x0000000002047211 */ /* 0x000fe400078c08ff */
[----:B-1----:R-:W-:Y:S01]  /*19670*/  PRMT R13, R10, 0x7632, R13 ;  /* 0x000076320a0d7816 */ /* 0x002fe2000000000d */
[----:B------:R0:W-:Y:S01]  /*19680*/  @P3 STG.E.U16 desc[UR8][R16.64], R5 ;  /* 0x0000000510003986 */ /* 0x0001e2000c101508 */
[----:B------:R-:W-:Y:S01]  /*19690*/  IMAD R6, R29, 0x10, R14 ;  /* 0x000000101d067824 */ /* 0x000fe200078e020e */
[----:B--2---:R-:W-:-:S03]  /*196a0*/  ISETP.LT.AND P3, PT, R23, UR11, !P0 ;  /* 0x0000000b17007c0c */ /* 0x004fc6000c761270 */
[----:B------:R-:W-:Y:S01]  /*196b0*/  IMAD R10, R29, 0x10, R6 ;  /* 0x000000101d0a7824 */ /* 0x000fe200078e0206 */
[----:B0-----:R-:W-:Y:S01]  /*196c0*/  LEA.HI.X.SX32 R5, R2, R3, 0x1, P6 ;  /* 0x0000000302057211 */ /* 0x001fe200030f0eff */
[----:B------:R-:W-:Y:S01]  /*196d0*/  VIADD R2, R27, 0x1b0 ;  /* 0x000001b01b027836 */ /* 0x000fe20000000000 */
[----:B------:R-:W-:-:S03]  /*196e0*/  LEA R8, P6, R14, R0, 0x1 ;  /* 0x000000000e087211 */ /* 0x000fc600078c08ff */
[----:B------:R0:W-:Y:S01]  /*196f0*/  @P4 STG.E.U16 desc[UR8][R4.64], R13 ;  /* 0x0000000d04004986 */ /* 0x0001e2000c101508 */
[----:B------:R-:W-:Y:S02]  /*19700*/  LEA R20, P4, R6, R0, 0x1 ;  /* 0x0000000006147211 */ /* 0x000fe400078808ff */
[-C--:B------:R-:W-:Y:S02]  /*19710*/  LEA.HI.X.SX32 R9, R14, R3.reuse, 0x1, P6 ;  /* 0x000000030e097211 */ /* 0x080fe400030f0eff */
[----:B------:R-:W-:Y:S01]  /*19720*/  LEA.HI.X.SX32 R21, R6, R3, 0x1, P4 ;  /* 0x0000000306157211 */ /* 0x000fe200020f0eff */
[C---:B------:R-:W-:Y:S01]  /*19730*/  IMAD R6, R29.reuse, 0x20, R10 ;  /* 0x000000201d067824 */ /* 0x040fe200078e020a */
[C---:B------:R-:W-:Y:S01]  /*19740*/  ISETP.LT.AND P4, PT, R2.reuse, UR11, !P0 ;  /* 0x0000000b02007c0c */ /* 0x040fe2000c781270 */
[----:B------:R-:W-:Y:S02]  /*19750*/  IMAD R2, R2, R29, RZ ;  /* 0x0000001d02027224 */ /* 0x000fe400078e02ff */
[----:B------:R-:W-:-:S04]  /*19760*/  IMAD R14, R29, 0x10, R6 ;  /* 0x000000101d0e7824 */ /* 0x000fc800078e0206 */
[----:B------:R-:W-:Y:S02]  /*19770*/  IMAD R18, R29, 0x10, R14 ;  /* 0x000000101d127824 */ /* 0x000fe400078e020e */
[----:B------:R-:W-:Y:S01]  /*19780*/  VIADD R27, R27, 0x1f0 ;  /* 0x000001f01b1b7836 */ /* 0x000fe20000000000 */
[----:B------:R-:W-:-:S03]  /*19790*/  LEA R16, P6, R14, R0, 0x1 ;  /* 0x000000000e107211 */ /* 0x000fc600078c08ff */
[----:B------:R-:W-:Y:S01]  /*197a0*/  IMAD R22, R27, R29, RZ ;  /* 0x0000001d1b167224 */ /* 0x000fe200078e02ff */
[----:B------:R-:W-:Y:S01]  /*197b0*/  LEA.HI.X.SX32 R17, R14, R3, 0x1, P6 ;  /* 0x000000030e117211 */ /* 0x000fe200030f0eff */
[----:B---3--:R1:W-:Y:S04]  /*197c0*/  @P1 STG.E.U16 desc[UR8][R8.64], R15 ;  /* 0x0000000f08001986 */ /* 0x0083e8000c101508 */
[----:B------:R2:W-:Y:S01]  /*197d0*/  @P3 STG.E.U16 desc[UR8][R20.64], R19 ;  /* 0x0000001314003986 */ /* 0x0005e2000c101508 */
[----:B0-----:R-:W-:-:S04]  /*197e0*/  LEA R4, P3, R2, R0, 0x1 ;  /* 0x0000000002047211 */ /* 0x001fc800078608ff */
[-C--:B------:R-:W-:Y:S02]  /*197f0*/  LEA.HI.X.SX32 R5, R2, R3.reuse, 0x1, P3 ;  /* 0x0000000302057211 */ /* 0x080fe400018f0eff */
[-C--:B-1----:R-:W-:Y:S02]  /*19800*/  LEA R8, P1, R10, R0.reuse, 0x1 ;  /* 0x000000000a087211 */ /* 0x082fe400078208ff */
[-C--:B------:R-:W-:Y:S02]  /*19810*/  LEA R12, P3, R6, R0.reuse, 0x1 ;  /* 0x00000000060c7211 */ /* 0x080fe400078608ff */
[-C--:B------:R-:W-:Y:S02]  /*19820*/  LEA.HI.X.SX32 R9, R10, R3.reuse, 0x1, P1 ;  /* 0x000000030a097211 */ /* 0x080fe400008f0eff */
[----:B--2---:R-:W-:Y:S02]  /*19830*/  LEA R20, P1, R18, R0, 0x1 ;  /* 0x0000000012147211 */ /* 0x004fe400078208ff */
[----:B------:R-:W-:-:S02]  /*19840*/  LEA.HI.X.SX32 R13, R6, R3, 0x1, P3 ;  /* 0x00000003060d7211 */ /* 0x000fc400018f0eff */
[----:B----4-:R-:W-:Y:S02]  /*19850*/  ISETP.LT.AND P3, PT, R26, UR11, !P0 ;  /* 0x0000000b1a007c0c */ /* 0x010fe4000c761270 */
[----:B------:R-:W-:Y:S02]  /*19860*/  LEA.HI.X.SX32 R21, R18, R3, 0x1, P1 ;  /* 0x0000000312157211 */ /* 0x000fe400008f0eff */
[----:B------:R-:W-:Y:S02]  /*19870*/  ISETP.LT.AND P1, PT, R27, UR11, !P0 ;  /* 0x0000000b1b007c0c */ /* 0x000fe4000c721270 */
[----:B-----5:R-:W-:Y:S02]  /*19880*/  ISETP.LT.AND P0, PT, R28, UR11, !P0 ;  /* 0x0000000b1c007c0c */ /* 0x020fe4000c701270 */
[----:B------:R-:W-:Y:S02]  /*19890*/  PRMT R6, R15, 0x7632, R6 ;  /* 0x000076320f067816 */ /* 0x000fe40000000006 */
[----:B------:R-:W-:Y:S01]  /*198a0*/  PRMT R19, R19, 0x7632, R19 ;  /* 0x0000763213137816 */ /* 0x000fe20000000013 */
[----:B------:R0:W-:Y:S01]  /*198b0*/  @P5 STG.E.U16 desc[UR8][R8.64], R7 ;  /* 0x0000000708005986 */ /* 0x0001e2000c101508 */
[----:B------:R-:W-:-:S03]  /*198c0*/  PRMT R10, R7, 0x7632, R10 ;  /* 0x00007632070a7816 */ /* 0x000fc6000000000a */
[----:B------:R0:W-:Y:S01]  /*198d0*/  @P4 STG.E.U16 desc[UR8][R4.64], R11 ;  /* 0x0000000b04004986 */ /* 0x0001e2000c101508 */
[----:B------:R-:W-:-:S03]  /*198e0*/  LEA R2, P6, R22, R0, 0x1 ;  /* 0x0000000016027211 */ /* 0x000fc600078c08ff */
[----:B------:R0:W-:Y:S04]  /*198f0*/  @P3 STG.E.U16 desc[UR8][R12.64], R6 ;  /* 0x000000060c003986 */ /* 0x0001e8000c101508 */
[----:B------:R0:W-:Y:S01]  /*19900*/  @P2 STG.E.U16 desc[UR8][R16.64], R19 ;  /* 0x0000001310002986 */ /* 0x0001e2000c101508 */
[----:B------:R-:W-:-:S03]  /*19910*/  LEA.HI.X.SX32 R3, R22, R3, 0x1, P6 ;  /* 0x0000000316037211 */ /* 0x000fc600030f0eff */
[----:B------:R0:W-:Y:S01]  /*19920*/  @P0 STG.E.U16 desc[UR8][R20.64], R10 ;  /* 0x0000000a14000986 */ /* 0x0001e2000c101508 */
[----:B------:R-:W-:Y:S05]  /*19930*/  @!P1 EXIT ;  /* 0x000000000000994d */ /* 0x000fea0003800000 */
[----:B0-----:R-:W-:-:S05]  /*19940*/  PRMT R11, R11, 0x7632, R11 ;  /* 0x000076320b0b7816 */ /* 0x001fca000000000b */
[----:B------:R-:W-:Y:S01]  /*19950*/  STG.E.U16 desc[UR8][R2.64], R11 ;  /* 0x0000000b02007986 */ /* 0x000fe2000c101508 */
[----:B------:R-:W-:Y:S05]  /*19960*/  EXIT ;  /* 0x000000000000794d */ /* 0x000fea0003800000 */
.L_x_3:
[----:B------:R-:W-:-:S00]  /*19970*/  BRA `(.L_x_3) ;  /* 0xfffffffc00fc7947 */ /* 0x000fc0000383ffff */
[----:B------:R-:W-:-:S00]  /*19980*/  NOP ;  /* 0x0000000000007918 */ /* 0x000fc00000000000 */
[----:B------:R-:W-:-:S00]  /*19990*/  NOP ;  /* 0x0000000000007918 */ /* 0x000fc00000000000 */
[----:B------:R-:W-:-:S00]  /*199a0*/  NOP ;  /* 0x0000000000007918 */ /* 0x000fc00000000000 */
[----:B------:R-:W-:-:S00]  /*199b0*/  NOP ;  /* 0x0000000000007918 */ /* 0x000fc00000000000 */
[----:B------:R-:W-:-:S00]  /*199c0*/  NOP ;  /* 0x0000000000007918 */ /* 0x000fc00000000000 */
[----:B------:R-:W-:-:S00]  /*199d0*/  NOP ;  /* 0x0000000000007918 */ /* 0x000fc00000000000 */
[----:B------:R-:W-:-:S00]  /*199e0*/  NOP ;  /* 0x0000000000007918 */ /* 0x000fc00000000000 */
[----:B------:R-:W-:-:S00]  /*199f0*/  NOP ;  /* 0x0000000000007918 */ /* 0x000fc00000000000 */
.L_x_4:


//--------------------- .nv.shared.matmul_kernel  --------------------------
	.section	.nv.shared.matmul_kernel,"aw",@nobits
	.sectionflags	@""
	.align	16
	.zero		1024


//--------------------- .nv.shared.reserved.0     --------------------------
	.section	.nv.shared.reserved.0,"aw",@nobits
	.weak		__nv_reservedSMEM_offset_0_alias
	.size		__nv_reservedSMEM_offset_0_alias, 0, 0
	.other		__nv_reservedSMEM_offset_0_alias,@"STO_CUDA_RESERVED_SHARED STV_DEFAULT"
__nv_reservedSMEM_offset_0_alias:
	.zero		0


//--------------------- .nv.constant0.matmul_kernel --------------------------
	.section	.nv.constant0.matmul_kernel,"a",@progbits
	.sectionflags	@""
	.align	4
.nv.constant0.matmul_kernel:
	.zero		608


//--------------------- SYMBOLS --------------------------

	.type		.nv.reservedSmem.offset0,@object
	.size		.nv.reservedSmem.offset0,0x4
